// Copyright (c) 2024, Jay Shah, Ganesh Bikshandi, Ying Zhang, Vijay Thakkar, Pradeep Ramani, Tri Dao.
// Splitting the different template instantiations to different files to speed up compilation.
// This file is auto-generated. See "generate_kernels.py"

#include "flash_bwd_launch_template.h"

#ifndef FLASHATTENTION_DISABLE_HDIM192
template<>
void run_mha_bwd_<90, cutlass::bfloat16_t, 192, true>(Flash_bwd_params &params, cudaStream_t stream) {
    run_mha_bwd_hdim192<90, cutlass::bfloat16_t, true>(params, stream);
}
#endif


// ===== COMPILED SASS (sm_90a) =====

	.target	sm_90a

	.elftype	@"ET_EXEC"


//--------------------- .note.nv.tkinfo           --------------------------
	.section	.note.nv.tkinfo,"",@"SHT_NOTE"
	.sectionflags	@"SHF_NOTE_NV_TKINFO"
	.tkinfo
        /*0018*/ 	.word	0x00000002
        /*0030*/ 	.string	""
        /*0030*/ 	.string	"ptxas"
        /*0030*/ 	.string	"Cuda compilation tools, release 13.0, V13.0.88"
        /*0030*/ 	.string	"Build cuda_13.0.r13.0/compiler.36424714_0"
        /*0030*/ 	.string	"-arch sm_90a -m 64 "



//--------------------- .note.nv.cuinfo           --------------------------
	.section	.note.nv.cuinfo,"",@"SHT_NOTE"
	.sectionflags	@"SHF_NOTE_NV_CUINFO"
        /*0018*/ 	.short	0x0002
        /*001a*/ 	.short	0x005a
        /*001c*/ 	.short	0x0082
	.zero		2


//--------------------- .nv.info                  --------------------------
	.section	.nv.info,"",@"SHT_CUDA_INFO"
	.align	4


	//----- nvinfo : EIATTR_REGCOUNT
	.align		4
        /*0000*/ 	.byte	0x04, 0x2f
        /*0002*/ 	.short	(.L_18 - .L_17)
	.align		4
.L_17:
        /*0004*/ 	.word	index@(_ZN7cutlass13device_kernelIN5flash22FlashAttnBwdPreprocessIN4cute5tupleIJNS3_1CILi64EEENS5_ILi192EEEEEENS_10bfloat16_tEfNS_4arch4Sm90ELb1ELb1EEEEEvNT_6ParamsE)
        /*0008*/ 	.word	0x0000004c


	//----- nvinfo : EIATTR_FRAME_SIZE
	.align		4
.L_18:
        /*000c*/ 	.byte	0x04, 0x11
        /*000e*/ 	.short	(.L_20 - .L_19)
	.align		4
.L_19:
        /*0010*/ 	.word	index@(_ZN7cutlass13device_kernelIN5flash22FlashAttnBwdPreprocessIN4cute5tupleIJNS3_1CILi64EEENS5_ILi192EEEEEENS_10bfloat16_tEfNS_4arch4Sm90ELb1ELb1EEEEEvNT_6ParamsE)
        /*0014*/ 	.word	0x00000000


	//----- nvinfo : EIATTR_REGCOUNT
	.align		4
.L_20:
        /*0018*/ 	.byte	0x04, 0x2f
        /*001a*/ 	.short	(.L_22 - .L_21)
	.align		4
.L_21:
        /*001c*/ 	.word	index@(_ZN7cutlass13device_kernelIN5flash11enable_sm90INS1_16FlashAttnBwdSm90INS1_25CollectiveMainloopBwdSm90ILi2ELi1ELi1EN4cute5tupleIJNS5_1CILi1EEES8_S8_EEENS6_IJNS7_ILi64EEENS7_ILi96EEENS7_ILi192EEEEEENS_10bfloat16_tEfNS_4arch4Sm90ELb1ELb0ELb1ELb1ELb1ELb0ELb1ELb0ELi3ELi1ELi1ELi1ELb0EEENS1_24CollectiveEpilogueBwdGQAISD_fSG_Li384ELb1ELb1EEENS1_25SingleTileBwdLPTSchedulerILb1ELi96ELb1EEEEEEEEEvNT_6ParamsE)
        /*0020*/ 	.word	0x00000080


	//----- nvinfo : EIATTR_FRAME_SIZE
	.align		4
.L_22:
        /*0024*/ 	.byte	0x04, 0x11
        /*0026*/ 	.short	(.L_24 - .L_23)
	.align		4
.L_23:
        /*0028*/ 	.word	index@(_ZN7cutlass13device_kernelIN5flash11enable_sm90INS1_16FlashAttnBwdSm90INS1_25CollectiveMainloopBwdSm90ILi2ELi1ELi1EN4cute5tupleIJNS5_1CILi1EEES8_S8_EEENS6_IJNS7_ILi64EEENS7_ILi96EEENS7_ILi192EEEEEENS_10bfloat16_tEfNS_4arch4Sm90ELb1ELb0ELb1ELb1ELb1ELb0ELb1ELb0ELi3ELi1ELi1ELi1ELb0EEENS1_24CollectiveEpilogueBwdGQAISD_fSG_Li384ELb1ELb1EEENS1_25SingleTileBwdLPTSchedulerILb1ELi96ELb1EEEEEEEEEvNT_6ParamsE)
        /*002c*/ 	.word	0x00000018


	//----- nvinfo : EIATTR_REGCOUNT
	.align		4
.L_24:
        /*0030*/ 	.byte	0x04, 0x2f
        /*0032*/ 	.short	(.L_26 - .L_25)
	.align		4
.L_25:
        /*0034*/ 	.word	index@(_ZN7cutlass13device_kernelIN5flash32FlashAttnBwdPostprocessConvertdQIN4cute5tupleIJNS3_1CILi64EEENS5_ILi192EEEEEENS_10bfloat16_tEfNS_4arch4Sm90ELi384ENS3_8TiledMMAINS3_8MMA_AtomIJNS3_4SM904GMMA27MMA_64x64x16_F32BF16BF16_SSILNSF_5MajorE0ELSH_1ELNSF_7ScaleInE1ELSI_1EEEEEENS3_6LayoutINS4_IJNS5_ILi1EEENS5_ILi3EEESM_EEENS4_IJNS5_ILi0EEESM_SP_EEEEENS4_IJNS3_10UnderscoreESS_SS_EEEEELb0EEEEEvNT_6ParamsE)
        /*0038*/ 	.word	0x00000038


	//----- nvinfo : EIATTR_FRAME_SIZE
	.align		4
.L_26:
        /*003c*/ 	.byte	0x04, 0x11
        /*003e*/ 	.short	(.L_28 - .L_27)
	.align		4
.L_27:
        /*0040*/ 	.word	index@(_ZN7cutlass13device_kernelIN5flash32FlashAttnBwdPostprocessConvertdQIN4cute5tupleIJNS3_1CILi64EEENS5_ILi192EEEEEENS_10bfloat16_tEfNS_4arch4Sm90ELi384ENS3_8TiledMMAINS3_8MMA_AtomIJNS3_4SM904GMMA27MMA_64x64x16_F32BF16BF16_SSILNSF_5MajorE0ELSH_1ELNSF_7ScaleInE1ELSI_1EEEEEENS3_6LayoutINS4_IJNS5_ILi1EEENS5_ILi3EEESM_EEENS4_IJNS5_ILi0EEESM_SP_EEEEENS4_IJNS3_10UnderscoreESS_SS_EEEEELb0EEEEEvNT_6ParamsE)
        /*0044*/ 	.word	0x00000000


	//----- nvinfo : EIATTR_REGCOUNT
	.align		4
.L_28:
        /*0048*/ 	.byte	0x04, 0x2f
        /*004a*/ 	.short	(.L_30 - .L_29)
	.align		4
.L_29:
        /*004c*/ 	.word	index@(_ZN7cutlass13device_kernelIN5flash32FlashAttnBwdPostprocessConvertdQIN4cute5tupleIJNS3_1CILi96EEENS5_ILi192EEEEEENS_10bfloat16_tEfNS_4arch4Sm90ELi384ENS3_8TiledMMAINS3_8MMA_AtomIJNS3_4SM904GMMA27MMA_64x96x16_F32BF16BF16_SSILNSF_5MajorE1ELSH_1ELNSF_7ScaleInE1ELSI_1EEEEEENS3_6LayoutINS4_IJNS5_ILi3EEENS5_ILi1EEESN_EEENS4_IJSN_NS5_ILi0EEESP_EEEEENS4_IJNS3_10UnderscoreESS_SS_EEEEELb1EEEEEvNT_6ParamsE)
        /*0050*/ 	.word	0x00000048


	//----- nvinfo : EIATTR_FRAME_SIZE
	.align		4
.L_30:
        /*0054*/ 	.byte	0x04, 0x11
        /*0056*/ 	.short	(.L_32 - .L_31)
	.align		4
.L_31:
        /*0058*/ 	.word	index@(_ZN7cutlass13device_kernelIN5flash32FlashAttnBwdPostprocessConvertdQIN4cute5tupleIJNS3_1CILi96EEENS5_ILi192EEEEEENS_10bfloat16_tEfNS_4arch4Sm90ELi384ENS3_8TiledMMAINS3_8MMA_AtomIJNS3_4SM904GMMA27MMA_64x96x16_F32BF16BF16_SSILNSF_5MajorE1ELSH_1ELNSF_7ScaleInE1ELSI_1EEEEEENS3_6LayoutINS4_IJNS5_ILi3EEENS5_ILi1EEESN_EEENS4_IJSN_NS5_ILi0EEESP_EEEEENS4_IJNS3_10UnderscoreESS_SS_EEEEELb1EEEEEvNT_6ParamsE)
        /*005c*/ 	.word	0x00000000


	//----- nvinfo : EIATTR_REGCOUNT
	.align		4
.L_32:
        /*0060*/ 	.byte	0x04, 0x2f
        /*0062*/ 	.short	(.L_34 - .L_33)
	.align		4
.L_33:
        /*0064*/ 	.word	index@(_ZN7cutlass13device_kernelIN5flash11enable_sm90INS1_16FlashAttnBwdSm90INS1_25CollectiveMainloopBwdSm90ILi2ELi1ELi1EN4cute5tupleIJNS5_1CILi1EEES8_S8_EEENS6_IJNS7_ILi64EEENS7_ILi96EEENS7_ILi192EEEEEENS_10bfloat16_tEfNS_4arch4Sm90ELb1ELb0ELb1ELb1ELb0ELb0ELb1ELb0ELi3ELi1ELi1ELi1ELb0EEENS1_24CollectiveEpilogueBwdGQAISD_fSG_Li384ELb1ELb0EEENS1_25SingleTileBwdLPTSchedulerILb1ELi96ELb0EEEEEEEEEvNT_6ParamsE)
        /*0068*/ 	.word	0x00000080


	//----- nvinfo : EIATTR_FRAME_SIZE
	.align		4
.L_34:
        /*006c*/ 	.byte	0x04, 0x11
        /*006e*/ 	.short	(.L_36 - .L_35)
	.align		4
.L_35:
        /*0070*/ 	.word	index@(_ZN7cutlass13device_kernelIN5flash11enable_sm90INS1_16FlashAttnBwdSm90INS1_25CollectiveMainloopBwdSm90ILi2ELi1ELi1EN4cute5tupleIJNS5_1CILi1EEES8_S8_EEENS6_IJNS7_ILi64EEENS7_ILi96EEENS7_ILi192EEEEEENS_10bfloat16_tEfNS_4arch4Sm90ELb1ELb0ELb1ELb1ELb0ELb0ELb1ELb0ELi3ELi1ELi1ELi1ELb0EEENS1_24CollectiveEpilogueBwdGQAISD_fSG_Li384ELb1ELb0EEENS1_25SingleTileBwdLPTSchedulerILb1ELi96ELb0EEEEEEEEEvNT_6ParamsE)
        /*0074*/ 	.word	0x00000018


	//----- nvinfo : EIATTR_REGCOUNT
	.align		4
.L_36:
        /*0078*/ 	.byte	0x04, 0x2f
        /*007a*/ 	.short	(.L_38 - .L_37)
	.align		4
.L_37:
        /*007c*/ 	.word	index@(_ZN7cutlass13device_kernelIN5flash11enable_sm90INS1_16FlashAttnBwdSm90INS1_25CollectiveMainloopBwdSm90ILi2ELi1ELi1EN4cute5tupleIJNS5_1CILi1EEES8_S8_EEENS6_IJNS7_ILi64EEENS7_ILi96EEENS7_ILi192EEEEEENS_10bfloat16_tEfNS_4arch4Sm90ELb1ELb0ELb1ELb1ELb1ELb0ELb1ELb0ELi3ELi1ELi1ELi1ELb0EEENS1_21CollectiveEpilogueBwdISD_SE_SG_Li384ELb1ELb1ELi3EEENS1_25SingleTileBwdLPTSchedulerILb1ELi96ELb1EEEEEEEEEvNT_6ParamsE)
        /*0080*/ 	.word	0x00000080


	//----- nvinfo : EIATTR_FRAME_SIZE
	.align		4
.L_38:
        /*0084*/ 	.byte	0x04, 0x11
        /*0086*/ 	.short	(.L_40 - .L_39)
	.align		4
.L_39:
        /*0088*/ 	.word	index@(_ZN7cutlass13device_kernelIN5flash11enable_sm90INS1_16FlashAttnBwdSm90INS1_25CollectiveMainloopBwdSm90ILi2ELi1ELi1EN4cute5tupleIJNS5_1CILi1EEES8_S8_EEENS6_IJNS7_ILi64EEENS7_ILi96EEENS7_ILi192EEEEEENS_10bfloat16_tEfNS_4arch4Sm90ELb1ELb0ELb1ELb1ELb1ELb0ELb1ELb0ELi3ELi1ELi1ELi1ELb0EEENS1_21CollectiveEpilogueBwdISD_SE_SG_Li384ELb1ELb1ELi3EEENS1_25SingleTileBwdLPTSchedulerILb1ELi96ELb1EEEEEEEEEvNT_6ParamsE)
        /*008c*/ 	.word	0x00000020


	//----- nvinfo : EIATTR_REGCOUNT
	.align		4
.L_40:
        /*0090*/ 	.byte	0x04, 0x2f
        /*0092*/ 	.short	(.L_42 - .L_41)
	.align		4
.L_41:
        /*0094*/ 	.word	index@(_ZN7cutlass13device_kernelIN5flash11enable_sm90INS1_16FlashAttnBwdSm90INS1_25CollectiveMainloopBwdSm90ILi2ELi1ELi1EN4cute5tupleIJNS5_1CILi1EEES8_S8_EEENS6_IJNS7_ILi64EEENS7_ILi96EEENS7_ILi192EEEEEENS_10bfloat16_tEfNS_4arch4Sm90ELb1ELb0ELb1ELb1ELb0ELb0ELb1ELb0ELi3ELi1ELi1ELi1ELb0EEENS1_21CollectiveEpilogueBwdISD_SE_SG_Li384ELb1ELb1ELi3EEENS1_25SingleTileBwdLPTSchedulerILb1ELi96ELb0EEEEEEEEEvNT_6ParamsE)
        /*0098*/ 	.word	0x00000080


	//----- nvinfo : EIATTR_FRAME_SIZE
	.align		4
.L_42:
        /*009c*/ 	.byte	0x04, 0x11
        /*009e*/ 	.short	(.L_44 - .L_43)
	.align		4
.L_43:
        /*00a0*/ 	.word	index@(_ZN7cutlass13device_kernelIN5flash11enable_sm90INS1_16FlashAttnBwdSm90INS1_25CollectiveMainloopBwdSm90ILi2ELi1ELi1EN4cute5tupleIJNS5_1CILi1EEES8_S8_EEENS6_IJNS7_ILi64EEENS7_ILi96EEENS7_ILi192EEEEEENS_10bfloat16_tEfNS_4arch4Sm90ELb1ELb0ELb1ELb1ELb0ELb0ELb1ELb0ELi3ELi1ELi1ELi1ELb0EEENS1_21CollectiveEpilogueBwdISD_SE_SG_Li384ELb1ELb1ELi3EEENS1_25SingleTileBwdLPTSchedulerILb1ELi96ELb0EEEEEEEEEvNT_6ParamsE)
        /*00a4*/ 	.word	0x00000020


	//----- nvinfo : EIATTR_REGCOUNT
	.align		4
.L_44:
        /*00a8*/ 	.byte	0x04, 0x2f
        /*00aa*/ 	.short	(.L_46 - .L_45)
	.align		4
.L_45:
        /*00ac*/ 	.word	index@(_ZN7cutlass13device_kernelIN5flash22FlashAttnBwdPreprocessIN4cute5tupleIJNS3_1CILi64EEENS5_ILi192EEEEEENS_10bfloat16_tEfNS_4arch4Sm90ELb1ELb0EEEEEvNT_6ParamsE)
        /*00b0*/ 	.word	0x0000005a


	//----- nvinfo : EIATTR_FRAME_SIZE
	.align		4
.L_46:
        /*00b4*/ 	.byte	0x04, 0x11
        /*00b6*/ 	.short	(.L_48 - .L_47)
	.align		4
.L_47:
        /*00b8*/ 	.word	index@(_ZN7cutlass13device_kernelIN5flash22FlashAttnBwdPreprocessIN4cute5tupleIJNS3_1CILi64EEENS5_ILi192EEEEEENS_10bfloat16_tEfNS_4arch4Sm90ELb1ELb0EEEEEvNT_6ParamsE)
        /*00bc*/ 	.word	0x00000000


	//----- nvinfo : EIATTR_REGCOUNT
	.align		4
.L_48:
        /*00c0*/ 	.byte	0x04, 0x2f
        /*00c2*/ 	.short	(.L_50 - .L_49)
	.align		4
.L_49:
        /*00c4*/ 	.word	index@(_ZN7cutlass13device_kernelIN5flash11enable_sm90INS1_16FlashAttnBwdSm90INS1_25CollectiveMainloopBwdSm90ILi2ELi1ELi1EN4cute5tupleIJNS5_1CILi1EEES8_S8_EEENS6_IJNS7_ILi64EEENS7_ILi96EEENS7_ILi192EEEEEENS_10bfloat16_tEfNS_4arch4Sm90ELb1ELb0ELb1ELb0ELb1ELb0ELb1ELb0ELi3ELi1ELi1ELi1ELb0EEENS1_24CollectiveEpilogueBwdGQAISD_fSG_Li384ELb0ELb1EEENS1_25SingleTileBwdLPTSchedulerILb0ELi96ELb1EEEEEEEEEvNT_6ParamsE)
        /*00c8*/ 	.word	0x00000080


	//----- nvinfo : EIATTR_FRAME_SIZE
	.align		4
.L_50:
        /*00cc*/ 	.byte	0x04, 0x11
        /*00ce*/ 	.short	(.L_52 - .L_51)
	.align		4
.L_51:
        /*00d0*/ 	.word	index@(_ZN7cutlass13device_kernelIN5flash11enable_sm90INS1_16FlashAttnBwdSm90INS1_25CollectiveMainloopBwdSm90ILi2ELi1ELi1EN4cute5tupleIJNS5_1CILi1EEES8_S8_EEENS6_IJNS7_ILi64EEENS7_ILi96EEENS7_ILi192EEEEEENS_10bfloat16_tEfNS_4arch4Sm90ELb1ELb0ELb1ELb0ELb1ELb0ELb1ELb0ELi3ELi1ELi1ELi1ELb0EEENS1_24CollectiveEpilogueBwdGQAISD_fSG_Li384ELb0ELb1EEENS1_25SingleTileBwdLPTSchedulerILb0ELi96ELb1EEEEEEEEEvNT_6ParamsE)
        /*00d4*/ 	.word	0x00000018


	//----- nvinfo : EIATTR_REGCOUNT
	.align		4
.L_52:
        /*00d8*/ 	.byte	0x04, 0x2f
        /*00da*/ 	.short	(.L_54 - .L_53)
	.align		4
.L_53:
        /*00dc*/ 	.word	index@(_ZN7cutlass13device_kernelIN5flash11enable_sm90INS1_16FlashAttnBwdSm90INS1_25CollectiveMainloopBwdSm90ILi2ELi1ELi1EN4cute5tupleIJNS5_1CILi1EEES8_S8_EEENS6_IJNS7_ILi64EEENS7_ILi96EEENS7_ILi192EEEEEENS_10bfloat16_tEfNS_4arch4Sm90ELb1ELb0ELb1ELb0ELb0ELb0ELb1ELb0ELi3ELi1ELi1ELi1ELb0EEENS1_24CollectiveEpilogueBwdGQAISD_fSG_Li384ELb0ELb0EEENS1_25SingleTileBwdLPTSchedulerILb0ELi96ELb0EEEEEEEEEvNT_6ParamsE)
        /*00e0*/ 	.word	0x00000080


	//----- nvinfo : EIATTR_FRAME_SIZE
	.align		4
.L_54:
        /*00e4*/ 	.byte	0x04, 0x11
        /*00e6*/ 	.short	(.L_56 - .L_55)
	.align		4
.L_55:
        /*00e8*/ 	.word	index@(_ZN7cutlass13device_kernelIN5flash11enable_sm90INS1_16FlashAttnBwdSm90INS1_25CollectiveMainloopBwdSm90ILi2ELi1ELi1EN4cute5tupleIJNS5_1CILi1EEES8_S8_EEENS6_IJNS7_ILi64EEENS7_ILi96EEENS7_ILi192EEEEEENS_10bfloat16_tEfNS_4arch4Sm90ELb1ELb0ELb1ELb0ELb0ELb0ELb1ELb0ELi3ELi1ELi1ELi1ELb0EEENS1_24CollectiveEpilogueBwdGQAISD_fSG_Li384ELb0ELb0EEENS1_25SingleTileBwdLPTSchedulerILb0ELi96ELb0EEEEEEEEEvNT_6ParamsE)
        /*00ec*/ 	.word	0x00000018


	//----- nvinfo : EIATTR_REGCOUNT
	.align		4
.L_56:
        /*00f0*/ 	.byte	0x04, 0x2f
        /*00f2*/ 	.short	(.L_58 - .L_57)
	.align		4
.L_57:
        /*00f4*/ 	.word	index@(_ZN7cutlass13device_kernelIN5flash11enable_sm90INS1_16FlashAttnBwdSm90INS1_25CollectiveMainloopBwdSm90ILi2ELi1ELi1EN4cute5tupleIJNS5_1CILi1EEES8_S8_EEENS6_IJNS7_ILi64EEENS7_ILi96EEENS7_ILi192EEEEEENS_10bfloat16_tEfNS_4arch4Sm90ELb1ELb0ELb1ELb0ELb1ELb0ELb1ELb0ELi3ELi1ELi1ELi1ELb0EEENS1_21CollectiveEpilogueBwdISD_SE_SG_Li384ELb0ELb1ELi3EEENS1_25SingleTileBwdLPTSchedulerILb0ELi96ELb1EEEEEEEEEvNT_6ParamsE)
        /*00f8*/ 	.word	0x00000080


	//----- nvinfo : EIATTR_FRAME_SIZE
	.align		4
.L_58:
        /*00fc*/ 	.byte	0x04, 0x11
        /*00fe*/ 	.short	(.L_60 - .L_59)
	.align		4
.L_59:
        /*0100*/ 	.word	index@(_ZN7cutlass13device_kernelIN5flash11enable_sm90INS1_16FlashAttnBwdSm90INS1_25CollectiveMainloopBwdSm90ILi2ELi1ELi1EN4cute5tupleIJNS5_1CILi1EEES8_S8_EEENS6_IJNS7_ILi64EEENS7_ILi96EEENS7_ILi192EEEEEENS_10bfloat16_tEfNS_4arch4Sm90ELb1ELb0ELb1ELb0ELb1ELb0ELb1ELb0ELi3ELi1ELi1ELi1ELb0EEENS1_21CollectiveEpilogueBwdISD_SE_SG_Li384ELb0ELb1ELi3EEENS1_25SingleTileBwdLPTSchedulerILb0ELi96ELb1EEEEEEEEEvNT_6ParamsE)
        /*0104*/ 	.word	0x00000018


	//----- nvinfo : EIATTR_REGCOUNT
	.align		4
.L_60:
        /*0108*/ 	.byte	0x04, 0x2f
        /*010a*/ 	.short	(.L_62 - .L_61)
	.align		4
.L_61:
        /*010c*/ 	.word	index@(_ZN7cutlass13device_kernelIN5flash11enable_sm90INS1_16FlashAttnBwdSm90INS1_25CollectiveMainloopBwdSm90ILi2ELi1ELi1EN4cute5tupleIJNS5_1CILi1EEES8_S8_EEENS6_IJNS7_ILi64EEENS7_ILi96EEENS7_ILi192EEEEEENS_10bfloat16_tEfNS_4arch4Sm90ELb1ELb0ELb1ELb0ELb0ELb0ELb1ELb0ELi3ELi1ELi1ELi1ELb0EEENS1_21CollectiveEpilogueBwdISD_SE_SG_Li384ELb0ELb1ELi3EEENS1_25SingleTileBwdLPTSchedulerILb0ELi96ELb0EEEEEEEEEvNT_6ParamsE)
        /*0110*/ 	.word	0x00000080


	//----- nvinfo : EIATTR_FRAME_SIZE
	.align		4
.L_62:
        /*0114*/ 	.byte	0x04, 0x11
        /*0116*/ 	.short	(.L_64 - .L_63)
	.align		4
.L_63:
        /*0118*/ 	.word	index@(_ZN7cutlass13device_kernelIN5flash11enable_sm90INS1_16FlashAttnBwdSm90INS1_25CollectiveMainloopBwdSm90ILi2ELi1ELi1EN4cute5tupleIJNS5_1CILi1EEES8_S8_EEENS6_IJNS7_ILi64EEENS7_ILi96EEENS7_ILi192EEEEEENS_10bfloat16_tEfNS_4arch4Sm90ELb1ELb0ELb1ELb0ELb0ELb0ELb1ELb0ELi3ELi1ELi1ELi1ELb0EEENS1_21CollectiveEpilogueBwdISD_SE_SG_Li384ELb0ELb1ELi3EEENS1_25SingleTileBwdLPTSchedulerILb0ELi96ELb0EEEEEEEEEvNT_6ParamsE)
        /*011c*/ 	.word	0x00000018


	//----- nvinfo : EIATTR_REGCOUNT
	.align		4
.L_64:
        /*0120*/ 	.byte	0x04, 0x2f
        /*0122*/ 	.short	(.L_66 - .L_65)
	.align		4
.L_65:
        /*0124*/ 	.word	index@(_ZN7cutlass13device_kernelIN5flash11enable_sm90INS1_16FlashAttnBwdSm90INS1_25CollectiveMainloopBwdSm90ILi2ELi1ELi1EN4cute5tupleIJNS5_1CILi1EEES8_S8_EEENS6_IJNS7_ILi64EEENS7_ILi96EEENS7_ILi192EEEEEENS_10bfloat16_tEfNS_4arch4Sm90ELb0ELb1ELb1ELb1ELb1ELb0ELb1ELb0ELi3ELi1ELi1ELi1ELb0EEENS1_24CollectiveEpilogueBwdGQAISD_fSG_Li384ELb1ELb1EEENS1_19SingleTileSchedulerILb1ELb0ELb0ELi96EEEEEEEEEvNT_6ParamsE)
        /*0128*/ 	.word	0x00000080


	//----- nvinfo : EIATTR_FRAME_SIZE
	.align		4
.L_66:
        /*012c*/ 	.byte	0x04, 0x11
        /*012e*/ 	.short	(.L_68 - .L_67)
	.align		4
.L_67:
        /*0130*/ 	.word	index@(_ZN7cutlass13device_kernelIN5flash11enable_sm90INS1_16FlashAttnBwdSm90INS1_25CollectiveMainloopBwdSm90ILi2ELi1ELi1EN4cute5tupleIJNS5_1CILi1EEES8_S8_EEENS6_IJNS7_ILi64EEENS7_ILi96EEENS7_ILi192EEEEEENS_10bfloat16_tEfNS_4arch4Sm90ELb0ELb1ELb1ELb1ELb1ELb0ELb1ELb0ELi3ELi1ELi1ELi1ELb0EEENS1_24CollectiveEpilogueBwdGQAISD_fSG_Li384ELb1ELb1EEENS1_19SingleTileSchedulerILb1ELb0ELb0ELi96EEEEEEEEEvNT_6ParamsE)
        /*0134*/ 	.word	0x00000020


	//----- nvinfo : EIATTR_REGCOUNT
	.align		4
.L_68:
        /*0138*/ 	.byte	0x04, 0x2f
        /*013a*/ 	.short	(.L_70 - .L_69)
	.align		4
.L_69:
        /*013c*/ 	.word	index@(_ZN7cutlass13device_kernelIN5flash11enable_sm90INS1_16FlashAttnBwdSm90INS1_25CollectiveMainloopBwdSm90ILi2ELi1ELi1EN4cute5tupleIJNS5_1CILi1EEES8_S8_EEENS6_IJNS7_ILi64EEENS7_ILi96EEENS7_ILi192EEEEEENS_10bfloat16_tEfNS_4arch4Sm90ELb0ELb1ELb1ELb1ELb0ELb0ELb1ELb0ELi3ELi1ELi1ELi1ELb0EEENS1_24CollectiveEpilogueBwdGQAISD_fSG_Li384ELb1ELb0EEENS1_19SingleTileSchedulerILb1ELb0ELb0ELi96EEEEEEEEEvNT_6ParamsE)
        /*0140*/ 	.word	0x00000080


	//----- nvinfo : EIATTR_FRAME_SIZE
	.align		4
.L_70:
        /*0144*/ 	.byte	0x04, 0x11
        /*0146*/ 	.short	(.L_72 - .L_71)
	.align		4
.L_71:
        /*0148*/ 	.word	index@(_ZN7cutlass13device_kernelIN5flash11enable_sm90INS1_16FlashAttnBwdSm90INS1_25CollectiveMainloopBwdSm90ILi2ELi1ELi1EN4cute5tupleIJNS5_1CILi1EEES8_S8_EEENS6_IJNS7_ILi64EEENS7_ILi96EEENS7_ILi192EEEEEENS_10bfloat16_tEfNS_4arch4Sm90ELb0ELb1ELb1ELb1ELb0ELb0ELb1ELb0ELi3ELi1ELi1ELi1ELb0EEENS1_24CollectiveEpilogueBwdGQAISD_fSG_Li384ELb1ELb0EEENS1_19SingleTileSchedulerILb1ELb0ELb0ELi96EEEEEEEEEvNT_6ParamsE)
        /*014c*/ 	.word	0x00000020


	//----- nvinfo : EIATTR_REGCOUNT
	.align		4
.L_72:
        /*0150*/ 	.byte	0x04, 0x2f
        /*0152*/ 	.short	(.L_74 - .L_73)
	.align		4
.L_73:
        /*0154*/ 	.word	index@(_ZN7cutlass13device_kernelIN5flash11enable_sm90INS1_16FlashAttnBwdSm90INS1_25CollectiveMainloopBwdSm90ILi2ELi1ELi1EN4cute5tupleIJNS5_1CILi1EEES8_S8_EEENS6_IJNS7_ILi64EEENS7_ILi96EEENS7_ILi192EEEEEENS_10bfloat16_tEfNS_4arch4Sm90ELb0ELb1ELb1ELb1ELb1ELb0ELb1ELb0ELi3ELi1ELi1ELi1ELb0EEENS1_21CollectiveEpilogueBwdISD_SE_SG_Li384ELb1ELb1ELi3EEENS1_19SingleTileSchedulerILb1ELb0ELb0ELi96EEEEEEEEEvNT_6ParamsE)
        /*0158*/ 	.word	0x00000080


	//----- nvinfo : EIATTR_FRAME_SIZE
	.align		4
.L_74:
        /*015c*/ 	.byte	0x04, 0x11
        /*015e*/ 	.short	(.L_76 - .L_75)
	.align		4
.L_75:
        /*0160*/ 	.word	index@(_ZN7cutlass13device_kernelIN5flash11enable_sm90INS1_16FlashAttnBwdSm90INS1_25CollectiveMainloopBwdSm90ILi2ELi1ELi1EN4cute5tupleIJNS5_1CILi1EEES8_S8_EEENS6_IJNS7_ILi64EEENS7_ILi96EEENS7_ILi192EEEEEENS_10bfloat16_tEfNS_4arch4Sm90ELb0ELb1ELb1ELb1ELb1ELb0ELb1ELb0ELi3ELi1ELi1ELi1ELb0EEENS1_21CollectiveEpilogueBwdISD_SE_SG_Li384ELb1ELb1ELi3EEENS1_19SingleTileSchedulerILb1ELb0ELb0ELi96EEEEEEEEEvNT_6ParamsE)
        /*0164*/ 	.word	0x00000020


	//----- nvinfo : EIATTR_REGCOUNT
	.align		4
.L_76:
        /*0168*/ 	.byte	0x04, 0x2f
        /*016a*/ 	.short	(.L_78 - .L_77)
	.align		4
.L_77:
        /*016c*/ 	.word	index@(_ZN7cutlass13device_kernelIN5flash11enable_sm90INS1_16FlashAttnBwdSm90INS1_25CollectiveMainloopBwdSm90ILi2ELi1ELi1EN4cute5tupleIJNS5_1CILi1EEES8_S8_EEENS6_IJNS7_ILi64EEENS7_ILi96EEENS7_ILi192EEEEEENS_10bfloat16_tEfNS_4arch4Sm90ELb0ELb1ELb1ELb1ELb0ELb0ELb1ELb0ELi3ELi1ELi1ELi1ELb0EEENS1_21CollectiveEpilogueBwdISD_SE_SG_Li384ELb1ELb1ELi3EEENS1_19SingleTileSchedulerILb1ELb0ELb0ELi96EEEEEEEEEvNT_6ParamsE)
        /*0170*/ 	.word	0x00000080


	//----- nvinfo : EIATTR_FRAME_SIZE
	.align		4
.L_78:
        /*0174*/ 	.byte	0x04, 0x11
        /*0176*/ 	.short	(.L_80 - .L_79)
	.align		4
.L_79:
        /*0178*/ 	.word	index@(_ZN7cutlass13device_kernelIN5flash11enable_sm90INS1_16FlashAttnBwdSm90INS1_25CollectiveMainloopBwdSm90ILi2ELi1ELi1EN4cute5tupleIJNS5_1CILi1EEES8_S8_EEENS6_IJNS7_ILi64EEENS7_ILi96EEENS7_ILi192EEEEEENS_10bfloat16_tEfNS_4arch4Sm90ELb0ELb1ELb1ELb1ELb0ELb0ELb1ELb0ELi3ELi1ELi1ELi1ELb0EEENS1_21CollectiveEpilogueBwdISD_SE_SG_Li384ELb1ELb1ELi3EEENS1_19SingleTileSchedulerILb1ELb0ELb0ELi96EEEEEEEEEvNT_6ParamsE)
        /*017c*/ 	.word	0x00000020


	//----- nvinfo : EIATTR_REGCOUNT
	.align		4
.L_80:
        /*0180*/ 	.byte	0x04, 0x2f
        /*0182*/ 	.short	(.L_82 - .L_81)
	.align		4
.L_81:
        /*0184*/ 	.word	index@(_ZN7cutlass13device_kernelIN5flash11enable_sm90INS1_16FlashAttnBwdSm90INS1_25CollectiveMainloopBwdSm90ILi2ELi1ELi1EN4cute5tupleIJNS5_1CILi1EEES8_S8_EEENS6_IJNS7_ILi64EEENS7_ILi96EEENS7_ILi192EEEEEENS_10bfloat16_tEfNS_4arch4Sm90ELb0ELb1ELb1ELb0ELb1ELb0ELb1ELb0ELi3ELi1ELi1ELi1ELb0EEENS1_24CollectiveEpilogueBwdGQAISD_fSG_Li384ELb0ELb1EEENS1_19SingleTileSchedulerILb0ELb0ELb0ELi96EEEEEEEEEvNT_6ParamsE)
        /*0188*/ 	.word	0x00000080


	//----- nvinfo : EIATTR_FRAME_SIZE
	.align		4
.L_82:
        /*018c*/ 	.byte	0x04, 0x11
        /*018e*/ 	.short	(.L_84 - .L_83)
	.align		4
.L_83:
        /*0190*/ 	.word	index@(_ZN7cutlass13device_kernelIN5flash11enable_sm90INS1_16FlashAttnBwdSm90INS1_25CollectiveMainloopBwdSm90ILi2ELi1ELi1EN4cute5tupleIJNS5_1CILi1EEES8_S8_EEENS6_IJNS7_ILi64EEENS7_ILi96EEENS7_ILi192EEEEEENS_10bfloat16_tEfNS_4arch4Sm90ELb0ELb1ELb1ELb0ELb1ELb0ELb1ELb0ELi3ELi1ELi1ELi1ELb0EEENS1_24CollectiveEpilogueBwdGQAISD_fSG_Li384ELb0ELb1EEENS1_19SingleTileSchedulerILb0ELb0ELb0ELi96EEEEEEEEEvNT_6ParamsE)
        /*0194*/ 	.word	0x00000008


	//----- nvinfo : EIATTR_REGCOUNT
	.align		4
.L_84:
        /*0198*/ 	.byte	0x04, 0x2f
        /*019a*/ 	.short	(.L_86 - .L_85)
	.align		4
.L_85:
        /*019c*/ 	.word	index@(_ZN7cutlass13device_kernelIN5flash11enable_sm90INS1_16FlashAttnBwdSm90INS1_25CollectiveMainloopBwdSm90ILi2ELi1ELi1EN4cute5tupleIJNS5_1CILi1EEES8_S8_EEENS6_IJNS7_ILi64EEENS7_ILi96EEENS7_ILi192EEEEEENS_10bfloat16_tEfNS_4arch4Sm90ELb0ELb1ELb1ELb0ELb0ELb0ELb1ELb0ELi3ELi1ELi1ELi1ELb0EEENS1_24CollectiveEpilogueBwdGQAISD_fSG_Li384ELb0ELb0EEENS1_19SingleTileSchedulerILb0ELb0ELb0ELi96EEEEEEEEEvNT_6ParamsE)
        /*01a0*/ 	.word	0x00000080


	//----- nvinfo : EIATTR_FRAME_SIZE
	.align		4
.L_86:
        /*01a4*/ 	.byte	0x04, 0x11
        /*01a6*/ 	.short	(.L_88 - .L_87)
	.align		4
.L_87:
        /*01a8*/ 	.word	index@(_ZN7cutlass13device_kernelIN5flash11enable_sm90INS1_16FlashAttnBwdSm90INS1_25CollectiveMainloopBwdSm90ILi2ELi1ELi1EN4cute5tupleIJNS5_1CILi1EEES8_S8_EEENS6_IJNS7_ILi64EEENS7_ILi96EEENS7_ILi192EEEEEENS_10bfloat16_tEfNS_4arch4Sm90ELb0ELb1ELb1ELb0ELb0ELb0ELb1ELb0ELi3ELi1ELi1ELi1ELb0EEENS1_24CollectiveEpilogueBwdGQAISD_fSG_Li384ELb0ELb0EEENS1_19SingleTileSchedulerILb0ELb0ELb0ELi96EEEEEEEEEvNT_6ParamsE)
        /*01ac*/ 	.word	0x00000008


	//----- nvinfo : EIATTR_REGCOUNT
	.align		4
.L_88:
        /*01b0*/ 	.byte	0x04, 0x2f
        /*01b2*/ 	.short	(.L_90 - .L_89)
	.align		4
.L_89:
        /*01b4*/ 	.word	index@(_ZN7cutlass13device_kernelIN5flash11enable_sm90INS1_16FlashAttnBwdSm90INS1_25CollectiveMainloopBwdSm90ILi2ELi1ELi1EN4cute5tupleIJNS5_1CILi1EEES8_S8_EEENS6_IJNS7_ILi64EEENS7_ILi96EEENS7_ILi192EEEEEENS_10bfloat16_tEfNS_4arch4Sm90ELb0ELb1ELb1ELb0ELb1ELb0ELb1ELb0ELi3ELi1ELi1ELi1ELb0EEENS1_21CollectiveEpilogueBwdISD_SE_SG_Li384ELb0ELb1ELi3EEENS1_19SingleTileSchedulerILb0ELb0ELb0ELi96EEEEEEEEEvNT_6ParamsE)
        /*01b8*/ 	.word	0x00000080


	//----- nvinfo : EIATTR_FRAME_SIZE
	.align		4
.L_90:
        /*01bc*/ 	.byte	0x04, 0x11
        /*01be*/ 	.short	(.L_92 - .L_91)
	.align		4
.L_91:
        /*01c0*/ 	.word	index@(_ZN7cutlass13device_kernelIN5flash11enable_sm90INS1_16FlashAttnBwdSm90INS1_25CollectiveMainloopBwdSm90ILi2ELi1ELi1EN4cute5tupleIJNS5_1CILi1EEES8_S8_EEENS6_IJNS7_ILi64EEENS7_ILi96EEENS7_ILi192EEEEEENS_10bfloat16_tEfNS_4arch4Sm90ELb0ELb1ELb1ELb0ELb1ELb0ELb1ELb0ELi3ELi1ELi1ELi1ELb0EEENS1_21CollectiveEpilogueBwdISD_SE_SG_Li384ELb0ELb1ELi3EEENS1_19SingleTileSchedulerILb0ELb0ELb0ELi96EEEEEEEEEvNT_6ParamsE)
        /*01c4*/ 	.word	0x00000010


	//----- nvinfo : EIATTR_REGCOUNT
	.align		4
.L_92:
        /*01c8*/ 	.byte	0x04, 0x2f
        /*01ca*/ 	.short	(.L_94 - .L_93)
	.align		4
.L_93:
        /*01cc*/ 	.word	index@(_ZN7cutlass13device_kernelIN5flash11enable_sm90INS1_16FlashAttnBwdSm90INS1_25CollectiveMainloopBwdSm90ILi2ELi1ELi1EN4cute5tupleIJNS5_1CILi1EEES8_S8_EEENS6_IJNS7_ILi64EEENS7_ILi96EEENS7_ILi192EEEEEENS_10bfloat16_tEfNS_4arch4Sm90ELb0ELb1ELb1ELb0ELb0ELb0ELb1ELb0ELi3ELi1ELi1ELi1ELb0EEENS1_21CollectiveEpilogueBwdISD_SE_SG_Li384ELb0ELb1ELi3EEENS1_19SingleTileSchedulerILb0ELb0ELb0ELi96EEEEEEEEEvNT_6ParamsE)
        /*01d0*/ 	.word	0x00000080


	//----- nvinfo : EIATTR_FRAME_SIZE
	.align		4
.L_94:
        /*01d4*/ 	.byte	0x04, 0x11
        /*01d6*/ 	.short	(.L_96 - .L_95)
	.align		4
.L_95:
        /*01d8*/ 	.word	index@(_ZN7cutlass13device_kernelIN5flash11enable_sm90INS1_16FlashAttnBwdSm90INS1_25CollectiveMainloopBwdSm90ILi2ELi1ELi1EN4cute5tupleIJNS5_1CILi1EEES8_S8_EEENS6_IJNS7_ILi64EEENS7_ILi96EEENS7_ILi192EEEEEENS_10bfloat16_tEfNS_4arch4Sm90ELb0ELb1ELb1ELb0ELb0ELb0ELb1ELb0ELi3ELi1ELi1ELi1ELb0EEENS1_21CollectiveEpilogueBwdISD_SE_SG_Li384ELb0ELb1ELi3EEENS1_19SingleTileSchedulerILb0ELb0ELb0ELi96EEEEEEEEEvNT_6ParamsE)
        /*01dc*/ 	.word	0x00000010


	//----- nvinfo : EIATTR_REGCOUNT
	.align		4
.L_96:
        /*01e0*/ 	.byte	0x04, 0x2f
        /*01e2*/ 	.short	(.L_98 - .L_97)
	.align		4
.L_97:
        /*01e4*/ 	.word	index@(_ZN7cutlass13device_kernelIN5flash11enable_sm90INS1_16FlashAttnBwdSm90INS1_25CollectiveMainloopBwdSm90ILi2ELi1ELi1EN4cute5tupleIJNS5_1CILi1EEES8_S8_EEENS6_IJNS7_ILi64EEENS7_ILi96EEENS7_ILi192EEEEEENS_10bfloat16_tEfNS_4arch4Sm90ELb0ELb0ELb1ELb1ELb1ELb0ELb1ELb0ELi3ELi1ELi1ELi1ELb0EEENS1_24CollectiveEpilogueBwdGQAISD_fSG_Li384ELb1ELb1EEENS1_19SingleTileSchedulerILb1ELb0ELb0ELi96EEEEEEEEEvNT_6ParamsE)
        /*01e8*/ 	.word	0x00000080


	//----- nvinfo : EIATTR_FRAME_SIZE
	.align		4
.L_98:
        /*01ec*/ 	.byte	0x04, 0x11
        /*01ee*/ 	.short	(.L_100 - .L_99)
	.align		4
.L_99:
        /*01f0*/ 	.word	index@(_ZN7cutlass13device_kernelIN5flash11enable_sm90INS1_16FlashAttnBwdSm90INS1_25CollectiveMainloopBwdSm90ILi2ELi1ELi1EN4cute5tupleIJNS5_1CILi1EEES8_S8_EEENS6_IJNS7_ILi64EEENS7_ILi96EEENS7_ILi192EEEEEENS_10bfloat16_tEfNS_4arch4Sm90ELb0ELb0ELb1ELb1ELb1ELb0ELb1ELb0ELi3ELi1ELi1ELi1ELb0EEENS1_24CollectiveEpilogueBwdGQAISD_fSG_Li384ELb1ELb1EEENS1_19SingleTileSchedulerILb1ELb0ELb0ELi96EEEEEEEEEvNT_6ParamsE)
        /*01f4*/ 	.word	0x00000010


	//----- nvinfo : EIATTR_REGCOUNT
	.align		4
.L_100:
        /*01f8*/ 	.byte	0x04, 0x2f
        /*01fa*/ 	.short	(.L_102 - .L_101)
	.align		4
.L_101:
        /*01fc*/ 	.word	index@(_ZN7cutlass13device_kernelIN5flash11enable_sm90INS1_16FlashAttnBwdSm90INS1_25CollectiveMainloopBwdSm90ILi2ELi1ELi1EN4cute5tupleIJNS5_1CILi1EEES8_S8_EEENS6_IJNS7_ILi64EEENS7_ILi96EEENS7_ILi192EEEEEENS_10bfloat16_tEfNS_4arch4Sm90ELb0ELb0ELb1ELb1ELb0ELb0ELb1ELb0ELi3ELi1ELi1ELi1ELb0EEENS1_24CollectiveEpilogueBwdGQAISD_fSG_Li384ELb1ELb0EEENS1_19SingleTileSchedulerILb1ELb0ELb0ELi96EEEEEEEEEvNT_6ParamsE)
        /*0200*/ 	.word	0x00000080


	//----- nvinfo : EIATTR_FRAME_SIZE
	.align		4
.L_102:
        /*0204*/ 	.byte	0x04, 0x11
        /*0206*/ 	.short	(.L_104 - .L_103)
	.align		4
.L_103:
        /*0208*/ 	.word	index@(_ZN7cutlass13device_kernelIN5flash11enable_sm90INS1_16FlashAttnBwdSm90INS1_25CollectiveMainloopBwdSm90ILi2ELi1ELi1EN4cute5tupleIJNS5_1CILi1EEES8_S8_EEENS6_IJNS7_ILi64EEENS7_ILi96EEENS7_ILi192EEEEEENS_10bfloat16_tEfNS_4arch4Sm90ELb0ELb0ELb1ELb1ELb0ELb0ELb1ELb0ELi3ELi1ELi1ELi1ELb0EEENS1_24CollectiveEpilogueBwdGQAISD_fSG_Li384ELb1ELb0EEENS1_19SingleTileSchedulerILb1ELb0ELb0ELi96EEEEEEEEEvNT_6ParamsE)
        /*020c*/ 	.word	0x00000010


	//----- nvinfo : EIATTR_REGCOUNT
	.align		4
.L_104:
        /*0210*/ 	.byte	0x04, 0x2f
        /*0212*/ 	.short	(.L_106 - .L_105)
	.align		4
.L_105:
        /*0214*/ 	.word	index@(_ZN7cutlass13device_kernelIN5flash11enable_sm90INS1_16FlashAttnBwdSm90INS1_25CollectiveMainloopBwdSm90ILi2ELi1ELi1EN4cute5tupleIJNS5_1CILi1EEES8_S8_EEENS6_IJNS7_ILi64EEENS7_ILi96EEENS7_ILi192EEEEEENS_10bfloat16_tEfNS_4arch4Sm90ELb0ELb0ELb1ELb1ELb1ELb0ELb1ELb0ELi3ELi1ELi1ELi1ELb0EEENS1_21CollectiveEpilogueBwdISD_SE_SG_Li384ELb1ELb1ELi3EEENS1_19SingleTileSchedulerILb1ELb0ELb0ELi96EEEEEEEEEvNT_6ParamsE)
        /*0218*/ 	.word	0x00000080


	//----- nvinfo : EIATTR_FRAME_SIZE
	.align		4
.L_106:
        /*021c*/ 	.byte	0x04, 0x11
        /*021e*/ 	.short	(.L_108 - .L_107)
	.align		4
.L_107:
        /*0220*/ 	.word	index@(_ZN7cutlass13device_kernelIN5flash11enable_sm90INS1_16FlashAttnBwdSm90INS1_25CollectiveMainloopBwdSm90ILi2ELi1ELi1EN4cute5tupleIJNS5_1CILi1EEES8_S8_EEENS6_IJNS7_ILi64EEENS7_ILi96EEENS7_ILi192EEEEEENS_10bfloat16_tEfNS_4arch4Sm90ELb0ELb0ELb1ELb1ELb1ELb0ELb1ELb0ELi3ELi1ELi1ELi1ELb0EEENS1_21CollectiveEpilogueBwdISD_SE_SG_Li384ELb1ELb1ELi3EEENS1_19SingleTileSchedulerILb1ELb0ELb0ELi96EEEEEEEEEvNT_6ParamsE)
        /*0224*/ 	.word	0x00000010


	//----- nvinfo : EIATTR_REGCOUNT
	.align		4
.L_108:
        /*0228*/ 	.byte	0x04, 0x2f
        /*022a*/ 	.short	(.L_110 - .L_109)
	.align		4
.L_109:
        /*022c*/ 	.word	index@(_ZN7cutlass13device_kernelIN5flash11enable_sm90INS1_16FlashAttnBwdSm90INS1_25CollectiveMainloopBwdSm90ILi2ELi1ELi1EN4cute5tupleIJNS5_1CILi1EEES8_S8_EEENS6_IJNS7_ILi64EEENS7_ILi96EEENS7_ILi192EEEEEENS_10bfloat16_tEfNS_4arch4Sm90ELb0ELb0ELb1ELb1ELb0ELb0ELb1ELb0ELi3ELi1ELi1ELi1ELb0EEENS1_21CollectiveEpilogueBwdISD_SE_SG_Li384ELb1ELb1ELi3EEENS1_19SingleTileSchedulerILb1ELb0ELb0ELi96EEEEEEEEEvNT_6ParamsE)
        /*0230*/ 	.word	0x00000080


	//----- nvinfo : EIATTR_FRAME_SIZE
	.align		4
.L_110:
        /*0234*/ 	.byte	0x04, 0x11
        /*0236*/ 	.short	(.L_112 - .L_111)
	.align		4
.L_111:
        /*0238*/ 	.word	index@(_ZN7cutlass13device_kernelIN5flash11enable_sm90INS1_16FlashAttnBwdSm90INS1_25CollectiveMainloopBwdSm90ILi2ELi1ELi1EN4cute5tupleIJNS5_1CILi1EEES8_S8_EEENS6_IJNS7_ILi64EEENS7_ILi96EEENS7_ILi192EEEEEENS_10bfloat16_tEfNS_4arch4Sm90ELb0ELb0ELb1ELb1ELb0ELb0ELb1ELb0ELi3ELi1ELi1ELi1ELb0EEENS1_21CollectiveEpilogueBwdISD_SE_SG_Li384ELb1ELb1ELi3EEENS1_19SingleTileSchedulerILb1ELb0ELb0ELi96EEEEEEEEEvNT_6ParamsE)
        /*023c*/ 	.word	0x00000010


	//----- nvinfo : EIATTR_REGCOUNT
	.align		4
.L_112:
        /*0240*/ 	.byte	0x04, 0x2f
        /*0242*/ 	.short	(.L_114 - .L_113)
	.align		4
.L_113:
        /*0244*/ 	.word	index@(_ZN7cutlass13device_kernelIN5flash11enable_sm90INS1_16FlashAttnBwdSm90INS1_25CollectiveMainloopBwdSm90ILi2ELi1ELi1EN4cute5tupleIJNS5_1CILi1EEES8_S8_EEENS6_IJNS7_ILi64EEENS7_ILi96EEENS7_ILi192EEEEEENS_10bfloat16_tEfNS_4arch4Sm90ELb0ELb0ELb1ELb0ELb1ELb0ELb1ELb0ELi3ELi1ELi1ELi1ELb0EEENS1_24CollectiveEpilogueBwdGQAISD_fSG_Li384ELb0ELb1EEENS1_19SingleTileSchedulerILb0ELb0ELb0ELi96EEEEEEEEEvNT_6ParamsE)
        /*0248*/ 	.word	0x00000080


	//----- nvinfo : EIATTR_FRAME_SIZE
	.align		4
.L_114:
        /*024c*/ 	.byte	0x04, 0x11
        /*024e*/ 	.short	(.L_116 - .L_115)
	.align		4
.L_115:
        /*0250*/ 	.word	index@(_ZN7cutlass13device_kernelIN5flash11enable_sm90INS1_16FlashAttnBwdSm90INS1_25CollectiveMainloopBwdSm90ILi2ELi1ELi1EN4cute5tupleIJNS5_1CILi1EEES8_S8_EEENS6_IJNS7_ILi64EEENS7_ILi96EEENS7_ILi192EEEEEENS_10bfloat16_tEfNS_4arch4Sm90ELb0ELb0ELb1ELb0ELb1ELb0ELb1ELb0ELi3ELi1ELi1ELi1ELb0EEENS1_24CollectiveEpilogueBwdGQAISD_fSG_Li384ELb0ELb1EEENS1_19SingleTileSchedulerILb0ELb0ELb0ELi96EEEEEEEEEvNT_6ParamsE)
        /*0254*/ 	.word	0x00000000


	//----- nvinfo : EIATTR_REGCOUNT
	.align		4
.L_116:
        /*0258*/ 	.byte	0x04, 0x2f
        /*025a*/ 	.short	(.L_118 - .L_117)
	.align		4
.L_117:
        /*025c*/ 	.word	index@(_ZN7cutlass13device_kernelIN5flash11enable_sm90INS1_16FlashAttnBwdSm90INS1_25CollectiveMainloopBwdSm90ILi2ELi1ELi1EN4cute5tupleIJNS5_1CILi1EEES8_S8_EEENS6_IJNS7_ILi64EEENS7_ILi96EEENS7_ILi192EEEEEENS_10bfloat16_tEfNS_4arch4Sm90ELb0ELb0ELb1ELb0ELb0ELb0ELb1ELb0ELi3ELi1ELi1ELi1ELb0EEENS1_24CollectiveEpilogueBwdGQAISD_fSG_Li384ELb0ELb0EEENS1_19SingleTileSchedulerILb0ELb0ELb0ELi96EEEEEEEEEvNT_6ParamsE)
        /*0260*/ 	.word	0x00000080


	//----- nvinfo : EIATTR_FRAME_SIZE
	.align		4
.L_118:
        /*0264*/ 	.byte	0x04, 0x11
        /*0266*/ 	.short	(.L_120 - .L_119)
	.align		4
.L_119:
        /*0268*/ 	.word	index@(_ZN7cutlass13device_kernelIN5flash11enable_sm90INS1_16FlashAttnBwdSm90INS1_25CollectiveMainloopBwdSm90ILi2ELi1ELi1EN4cute5tupleIJNS5_1CILi1EEES8_S8_EEENS6_IJNS7_ILi64EEENS7_ILi96EEENS7_ILi192EEEEEENS_10bfloat16_tEfNS_4arch4Sm90ELb0ELb0ELb1ELb0ELb0ELb0ELb1ELb0ELi3ELi1ELi1ELi1ELb0EEENS1_24CollectiveEpilogueBwdGQAISD_fSG_Li384ELb0ELb0EEENS1_19SingleTileSchedulerILb0ELb0ELb0ELi96EEEEEEEEEvNT_6ParamsE)
        /*026c*/ 	.word	0x00000000


	//----- nvinfo : EIATTR_REGCOUNT
	.align		4
.L_120:
        /*0270*/ 	.byte	0x04, 0x2f
        /*0272*/ 	.short	(.L_122 - .L_121)
	.align		4
.L_121:
        /*0274*/ 	.word	index@(_ZN7cutlass13device_kernelIN5flash11enable_sm90INS1_16FlashAttnBwdSm90INS1_25CollectiveMainloopBwdSm90ILi2ELi1ELi1EN4cute5tupleIJNS5_1CILi1EEES8_S8_EEENS6_IJNS7_ILi64EEENS7_ILi96EEENS7_ILi192EEEEEENS_10bfloat16_tEfNS_4arch4Sm90ELb0ELb0ELb1ELb0ELb1ELb0ELb1ELb0ELi3ELi1ELi1ELi1ELb0EEENS1_21CollectiveEpilogueBwdISD_SE_SG_Li384ELb0ELb1ELi3EEENS1_19SingleTileSchedulerILb0ELb0ELb0ELi96EEEEEEEEEvNT_6ParamsE)
        /*0278*/ 	.word	0x00000080


	//----- nvinfo : EIATTR_FRAME_SIZE
	.align		4
.L_122:
        /*027c*/ 	.byte	0x04, 0x11
        /*027e*/ 	.short	(.L_124 - .L_123)
	.align		4
.L_123:
        /*0280*/ 	.word	index@(_ZN7cutlass13device_kernelIN5flash11enable_sm90INS1_16FlashAttnBwdSm90INS1_25CollectiveMainloopBwdSm90ILi2ELi1ELi1EN4cute5tupleIJNS5_1CILi1EEES8_S8_EEENS6_IJNS7_ILi64EEENS7_ILi96EEENS7_ILi192EEEEEENS_10bfloat16_tEfNS_4arch4Sm90ELb0ELb0ELb1ELb0ELb1ELb0ELb1ELb0ELi3ELi1ELi1ELi1ELb0EEENS1_21CollectiveEpilogueBwdISD_SE_SG_Li384ELb0ELb1ELi3EEENS1_19SingleTileSchedulerILb0ELb0ELb0ELi96EEEEEEEEEvNT_6ParamsE)
        /*0284*/ 	.word	0x00000008


	//----- nvinfo : EIATTR_REGCOUNT
	.align		4
.L_124:
        /*0288*/ 	.byte	0x04, 0x2f
        /*028a*/ 	.short	(.L_126 - .L_125)
	.align		4
.L_125:
        /*028c*/ 	.word	index@(_ZN7cutlass13device_kernelIN5flash11enable_sm90INS1_16FlashAttnBwdSm90INS1_25CollectiveMainloopBwdSm90ILi2ELi1ELi1EN4cute5tupleIJNS5_1CILi1EEES8_S8_EEENS6_IJNS7_ILi64EEENS7_ILi96EEENS7_ILi192EEEEEENS_10bfloat16_tEfNS_4arch4Sm90ELb0ELb0ELb1ELb0ELb0ELb0ELb1ELb0ELi3ELi1ELi1ELi1ELb0EEENS1_21CollectiveEpilogueBwdISD_SE_SG_Li384ELb0ELb1ELi3EEENS1_19SingleTileSchedulerILb0ELb0ELb0ELi96EEEEEEEEEvNT_6ParamsE)
        /*0290*/ 	.word	0x00000080


	//----- nvinfo : EIATTR_FRAME_SIZE
	.align		4
.L_126:
        /*0294*/ 	.byte	0x04, 0x11
        /*0296*/ 	.short	(.L_128 - .L_127)
	.align		4
.L_127:
        /*0298*/ 	.word	index@(_ZN7cutlass13device_kernelIN5flash11enable_sm90INS1_16FlashAttnBwdSm90INS1_25CollectiveMainloopBwdSm90ILi2ELi1ELi1EN4cute5tupleIJNS5_1CILi1EEES8_S8_EEENS6_IJNS7_ILi64EEENS7_ILi96EEENS7_ILi192EEEEEENS_10bfloat16_tEfNS_4arch4Sm90ELb0ELb0ELb1ELb0ELb0ELb0ELb1ELb0ELi3ELi1ELi1ELi1ELb0EEENS1_21CollectiveEpilogueBwdISD_SE_SG_Li384ELb0ELb1ELi3EEENS1_19SingleTileSchedulerILb0ELb0ELb0ELi96EEEEEEEEEvNT_6ParamsE)
        /*029c*/ 	.word	0x00000008


	//----- nvinfo : EIATTR_MIN_STACK_SIZE
	.align		4
.L_128:
        /*02a0*/ 	.byte	0x04, 0x12
        /*02a2*/ 	.short	(.L_130 - .L_129)
	.align		4
.L_129:
        /*02a4*/ 	.word	index@(_ZN7cutlass13device_kernelIN5flash11enable_sm90INS1_16FlashAttnBwdSm90INS1_25CollectiveMainloopBwdSm90ILi2ELi1ELi1EN4cute5tupleIJNS5_1CILi1EEES8_S8_EEENS6_IJNS7_ILi64EEENS7_ILi96EEENS7_ILi192EEEEEENS_10bfloat16_tEfNS_4arch4Sm90ELb0ELb0ELb1ELb0ELb0ELb0ELb1ELb0ELi3ELi1ELi1ELi1ELb0EEENS1_21CollectiveEpilogueBwdISD_SE_SG_Li384ELb0ELb1ELi3EEENS1_19SingleTileSchedulerILb0ELb0ELb0ELi96EEEEEEEEEvNT_6ParamsE)
        /*02a8*/ 	.word	0x00000008


	//----- nvinfo : EIATTR_MIN_STACK_SIZE
	.align		4
.L_130:
        /*02ac*/ 	.byte	0x04, 0x12
        /*02ae*/ 	.short	(.L_132 - .L_131)
	.align		4
.L_131:
        /*02b0*/ 	.word	index@(_ZN7cutlass13device_kernelIN5flash11enable_sm90INS1_16FlashAttnBwdSm90INS1_25CollectiveMainloopBwdSm90ILi2ELi1ELi1EN4cute5tupleIJNS5_1CILi1EEES8_S8_EEENS6_IJNS7_ILi64EEENS7_ILi96EEENS7_ILi192EEEEEENS_10bfloat16_tEfNS_4arch4Sm90ELb0ELb0ELb1ELb0ELb1ELb0ELb1ELb0ELi3ELi1ELi1ELi1ELb0EEENS1_21CollectiveEpilogueBwdISD_SE_SG_Li384ELb0ELb1ELi3EEENS1_19SingleTileSchedulerILb0ELb0ELb0ELi96EEEEEEEEEvNT_6ParamsE)
        /*02b4*/ 	.word	0x00000008


	//----- nvinfo : EIATTR_MIN_STACK_SIZE
	.align		4
.L_132:
        /*02b8*/ 	.byte	0x04, 0x12
        /*02ba*/ 	.short	(.L_134 - .L_133)
	.align		4
.L_133:
        /*02bc*/ 	.word	index@(_ZN7cutlass13device_kernelIN5flash11enable_sm90INS1_16FlashAttnBwdSm90INS1_25CollectiveMainloopBwdSm90ILi2ELi1ELi1EN4cute5tupleIJNS5_1CILi1EEES8_S8_EEENS6_IJNS7_ILi64EEENS7_ILi96EEENS7_ILi192EEEEEENS_10bfloat16_tEfNS_4arch4Sm90ELb0ELb0ELb1ELb0ELb0ELb0ELb1ELb0ELi3ELi1ELi1ELi1ELb0EEENS1_24CollectiveEpilogueBwdGQAISD_fSG_Li384ELb0ELb0EEENS1_19SingleTileSchedulerILb0ELb0ELb0ELi96EEEEEEEEEvNT_6ParamsE)
        /*02c0*/ 	.word	0x00000000


	//----- nvinfo : EIATTR_MIN_STACK_SIZE
	.align		4
.L_134:
        /*02c4*/ 	.byte	0x04, 0x12
        /*02c6*/ 	.short	(.L_136 - .L_135)
	.align		4
.L_135:
        /*02c8*/ 	.word	index@(_ZN7cutlass13device_kernelIN5flash11enable_sm90INS1_16FlashAttnBwdSm90INS1_25CollectiveMainloopBwdSm90ILi2ELi1ELi1EN4cute5tupleIJNS5_1CILi1EEES8_S8_EEENS6_IJNS7_ILi64EEENS7_ILi96EEENS7_ILi192EEEEEENS_10bfloat16_tEfNS_4arch4Sm90ELb0ELb0ELb1ELb0ELb1ELb0ELb1ELb0ELi3ELi1ELi1ELi1ELb0EEENS1_24CollectiveEpilogueBwdGQAISD_fSG_Li384ELb0ELb1EEENS1_19SingleTileSchedulerILb0ELb0ELb0ELi96EEEEEEEEEvNT_6ParamsE)
        /*02cc*/ 	.word	0x00000000


	//----- nvinfo : EIATTR_MIN_STACK_SIZE
	.align		4
.L_136:
        /*02d0*/ 	.byte	0x04, 0x12
        /*02d2*/ 	.short	(.L_138 - .L_137)
	.align		4
.L_137:
        /*02d4*/ 	.word	index@(_ZN7cutlass13device_kernelIN5flash11enable_sm90INS1_16FlashAttnBwdSm90INS1_25CollectiveMainloopBwdSm90ILi2ELi1ELi1EN4cute5tupleIJNS5_1CILi1EEES8_S8_EEENS6_IJNS7_ILi64EEENS7_ILi96EEENS7_ILi192EEEEEENS_10bfloat16_tEfNS_4arch4Sm90ELb0ELb0ELb1ELb1ELb0ELb0ELb1ELb0ELi3ELi1ELi1ELi1ELb0EEENS1_21CollectiveEpilogueBwdISD_SE_SG_Li384ELb1ELb1ELi3EEENS1_19SingleTileSchedulerILb1ELb0ELb0ELi96EEEEEEEEEvNT_6ParamsE)
        /*02d8*/ 	.word	0x00000010


	//----- nvinfo : EIATTR_MIN_STACK_SIZE
	.align		4
.L_138:
        /*02dc*/ 	.byte	0x04, 0x12
        /*02de*/ 	.short	(.L_140 - .L_139)
	.align		4
.L_139:
        /*02e0*/ 	.word	index@(_ZN7cutlass13device_kernelIN5flash11enable_sm90INS1_16FlashAttnBwdSm90INS1_25CollectiveMainloopBwdSm90ILi2ELi1ELi1EN4cute5tupleIJNS5_1CILi1EEES8_S8_EEENS6_IJNS7_ILi64EEENS7_ILi96EEENS7_ILi192EEEEEENS_10bfloat16_tEfNS_4arch4Sm90ELb0ELb0ELb1ELb1ELb1ELb0ELb1ELb0ELi3ELi1ELi1ELi1ELb0EEENS1_21CollectiveEpilogueBwdISD_SE_SG_Li384ELb1ELb1ELi3EEENS1_19SingleTileSchedulerILb1ELb0ELb0ELi96EEEEEEEEEvNT_6ParamsE)
        /*02e4*/ 	.word	0x00000010


	//----- nvinfo : EIATTR_MIN_STACK_SIZE
	.align		4
.L_140:
        /*02e8*/ 	.byte	0x04, 0x12
        /*02ea*/ 	.short	(.L_142 - .L_141)
	.align		4
.L_141:
        /*02ec*/ 	.word	index@(_ZN7cutlass13device_kernelIN5flash11enable_sm90INS1_16FlashAttnBwdSm90INS1_25CollectiveMainloopBwdSm90ILi2ELi1ELi1EN4cute5tupleIJNS5_1CILi1EEES8_S8_EEENS6_IJNS7_ILi64EEENS7_ILi96EEENS7_ILi192EEEEEENS_10bfloat16_tEfNS_4arch4Sm90ELb0ELb0ELb1ELb1ELb0ELb0ELb1ELb0ELi3ELi1ELi1ELi1ELb0EEENS1_24CollectiveEpilogueBwdGQAISD_fSG_Li384ELb1ELb0EEENS1_19SingleTileSchedulerILb1ELb0ELb0ELi96EEEEEEEEEvNT_6ParamsE)
        /*02f0*/ 	.word	0x00000010


	//----- nvinfo : EIATTR_MIN_STACK_SIZE
	.align		4
.L_142:
        /*02f4*/ 	.byte	0x04, 0x12
        /*02f6*/ 	.short	(.L_144 - .L_143)
	.align		4
.L_143:
        /*02f8*/ 	.word	index@(_ZN7cutlass13device_kernelIN5flash11enable_sm90INS1_16FlashAttnBwdSm90INS1_25CollectiveMainloopBwdSm90ILi2ELi1ELi1EN4cute5tupleIJNS5_1CILi1EEES8_S8_EEENS6_IJNS7_ILi64EEENS7_ILi96EEENS7_ILi192EEEEEENS_10bfloat16_tEfNS_4arch4Sm90ELb0ELb0ELb1ELb1ELb1ELb0ELb1ELb0ELi3ELi1ELi1ELi1ELb0EEENS1_24CollectiveEpilogueBwdGQAISD_fSG_Li384ELb1ELb1EEENS1_19SingleTileSchedulerILb1ELb0ELb0ELi96EEEEEEEEEvNT_6ParamsE)
        /*02fc*/ 	.word	0x00000010


	//----- nvinfo : EIATTR_MIN_STACK_SIZE
	.align		4
.L_144:
        /*0300*/ 	.byte	0x04, 0x12
        /*0302*/ 	.short	(.L_146 - .L_145)
	.align		4
.L_145:
        /*0304*/ 	.word	index@(_ZN7cutlass13device_kernelIN5flash11enable_sm90INS1_16FlashAttnBwdSm90INS1_25CollectiveMainloopBwdSm90ILi2ELi1ELi1EN4cute5tupleIJNS5_1CILi1EEES8_S8_EEENS6_IJNS7_ILi64EEENS7_ILi96EEENS7_ILi192EEEEEENS_10bfloat16_tEfNS_4arch4Sm90ELb0ELb1ELb1ELb0ELb0ELb0ELb1ELb0ELi3ELi1ELi1ELi1ELb0EEENS1_21CollectiveEpilogueBwdISD_SE_SG_Li384ELb0ELb1ELi3EEENS1_19SingleTileSchedulerILb0ELb0ELb0ELi96EEEEEEEEEvNT_6ParamsE)
        /*0308*/ 	.word	0x00000010


	//----- nvinfo : EIATTR_MIN_STACK_SIZE
	.align		4
.L_146:
        /*030c*/ 	.byte	0x04, 0x12
        /*030e*/ 	.short	(.L_148 - .L_147)
	.align		4
.L_147:
        /*0310*/ 	.word	index@(_ZN7cutlass13device_kernelIN5flash11enable_sm90INS1_16FlashAttnBwdSm90INS1_25CollectiveMainloopBwdSm90ILi2ELi1ELi1EN4cute5tupleIJNS5_1CILi1EEES8_S8_EEENS6_IJNS7_ILi64EEENS7_ILi96EEENS7_ILi192EEEEEENS_10bfloat16_tEfNS_4arch4Sm90ELb0ELb1ELb1ELb0ELb1ELb0ELb1ELb0ELi3ELi1ELi1ELi1ELb0EEENS1_21CollectiveEpilogueBwdISD_SE_SG_Li384ELb0ELb1ELi3EEENS1_19SingleTileSchedulerILb0ELb0ELb0ELi96EEEEEEEEEvNT_6ParamsE)
        /*0314*/ 	.word	0x00000010


	//----- nvinfo : EIATTR_MIN_STACK_SIZE
	.align		4
.L_148:
        /*0318*/ 	.byte	0x04, 0x12
        /*031a*/ 	.short	(.L_150 - .L_149)
	.align		4
.L_149:
        /*031c*/ 	.word	index@(_ZN7cutlass13device_kernelIN5flash11enable_sm90INS1_16FlashAttnBwdSm90INS1_25CollectiveMainloopBwdSm90ILi2ELi1ELi1EN4cute5tupleIJNS5_1CILi1EEES8_S8_EEENS6_IJNS7_ILi64EEENS7_ILi96EEENS7_ILi192EEEEEENS_10bfloat16_tEfNS_4arch4Sm90ELb0ELb1ELb1ELb0ELb0ELb0ELb1ELb0ELi3ELi1ELi1ELi1ELb0EEENS1_24CollectiveEpilogueBwdGQAISD_fSG_Li384ELb0ELb0EEENS1_19SingleTileSchedulerILb0ELb0ELb0ELi96EEEEEEEEEvNT_6ParamsE)
        /*0320*/ 	.word	0x00000008


	//----- nvinfo : EIATTR_MIN_STACK_SIZE
	.align		4
.L_150:
        /*0324*/ 	.byte	0x04, 0x12
        /*0326*/ 	.short	(.L_152 - .L_151)
	.align		4
.L_151:
        /*0328*/ 	.word	index@(_ZN7cutlass13device_kernelIN5flash11enable_sm90INS1_16FlashAttnBwdSm90INS1_25CollectiveMainloopBwdSm90ILi2ELi1ELi1EN4cute5tupleIJNS5_1CILi1EEES8_S8_EEENS6_IJNS7_ILi64EEENS7_ILi96EEENS7_ILi192EEEEEENS_10bfloat16_tEfNS_4arch4Sm90ELb0ELb1ELb1ELb0ELb1ELb0ELb1ELb0ELi3ELi1ELi1ELi1ELb0EEENS1_24CollectiveEpilogueBwdGQAISD_fSG_Li384ELb0ELb1EEENS1_19SingleTileSchedulerILb0ELb0ELb0ELi96EEEEEEEEEvNT_6ParamsE)
        /*032c*/ 	.word	0x00000008


	//----- nvinfo : EIATTR_MIN_STACK_SIZE
	.align		4
.L_152:
        /*0330*/ 	.byte	0x04, 0x12
        /*0332*/ 	.short	(.L_154 - .L_153)
	.align		4
.L_153:
        /*0334*/ 	.word	index@(_ZN7cutlass13device_kernelIN5flash11enable_sm90INS1_16FlashAttnBwdSm90INS1_25CollectiveMainloopBwdSm90ILi2ELi1ELi1EN4cute5tupleIJNS5_1CILi1EEES8_S8_EEENS6_IJNS7_ILi64EEENS7_ILi96EEENS7_ILi192EEEEEENS_10bfloat16_tEfNS_4arch4Sm90ELb0ELb1ELb1ELb1ELb0ELb0ELb1ELb0ELi3ELi1ELi1ELi1ELb0EEENS1_21CollectiveEpilogueBwdISD_SE_SG_Li384ELb1ELb1ELi3EEENS1_19SingleTileSchedulerILb1ELb0ELb0ELi96EEEEEEEEEvNT_6ParamsE)
        /*0338*/ 	.word	0x00000020


	//----- nvinfo : EIATTR_MIN_STACK_SIZE
	.align		4
.L_154:
        /*033c*/ 	.byte	0x04, 0x12
        /*033e*/ 	.short	(.L_156 - .L_155)
	.align		4
.L_155:
        /*0340*/ 	.word	index@(_ZN7cutlass13device_kernelIN5flash11enable_sm90INS1_16FlashAttnBwdSm90INS1_25CollectiveMainloopBwdSm90ILi2ELi1ELi1EN4cute5tupleIJNS5_1CILi1EEES8_S8_EEENS6_IJNS7_ILi64EEENS7_ILi96EEENS7_ILi192EEEEEENS_10bfloat16_tEfNS_4arch4Sm90ELb0ELb1ELb1ELb1ELb1ELb0ELb1ELb0ELi3ELi1ELi1ELi1ELb0EEENS1_21CollectiveEpilogueBwdISD_SE_SG_Li384ELb1ELb1ELi3EEENS1_19SingleTileSchedulerILb1ELb0ELb0ELi96EEEEEEEEEvNT_6ParamsE)
        /*0344*/ 	.word	0x00000020


	//----- nvinfo : EIATTR_MIN_STACK_SIZE
	.align		4
.L_156:
        /*0348*/ 	.byte	0x04, 0x12
        /*034a*/ 	.short	(.L_158 - .L_157)
	.align		4
.L_157:
        /*034c*/ 	.word	index@(_ZN7cutlass13device_kernelIN5flash11enable_sm90INS1_16FlashAttnBwdSm90INS1_25CollectiveMainloopBwdSm90ILi2ELi1ELi1EN4cute5tupleIJNS5_1CILi1EEES8_S8_EEENS6_IJNS7_ILi64EEENS7_ILi96EEENS7_ILi192EEEEEENS_10bfloat16_tEfNS_4arch4Sm90ELb0ELb1ELb1ELb1ELb0ELb0ELb1ELb0ELi3ELi1ELi1ELi1ELb0EEENS1_24CollectiveEpilogueBwdGQAISD_fSG_Li384ELb1ELb0EEENS1_19SingleTileSchedulerILb1ELb0ELb0ELi96EEEEEEEEEvNT_6ParamsE)
        /*0350*/ 	.word	0x00000020


	//----- nvinfo : EIATTR_MIN_STACK_SIZE
	.align		4
.L_158:
        /*0354*/ 	.byte	0x04, 0x12
        /*0356*/ 	.short	(.L_160 - .L_159)
	.align		4
.L_159:
        /*0358*/ 	.word	index@(_ZN7cutlass13device_kernelIN5flash11enable_sm90INS1_16FlashAttnBwdSm90INS1_25CollectiveMainloopBwdSm90ILi2ELi1ELi1EN4cute5tupleIJNS5_1CILi1EEES8_S8_EEENS6_IJNS7_ILi64EEENS7_ILi96EEENS7_ILi192EEEEEENS_10bfloat16_tEfNS_4arch4Sm90ELb0ELb1ELb1ELb1ELb1ELb0ELb1ELb0ELi3ELi1ELi1ELi1ELb0EEENS1_24CollectiveEpilogueBwdGQAISD_fSG_Li384ELb1ELb1EEENS1_19SingleTileSchedulerILb1ELb0ELb0ELi96EEEEEEEEEvNT_6ParamsE)
        /*035c*/ 	.word	0x00000020


	//----- nvinfo : EIATTR_MIN_STACK_SIZE
	.align		4
.L_160:
        /*0360*/ 	.byte	0x04, 0x12
        /*0362*/ 	.short	(.L_162 - .L_161)
	.align		4
.L_161:
        /*0364*/ 	.word	index@(_ZN7cutlass13device_kernelIN5flash11enable_sm90INS1_16FlashAttnBwdSm90INS1_25CollectiveMainloopBwdSm90ILi2ELi1ELi1EN4cute5tupleIJNS5_1CILi1EEES8_S8_EEENS6_IJNS7_ILi64EEENS7_ILi96EEENS7_ILi192EEEEEENS_10bfloat16_tEfNS_4arch4Sm90ELb1ELb0ELb1ELb0ELb0ELb0ELb1ELb0ELi3ELi1ELi1ELi1ELb0EEENS1_21CollectiveEpilogueBwdISD_SE_SG_Li384ELb0ELb1ELi3EEENS1_25SingleTileBwdLPTSchedulerILb0ELi96ELb0EEEEEEEEEvNT_6ParamsE)
        /*0368*/ 	.word	0x00000018


	//----- nvinfo : EIATTR_MIN_STACK_SIZE
	.align		4
.L_162:
        /*036c*/ 	.byte	0x04, 0x12
        /*036e*/ 	.short	(.L_164 - .L_163)
	.align		4
.L_163:
        /*0370*/ 	.word	index@(_ZN7cutlass13device_kernelIN5flash11enable_sm90INS1_16FlashAttnBwdSm90INS1_25CollectiveMainloopBwdSm90ILi2ELi1ELi1EN4cute5tupleIJNS5_1CILi1EEES8_S8_EEENS6_IJNS7_ILi64EEENS7_ILi96EEENS7_ILi192EEEEEENS_10bfloat16_tEfNS_4arch4Sm90ELb1ELb0ELb1ELb0ELb1ELb0ELb1ELb0ELi3ELi1ELi1ELi1ELb0EEENS1_21CollectiveEpilogueBwdISD_SE_SG_Li384ELb0ELb1ELi3EEENS1_25SingleTileBwdLPTSchedulerILb0ELi96ELb1EEEEEEEEEvNT_6ParamsE)
        /*0374*/ 	.word	0x00000018


	//----- nvinfo : EIATTR_MIN_STACK_SIZE
	.align		4
.L_164:
        /*0378*/ 	.byte	0x04, 0x12
        /*037a*/ 	.short	(.L_166 - .L_165)
	.align		4
.L_165:
        /*037c*/ 	.word	index@(_ZN7cutlass13device_kernelIN5flash11enable_sm90INS1_16FlashAttnBwdSm90INS1_25CollectiveMainloopBwdSm90ILi2ELi1ELi1EN4cute5tupleIJNS5_1CILi1EEES8_S8_EEENS6_IJNS7_ILi64EEENS7_ILi96EEENS7_ILi192EEEEEENS_10bfloat16_tEfNS_4arch4Sm90ELb1ELb0ELb1ELb0ELb0ELb0ELb1ELb0ELi3ELi1ELi1ELi1ELb0EEENS1_24CollectiveEpilogueBwdGQAISD_fSG_Li384ELb0ELb0EEENS1_25SingleTileBwdLPTSchedulerILb0ELi96ELb0EEEEEEEEEvNT_6ParamsE)
        /*0380*/ 	.word	0x00000018


	//----- nvinfo : EIATTR_MIN_STACK_SIZE
	.align		4
.L_166:
        /*0384*/ 	.byte	0x04, 0x12
        /*0386*/ 	.short	(.L_168 - .L_167)
	.align		4
.L_167:
        /*0388*/ 	.word	index@(_ZN7cutlass13device_kernelIN5flash11enable_sm90INS1_16FlashAttnBwdSm90INS1_25CollectiveMainloopBwdSm90ILi2ELi1ELi1EN4cute5tupleIJNS5_1CILi1EEES8_S8_EEENS6_IJNS7_ILi64EEENS7_ILi96EEENS7_ILi192EEEEEENS_10bfloat16_tEfNS_4arch4Sm90ELb1ELb0ELb1ELb0ELb1ELb0ELb1ELb0ELi3ELi1ELi1ELi1ELb0EEENS1_24CollectiveEpilogueBwdGQAISD_fSG_Li384ELb0ELb1EEENS1_25SingleTileBwdLPTSchedulerILb0ELi96ELb1EEEEEEEEEvNT_6ParamsE)
        /*038c*/ 	.word	0x00000018


	//----- nvinfo : EIATTR_MIN_STACK_SIZE
	.align		4
.L_168:
        /*0390*/ 	.byte	0x04, 0x12
        /*0392*/ 	.short	(.L_170 - .L_169)
	.align		4
.L_169:
        /*0394*/ 	.word	index@(_ZN7cutlass13device_kernelIN5flash22FlashAttnBwdPreprocessIN4cute5tupleIJNS3_1CILi64EEENS5_ILi192EEEEEENS_10bfloat16_tEfNS_4arch4Sm90ELb1ELb0EEEEEvNT_6ParamsE)
        /*0398*/ 	.word	0x00000000


	//----- nvinfo : EIATTR_MIN_STACK_SIZE
	.align		4
.L_170:
        /*039c*/ 	.byte	0x04, 0x12
        /*039e*/ 	.short	(.L_172 - .L_171)
	.align		4
.L_171:
        /*03a0*/ 	.word	index@(_ZN7cutlass13device_kernelIN5flash11enable_sm90INS1_16FlashAttnBwdSm90INS1_25CollectiveMainloopBwdSm90ILi2ELi1ELi1EN4cute5tupleIJNS5_1CILi1EEES8_S8_EEENS6_IJNS7_ILi64EEENS7_ILi96EEENS7_ILi192EEEEEENS_10bfloat16_tEfNS_4arch4Sm90ELb1ELb0ELb1ELb1ELb0ELb0ELb1ELb0ELi3ELi1ELi1ELi1ELb0EEENS1_21CollectiveEpilogueBwdISD_SE_SG_Li384ELb1ELb1ELi3EEENS1_25SingleTileBwdLPTSchedulerILb1ELi96ELb0EEEEEEEEEvNT_6ParamsE)
        /*03a4*/ 	.word	0x00000020


	//----- nvinfo : EIATTR_MIN_STACK_SIZE
	.align		4
.L_172:
        /*03a8*/ 	.byte	0x04, 0x12
        /*03aa*/ 	.short	(.L_174 - .L_173)
	.align		4
.L_173:
        /*03ac*/ 	.word	index@(_ZN7cutlass13device_kernelIN5flash11enable_sm90INS1_16FlashAttnBwdSm90INS1_25CollectiveMainloopBwdSm90ILi2ELi1ELi1EN4cute5tupleIJNS5_1CILi1EEES8_S8_EEENS6_IJNS7_ILi64EEENS7_ILi96EEENS7_ILi192EEEEEENS_10bfloat16_tEfNS_4arch4Sm90ELb1ELb0ELb1ELb1ELb1ELb0ELb1ELb0ELi3ELi1ELi1ELi1ELb0EEENS1_21CollectiveEpilogueBwdISD_SE_SG_Li384ELb1ELb1ELi3EEENS1_25SingleTileBwdLPTSchedulerILb1ELi96ELb1EEEEEEEEEvNT_6ParamsE)
        /*03b0*/ 	.word	0x00000020


	//----- nvinfo : EIATTR_MIN_STACK_SIZE
	.align		4
.L_174:
        /*03b4*/ 	.byte	0x04, 0x12
        /*03b6*/ 	.short	(.L_176 - .L_175)
	.align		4
.L_175:
        /*03b8*/ 	.word	index@(_ZN7cutlass13device_kernelIN5flash11enable_sm90INS1_16FlashAttnBwdSm90INS1_25CollectiveMainloopBwdSm90ILi2ELi1ELi1EN4cute5tupleIJNS5_1CILi1EEES8_S8_EEENS6_IJNS7_ILi64EEENS7_ILi96EEENS7_ILi192EEEEEENS_10bfloat16_tEfNS_4arch4Sm90ELb1ELb0ELb1ELb1ELb0ELb0ELb1ELb0ELi3ELi1ELi1ELi1ELb0EEENS1_24CollectiveEpilogueBwdGQAISD_fSG_Li384ELb1ELb0EEENS1_25SingleTileBwdLPTSchedulerILb1ELi96ELb0EEEEEEEEEvNT_6ParamsE)
        /*03bc*/ 	.word	0x00000018


	//----- nvinfo : EIATTR_MIN_STACK_SIZE
	.align		4
.L_176:
        /*03c0*/ 	.byte	0x04, 0x12
        /*03c2*/ 	.short	(.L_178 - .L_177)
	.align		4
.L_177:
        /*03c4*/ 	.word	index@(_ZN7cutlass13device_kernelIN5flash32FlashAttnBwdPostprocessConvertdQIN4cute5tupleIJNS3_1CILi96EEENS5_ILi192EEEEEENS_10bfloat16_tEfNS_4arch4Sm90ELi384ENS3_8TiledMMAINS3_8MMA_AtomIJNS3_4SM904GMMA27MMA_64x96x16_F32BF16BF16_SSILNSF_5MajorE1ELSH_1ELNSF_7ScaleInE1ELSI_1EEEEEENS3_6LayoutINS4_IJNS5_ILi3EEENS5_ILi1EEESN_EEENS4_IJSN_NS5_ILi0EEESP_EEEEENS4_IJNS3_10UnderscoreESS_SS_EEEEELb1EEEEEvNT_6ParamsE)
        /*03c8*/ 	.word	0x00000000


	//----- nvinfo : EIATTR_MIN_STACK_SIZE
	.align		4
.L_178:
        /*03cc*/ 	.byte	0x04, 0x12
        /*03ce*/ 	.short	(.L_180 - .L_179)
	.align		4
.L_179:
        /*03d0*/ 	.word	index@(_ZN7cutlass13device_kernelIN5flash32FlashAttnBwdPostprocessConvertdQIN4cute5tupleIJNS3_1CILi64EEENS5_ILi192EEEEEENS_10bfloat16_tEfNS_4arch4Sm90ELi384ENS3_8TiledMMAINS3_8MMA_AtomIJNS3_4SM904GMMA27MMA_64x64x16_F32BF16BF16_SSILNSF_5MajorE0ELSH_1ELNSF_7ScaleInE1ELSI_1EEEEEENS3_6LayoutINS4_IJNS5_ILi1EEENS5_ILi3EEESM_EEENS4_IJNS5_ILi0EEESM_SP_EEEEENS4_IJNS3_10UnderscoreESS_SS_EEEEELb0EEEEEvNT_6ParamsE)
        /*03d4*/ 	.word	0x00000000


	//----- nvinfo : EIATTR_MIN_STACK_SIZE
	.align		4
.L_180:
        /*03d8*/ 	.byte	0x04, 0x12
        /*03da*/ 	.short	(.L_182 - .L_181)
	.align		4
.L_181:
        /*03dc*/ 	.word	index@(_ZN7cutlass13device_kernelIN5flash11enable_sm90INS1_16FlashAttnBwdSm90INS1_25CollectiveMainloopBwdSm90ILi2ELi1ELi1EN4cute5tupleIJNS5_1CILi1EEES8_S8_EEENS6_IJNS7_ILi64EEENS7_ILi96EEENS7_ILi192EEEEEENS_10bfloat16_tEfNS_4arch4Sm90ELb1ELb0ELb1ELb1ELb1ELb0ELb1ELb0ELi3ELi1ELi1ELi1ELb0EEENS1_24CollectiveEpilogueBwdGQAISD_fSG_Li384ELb1ELb1EEENS1_25SingleTileBwdLPTSchedulerILb1ELi96ELb1EEEEEEEEEvNT_6ParamsE)
        /*03e0*/ 	.word	0x00000018


	//----- nvinfo : EIATTR_MIN_STACK_SIZE
	.align		4
.L_182:
        /*03e4*/ 	.byte	0x04, 0x12
        /*03e6*/ 	.short	(.L_184 - .L_183)
	.align		4
.L_183:
        /*03e8*/ 	.word	index@(_ZN7cutlass13device_kernelIN5flash22FlashAttnBwdPreprocessIN4cute5tupleIJNS3_1CILi64EEENS5_ILi192EEEEEENS_10bfloat16_tEfNS_4arch4Sm90ELb1ELb1EEEEEvNT_6ParamsE)
        /*03ec*/ 	.word	0x00000000
.L_184:


//--------------------- .nv.compat                --------------------------
	.section	.nv.compat,"",@"SHT_CUDA_COMPAT_INFO"
	.align	4
        /*0000*/ 	.byte	0x02, 0x09, 0x01, 0x00, 0x02, 0x02, 0x04, 0x00, 0x02, 0x05, 0x05, 0x00, 0x03, 0x07, 0x01, 0x01
        /*0010*/ 	.byte	0x02, 0x03, 0x01, 0x00, 0x02, 0x06, 0x01, 0x00, 0x04, 0x0b, 0x08, 0x00, 0x00, 0x00, 0x00, 0x00
        /*0020*/ 	.byte	0x00, 0x00, 0x00, 0x00


//--------------------- .nv.info._ZN7cutlass13device_kernelIN5flash11enable_sm90INS1_16FlashAttnBwdSm90INS1_25CollectiveMainloopBwdSm90ILi2ELi1ELi1EN4cute5tupleIJNS5_1CILi1EEES8_S8_EEENS6_IJNS7_ILi64EEENS7_ILi96EEENS7_ILi192EEEEEENS_10bfloat16_tEfNS_4arch4Sm90ELb0ELb0ELb1ELb0ELb0ELb0ELb1ELb0ELi3ELi1ELi1ELi1ELb0EEENS1_21CollectiveEpilogueBwdISD_SE_SG_Li384ELb0ELb1ELi3EEENS1_19SingleTileSchedulerILb0ELb0ELb0ELi96EEEEEEEEEvNT_6ParamsE --------------------------
	.section	.nv.info._ZN7cutlass13device_kernelIN5flash11enable_sm90INS1_16FlashAttnBwdSm90INS1_25CollectiveMainloopBwdSm90ILi2ELi1ELi1EN4cute5tupleIJNS5_1CILi1EEES8_S8_EEENS6_IJNS7_ILi64EEENS7_ILi96EEENS7_ILi192EEEEEENS_10bfloat16_tEfNS_4arch4Sm90ELb0ELb0ELb1ELb0ELb0ELb0ELb1ELb0ELi3ELi1ELi1ELi1ELb0EEENS1_21CollectiveEpilogueBwdISD_SE_SG_Li384ELb0ELb1ELi3EEENS1_19SingleTileSchedulerILb0ELb0ELb0ELi96EEEEEEEEEvNT_6ParamsE,"",@"SHT_CUDA_INFO"
	.sectionflags	@""
	.align	4


	//----- nvinfo : EIATTR_CUDA_API_VERSION
	.align		4
        /*0000*/ 	.byte	0x04, 0x37
        /*0002*/ 	.short	(.L_186 - .L_185)
.L_185:
        /*0004*/ 	.word	0x00000082


	//----- nvinfo : EIATTR_KPARAM_INFO
	.align		4
.L_186:
        /*0008*/ 	.byte	0x04, 0x17
        /*000a*/ 	.short	(.L_188 - .L_187)
.L_187:
        /*000c*/ 	.word	0x00000000
        /*0010*/ 	.short	0x0000
        /*0012*/ 	.short	0x0070
        /*0014*/ 	.byte	0x00, 0xf0, 0x01, 0x24


	//----- nvinfo : EIATTR_SPARSE_MMA_MASK
	.align		4
.L_188:
        /*0018*/ 	.byte	0x03, 0x50
        /*001a*/ 	.short	0x0000


	//----- nvinfo : EIATTR_MAXREG_COUNT
	.align		4
        /*001c*/ 	.byte	0x03, 0x1b
        /*001e*/ 	.short	0x0080


	//----- nvinfo : EIATTR_NUM_BARRIERS
	.align		4
        /*0020*/ 	.byte	0x02, 0x4c
        /*0022*/ 	.byte	0x10
	.zero		1


	//----- nvinfo : EIATTR_EXTERNS
	.align		4
        /*0024*/ 	.byte	0x04, 0x0f
        /*0026*/ 	.short	(.L_190 - .L_189)


	//   ....[0]....
	.align		4
.L_189:
        /*0028*/ 	.word	index@(__assertfail)


	//----- nvinfo : EIATTR_ANNOTATIONS
	.align		4
.L_190:
        /*002c*/ 	.byte	0x04, 0x55
        /*002e*/ 	.short	(.L_192 - .L_191)


	//   ....[0]....
.L_191:
        /*0030*/ 	.word	0x00000001
        /*0034*/ 	.byte	0xd0, 0x0c, 0x00, 0x00, 0x01, 0x00, 0x00, 0x00, 0x00, 0x0d, 0x00, 0x00, 0x01, 0x00, 0x00, 0x00
        /*0044*/ 	.byte	0xd0, 0x10, 0x00, 0x00, 0x01, 0x00, 0x00, 0x00, 0xe0, 0x10, 0x00, 0x00, 0x01, 0x00, 0x00, 0x00
        /*0054*/ 	.byte	0x10, 0x3f, 0x00, 0x00, 0x01, 0x00, 0x00, 0x00, 0x20, 0x3f, 0x00, 0x00


	//----- nvinfo : EIATTR_MERCURY_ISA_VERSION
	.align		4
.L_192:
        /*0060*/ 	.byte	0x03, 0x5f
        /*0062*/ 	.short	0x0101


	//----- nvinfo : EIATTR_INT_WARP_WIDE_INSTR_OFFSETS
	.align		4
        /*0064*/ 	.byte	0x04, 0x31
        /*0066*/ 	.short	(.L_194 - .L_193)


	//   ....[0]....
.L_193:
        /*0068*/ 	.word	0x000001e0


	//   ....[1]....
        /*006c*/ 	.word	0x000002a0


	//----- nvinfo : EIATTR_COOP_GROUP_MASK_REGIDS
	.align		4
.L_194:
        /*0070*/ 	.byte	0x04, 0x29
        /*0072*/ 	.short	(.L_196 - .L_195)


	//   ....[0]....
.L_195:
        /*0074*/ 	.word	0xffffffff


	//   ....[1]....
        /*0078*/ 	.word	0xffffffff


	//   ....[2]....
        /*007c*/ 	.word	0xffffffff


	//   ....[3]....
        /*0080*/ 	.word	0xffffffff


	//   ....[4]....
        /*0084*/ 	.word	0xffffffff


	//   ....[5]....
        /*0088*/ 	.word	0xffffffff


	//   ....[6]....
        /*008c*/ 	.word	0xffffffff


	//   ....[7]....
        /*0090*/ 	.word	0xffffffff


	//   ....[8]....
        /*0094*/ 	.word	0x0500000f


	//----- nvinfo : EIATTR_COOP_GROUP_INSTR_OFFSETS
	.align		4
.L_196:
        /*0098*/ 	.byte	0x04, 0x28
        /*009a*/ 	.short	(.L_198 - .L_197)


	//   ....[0]....
.L_197:
        /*009c*/ 	.word	0x00000060


	//   ....[1]....
        /*00a0*/ 	.word	0x000001f0


	//   ....[2]....
        /*00a4*/ 	.word	0x00000280


	//   ....[3]....
        /*00a8*/ 	.word	0x00000400


	//   ....[4]....
        /*00ac*/ 	.word	0x00000610


	//   ....[5]....
        /*00b0*/ 	.word	0x00000b80


	//   ....[6]....
        /*00b4*/ 	.word	0x00004350


	//   ....[7]....
        /*00b8*/ 	.word	0x000047f0


	//   ....[8]....
        /*00bc*/ 	.word	0x000078b0


	//----- nvinfo : EIATTR_REG_RECONFIG
	.align		4
.L_198:
        /*00c0*/ 	.byte	0x01, 0x54
	.zero		2


	//----- nvinfo : EIATTR_SYSCALL_OFFSETS
	.align		4
        /*00c4*/ 	.byte	0x04, 0x46
        /*00c6*/ 	.short	(.L_200 - .L_199)


	//   ....[0]....
.L_199:
        /*00c8*/ 	.word	0x000007e0


	//   ....[1]....
        /*00cc*/ 	.word	0x000008d0


	//   ....[2]....
        /*00d0*/ 	.word	0x00000a10


	//   ....[3]....
        /*00d4*/ 	.word	0x00000b00


	//   ....[4]....
        /*00d8*/ 	.word	0x00003b80


	//   ....[5]....
        /*00dc*/ 	.word	0x00003cc0


	//   ....[6]....
        /*00e0*/ 	.word	0x00003de0


	//   ....[7]....
        /*00e4*/ 	.word	0x00003f00


	//----- nvinfo : EIATTR_MBARRIER_INSTR_OFFSETS
	.align		4
.L_200:
        /*00e8*/ 	.byte	0x04, 0x39
        /*00ea*/ 	.short	(.L_202 - .L_201)


	//   ....[0]....
.L_201:
        /*00ec*/ 	.word	0x000002c0
        /*00f0*/ 	.word	0x000000ff
        /*00f4*/ 	.word	0x00036400
        /*00f8*/ 	.short	0x0100
        /*00fa*/ 	.byte	0x06
	.zero		1


	//   ....[1]....
        /*00fc*/ 	.word	0x000003b0
        /*0100*/ 	.word	0x000000ff
        /*0104*/ 	.word	0x00036410
        /*0108*/ 	.short	0x0100
        /*010a*/ 	.byte	0x08
	.zero		1


	//   ....[2]....
        /*010c*/ 	.word	0x000003c0
        /*0110*/ 	.word	0x000000ff
        /*0114*/ 	.word	0x00036420
        /*0118*/ 	.short	0x0100
        /*011a*/ 	.byte	0x08
	.zero		1


	//   ....[3]....
        /*011c*/ 	.word	0x000003d0
        /*0120*/ 	.word	0x000000ff
        /*0124*/ 	.word	0x00036418
        /*0128*/ 	.short	0x0100
        /*012a*/ 	.byte	0x08
	.zero		1


	//   ....[4]....
        /*012c*/ 	.word	0x000003e0
        /*0130*/ 	.word	0x000000ff
        /*0134*/ 	.word	0x00036428
        /*0138*/ 	.short	0x0100
        /*013a*/ 	.byte	0x08
	.zero		1


	//   ....[5]....
        /*013c*/ 	.word	0x00000510
        /*0140*/ 	.word	0x000000ff
        /*0144*/ 	.word	0x00036430
        /*0148*/ 	.short	0x0100
        /*014a*/ 	.byte	0x08
	.zero		1


	//   ....[6]....
        /*014c*/ 	.word	0x00000520
        /*0150*/ 	.word	0x000000ff
        /*0154*/ 	.word	0x00036438
        /*0158*/ 	.short	0x0100
        /*015a*/ 	.byte	0x08
	.zero		1


	//   ....[7]....
        /*015c*/ 	.word	0x00000bd0
        /*0160*/ 	.word	0x000000ff
        /*0164*/ 	.word	0x00036400
        /*0168*/ 	.short	0x010a
        /*016a*/ 	.byte	0x25
	.zero		1


	//   ....[8]....
        /*016c*/ 	.word	0x00000d70
        /*0170*/ 	.word	0x000000ff
        /*0174*/ 	.word	0x00036400
        /*0178*/ 	.short	0x010a
        /*017a*/ 	.byte	0x25
	.zero		1


	//   ....[9]....
        /*017c*/ 	.word	0x00001480
        /*0180*/ 	.word	0x00000004
        /*0184*/ 	.word	0x00036410
        /*0188*/ 	.short	0x010a
        /*018a*/ 	.byte	0x3f
	.zero		1


	//   ....[10]....
        /*018c*/ 	.word	0x000014c0
        /*0190*/ 	.word	0x00000004
        /*0194*/ 	.word	0x00036410
        /*0198*/ 	.short	0x010a
        /*019a*/ 	.byte	0x3f
	.zero		1


	//   ....[11]....
        /*019c*/ 	.word	0x00001b60
        /*01a0*/ 	.word	0x000000ff
        /*01a4*/ 	.word	0x00036430
        /*01a8*/ 	.short	0x010a
        /*01aa*/ 	.byte	0x25
	.zero		1


	//   ....[12]....
        /*01ac*/ 	.word	0x00001ba0
        /*01b0*/ 	.word	0x000000ff
        /*01b4*/ 	.word	0x00036430
        /*01b8*/ 	.short	0x010a
        /*01ba*/ 	.byte	0x25
	.zero		1


	//   ....[13]....
        /*01bc*/ 	.word	0x00003380
        /*01c0*/ 	.word	0x000000ff
        /*01c4*/ 	.word	0x00000000
        /*01c8*/ 	.short	0x0101
        /*01ca*/ 	.byte	0x04
	.zero		1


	//   ....[14]....
        /*01cc*/ 	.word	0x00003710
        /*01d0*/ 	.word	0x00000004
        /*01d4*/ 	.word	0x00000000
        /*01d8*/ 	.short	0x0101
        /*01da*/ 	.byte	0x3f
	.zero		1


	//   ....[15]....
        /*01dc*/ 	.word	0x00005a60
        /*01e0*/ 	.word	0x00000000
        /*01e4*/ 	.word	0x00036420
        /*01e8*/ 	.short	0x010a
        /*01ea*/ 	.byte	0x3f
	.zero		1


	//   ....[16]....
        /*01ec*/ 	.word	0x000061a0
        /*01f0*/ 	.word	0x00000000
        /*01f4*/ 	.word	0x00036438
        /*01f8*/ 	.short	0x010a
        /*01fa*/ 	.byte	0x3f
	.zero		1


	//   ....[17]....
        /*01fc*/ 	.word	0x000064f0
        /*0200*/ 	.word	0x00000000
        /*0204*/ 	.word	0x00036428
        /*0208*/ 	.short	0x010a
        /*020a*/ 	.byte	0x3f
	.zero		1


	//   ....[18]....
        /*020c*/ 	.word	0x00006780
        /*0210*/ 	.word	0x00000000
        /*0214*/ 	.word	0x00036438
        /*0218*/ 	.short	0x010a
        /*021a*/ 	.byte	0x3f
	.zero		1


	//   ....[19]....
        /*021c*/ 	.word	0x00006a60
        /*0220*/ 	.word	0x00000000
        /*0224*/ 	.word	0x00036420
        /*0228*/ 	.short	0x010a
        /*022a*/ 	.byte	0x3f
	.zero		1


	//   ....[20]....
        /*022c*/ 	.word	0x00006d50
        /*0230*/ 	.word	0x00000000
        /*0234*/ 	.word	0x00036438
        /*0238*/ 	.short	0x010a
        /*023a*/ 	.byte	0x3f
	.zero		1


	//   ....[21]....
        /*023c*/ 	.word	0x00007040
        /*0240*/ 	.word	0x00000000
        /*0244*/ 	.word	0x00036428
        /*0248*/ 	.short	0x010a
        /*024a*/ 	.byte	0x3f
	.zero		1


	//   ....[22]....
        /*024c*/ 	.word	0x000072f0
        /*0250*/ 	.word	0x00000000
        /*0254*/ 	.word	0x00036438
        /*0258*/ 	.short	0x010a
        /*025a*/ 	.byte	0x3f
	.zero		1


	//   ....[23]....
        /*025c*/ 	.word	0x00007740
        /*0260*/ 	.word	0x00000007
        /*0264*/ 	.word	0x00000000
        /*0268*/ 	.short	0x010a
        /*026a*/ 	.byte	0x3f
	.zero		1


	//   ....[24]....
        /*026c*/ 	.word	0x000077c0
        /*0270*/ 	.word	0x00000003
        /*0274*/ 	.word	0x00000000
        /*0278*/ 	.short	0x010a
        /*027a*/ 	.byte	0x3f
	.zero		1


	//   ....[25]....
        /*027c*/ 	.word	0x00007810
        /*0280*/ 	.word	0x00000009
        /*0284*/ 	.word	0x00036438
        /*0288*/ 	.short	0x010a
        /*028a*/ 	.byte	0x3f
	.zero		1


	//   ....[26]....
        /*028c*/ 	.word	0x000078e0
        /*0290*/ 	.word	0x0000009d
        /*0294*/ 	.word	0x00036400
        /*0298*/ 	.short	0x010a
        /*029a*/ 	.byte	0x3f
	.zero		1


	//   ....[27]....
        /*029c*/ 	.word	0x00007930
        /*02a0*/ 	.word	0x00000004
        /*02a4*/ 	.word	0x00036410
        /*02a8*/ 	.short	0x010a
        /*02aa*/ 	.byte	0x3f
	.zero		1


	//   ....[28]....
        /*02ac*/ 	.word	0x00007980
        /*02b0*/ 	.word	0x0000009d
        /*02b4*/ 	.word	0x00036430
        /*02b8*/ 	.short	0x010a
        /*02ba*/ 	.byte	0x3f
	.zero		1


	//   ....[29]....
        /*02bc*/ 	.word	0x000079d0
        /*02c0*/ 	.word	0x00000000
        /*02c4*/ 	.word	0x00036420
        /*02c8*/ 	.short	0x010a
        /*02ca*/ 	.byte	0x3f
	.zero		1


	//   ....[30]....
        /*02cc*/ 	.word	0x00007a20
        /*02d0*/ 	.word	0x00000000
        /*02d4*/ 	.word	0x00036438
        /*02d8*/ 	.short	0x010a
        /*02da*/ 	.byte	0x3f
	.zero		1


	//   ....[31]....
        /*02dc*/ 	.word	0x00007a70
        /*02e0*/ 	.word	0x00000000
        /*02e4*/ 	.word	0x00036428
        /*02e8*/ 	.short	0x010a
        /*02ea*/ 	.byte	0x3f
	.zero		1


	//   ....[32]....
        /*02ec*/ 	.word	0x00007ac0
        /*02f0*/ 	.word	0x00000000
        /*02f4*/ 	.word	0x00036438
        /*02f8*/ 	.short	0x010a
        /*02fa*/ 	.byte	0x3f
	.zero		1


	//   ....[33]....
        /*02fc*/ 	.word	0x00007b20
        /*0300*/ 	.word	0x00000000
        /*0304*/ 	.word	0x00036420
        /*0308*/ 	.short	0x010a
        /*030a*/ 	.byte	0x3f
	.zero		1


	//   ....[34]....
        /*030c*/ 	.word	0x00007b70
        /*0310*/ 	.word	0x00000000
        /*0314*/ 	.word	0x00036438
        /*0318*/ 	.short	0x010a
        /*031a*/ 	.byte	0x3f
	.zero		1


	//   ....[35]....
        /*031c*/ 	.word	0x00007bc0
        /*0320*/ 	.word	0x00000000
        /*0324*/ 	.word	0x00036428
        /*0328*/ 	.short	0x010a
        /*032a*/ 	.byte	0x3f
	.zero		1


	//   ....[36]....
        /*032c*/ 	.word	0x00007c10
        /*0330*/ 	.word	0x00000000
        /*0334*/ 	.word	0x00036438
        /*0338*/ 	.short	0x010a
        /*033a*/ 	.byte	0x3f
	.zero		1


	//   ....[37]....
        /*033c*/ 	.word	0x00007cf0
        /*0340*/ 	.word	0x00000007
        /*0344*/ 	.word	0x00000000
        /*0348*/ 	.short	0x010a
        /*034a*/ 	.byte	0x3f
	.zero		1


	//   ....[38]....
        /*034c*/ 	.word	0x00007d40
        /*0350*/ 	.word	0x00000003
        /*0354*/ 	.word	0x00000000
        /*0358*/ 	.short	0x010a
        /*035a*/ 	.byte	0x3f
	.zero		1


	//----- nvinfo : EIATTR_NUM_MBARRIERS
	.align		4
.L_202:
        /*035c*/ 	.byte	0x03, 0x38
        /*035e*/ 	.short	0x0007


	//----- nvinfo : EIATTR_EXIT_INSTR_OFFSETS
	.align		4
        /*0360*/ 	.byte	0x04, 0x1c
        /*0362*/ 	.short	(.L_204 - .L_203)


	//   ....[0]....
.L_203:
        /*0364*/ 	.word	0x00000670


	//   ....[1]....
        /*0368*/ 	.word	0x000047a0


	//   ....[2]....
        /*036c*/ 	.word	0x00004830


	//   ....[3]....
        /*0370*/ 	.word	0x00004860


	//   ....[4]....
        /*0374*/ 	.word	0x00004960


	//   ....[5]....
        /*0378*/ 	.word	0x000052a0


	//   ....[6]....
        /*037c*/ 	.word	0x000056f0


	//   ....[7]....
        /*0380*/ 	.word	0x00007860


	//----- nvinfo : EIATTR_MAX_THREADS
	.align		4
.L_204:
        /*0384*/ 	.byte	0x04, 0x05
        /*0386*/ 	.short	(.L_206 - .L_205)
.L_205:
        /*0388*/ 	.word	0x00000200
        /*038c*/ 	.word	0x00000001
        /*0390*/ 	.word	0x00000001


	//----- nvinfo : EIATTR_CRS_STACK_SIZE
	.align		4
.L_206:
        /*0394*/ 	.byte	0x04, 0x1e
        /*0396*/ 	.short	(.L_208 - .L_207)
.L_207:
        /*0398*/ 	.word	0x00000000


	//----- nvinfo : EIATTR_CBANK_PARAM_SIZE
	.align		4
.L_208:
        /*039c*/ 	.byte	0x03, 0x19
        /*039e*/ 	.short	0x0970


	//----- nvinfo : EIATTR_PARAM_CBANK
	.align		4
        /*03a0*/ 	.byte	0x04, 0x0a
        /*03a2*/ 	.short	(.L_210 - .L_209)
	.align		4
.L_209:
        /*03a4*/ 	.word	index@(.nv.constant0._ZN7cutlass13device_kernelIN5flash11enable_sm90INS1_16FlashAttnBwdSm90INS1_25CollectiveMainloopBwdSm90ILi2ELi1ELi1EN4cute5tupleIJNS5_1CILi1EEES8_S8_EEENS6_IJNS7_ILi64EEENS7_ILi96EEENS7_ILi192EEEEEENS_10bfloat16_tEfNS_4arch4Sm90ELb0ELb0ELb1ELb0ELb0ELb0ELb1ELb0ELi3ELi1ELi1ELi1ELb0EEENS1_21CollectiveEpilogueBwdISD_SE_SG_Li384ELb0ELb1ELi3EEENS1_19SingleTileSchedulerILb0ELb0ELb0ELi96EEEEEEEEEvNT_6ParamsE)
        /*03a8*/ 	.short	0x0210
        /*03aa*/ 	.short	0x0970


	//----- nvinfo : EIATTR_SW_WAR
	.align		4
.L_210:
        /*03ac*/ 	.byte	0x04, 0x36
        /*03ae*/ 	.short	(.L_212 - .L_211)
.L_211:
        /*03b0*/ 	.word	0x00000008
.L_212:


//--------------------- .nv.info._ZN7cutlass13device_kernelIN5flash11enable_sm90INS1_16FlashAttnBwdSm90INS1_25CollectiveMainloopBwdSm90ILi2ELi1ELi1EN4cute5tupleIJNS5_1CILi1EEES8_S8_EEENS6_IJNS7_ILi64EEENS7_ILi96EEENS7_ILi192EEEEEENS_10bfloat16_tEfNS_4arch4Sm90ELb0ELb0ELb1ELb0ELb1ELb0ELb1ELb0ELi3ELi1ELi1ELi1ELb0EEENS1_21CollectiveEpilogueBwdISD_SE_SG_Li384ELb0ELb1ELi3EEENS1_19SingleTileSchedulerILb0ELb0ELb0ELi96EEEEEEEEEvNT_6ParamsE --------------------------
	.section	.nv.info._ZN7cutlass13device_kernelIN5flash11enable_sm90INS1_16FlashAttnBwdSm90INS1_25CollectiveMainloopBwdSm90ILi2ELi1ELi1EN4cute5tupleIJNS5_1CILi1EEES8_S8_EEENS6_IJNS7_ILi64EEENS7_ILi96EEENS7_ILi192EEEEEENS_10bfloat16_tEfNS_4arch4Sm90ELb0ELb0ELb1ELb0ELb1ELb0ELb1ELb0ELi3ELi1ELi1ELi1ELb0EEENS1_21CollectiveEpilogueBwdISD_SE_SG_Li384ELb0ELb1ELi3EEENS1_19SingleTileSchedulerILb0ELb0ELb0ELi96EEEEEEEEEvNT_6ParamsE,"",@"SHT_CUDA_INFO"
	.sectionflags	@""
	.align	4


	//----- nvinfo : EIATTR_CUDA_API_VERSION
	.align		4
        /*0000*/ 	.byte	0x04, 0x37
        /*0002*/ 	.short	(.L_214 - .L_213)
.L_213:
        /*0004*/ 	.word	0x00000082


	//----- nvinfo : EIATTR_KPARAM_INFO
	.align		4
.L_214:
        /*0008*/ 	.byte	0x04, 0x17
        /*000a*/ 	.short	(.L_216 - .L_215)
.L_215:
        /*000c*/ 	.word	0x00000000
        /*0010*/ 	.short	0x0000
        /*0012*/ 	.short	0x0070
        /*0014*/ 	.byte	0x00, 0xf0, 0x01, 0x24


	//----- nvinfo : EIATTR_SPARSE_MMA_MASK
	.align		4
.L_216:
        /*0018*/ 	.byte	0x03, 0x50
        /*001a*/ 	.short	0x0000


	//----- nvinfo : EIATTR_MAXREG_COUNT
	.align		4
        /*001c*/ 	.byte	0x03, 0x1b
        /*001e*/ 	.short	0x0080


	//----- nvinfo : EIATTR_NUM_BARRIERS
	.align		4
        /*0020*/ 	.byte	0x02, 0x4c
        /*0022*/ 	.byte	0x10
	.zero		1


	//----- nvinfo : EIATTR_EXTERNS
	.align		4
        /*0024*/ 	.byte	0x04, 0x0f
        /*0026*/ 	.short	(.L_218 - .L_217)


	//   ....[0]....
	.align		4
.L_217:
        /*0028*/ 	.word	index@(__assertfail)


	//----- nvinfo : EIATTR_ANNOTATIONS
	.align		4
.L_218:
        /*002c*/ 	.byte	0x04, 0x55
        /*002e*/ 	.short	(.L_220 - .L_219)


	//   ....[0]....
.L_219:
        /*0030*/ 	.word	0x00000001
        /*0034*/ 	.byte	0xd0, 0x0c, 0x00, 0x00, 0x01, 0x00, 0x00, 0x00, 0x00, 0x0d, 0x00, 0x00, 0x01, 0x00, 0x00, 0x00
        /*0044*/ 	.byte	0xd0, 0x10, 0x00, 0x00, 0x01, 0x00, 0x00, 0x00, 0xe0, 0x10, 0x00, 0x00, 0x01, 0x00, 0x00, 0x00
        /*0054*/ 	.byte	0x10, 0x3f, 0x00, 0x00, 0x01, 0x00, 0x00, 0x00, 0x20, 0x3f, 0x00, 0x00


	//----- nvinfo : EIATTR_MERCURY_ISA_VERSION
	.align		4
.L_220:
        /*0060*/ 	.byte	0x03, 0x5f
        /*0062*/ 	.short	0x0101


	//----- nvinfo : EIATTR_INT_WARP_WIDE_INSTR_OFFSETS
	.align		4
        /*0064*/ 	.byte	0x04, 0x31
        /*0066*/ 	.short	(.L_222 - .L_221)


	//   ....[0]....
.L_221:
        /*0068*/ 	.word	0x000001e0


	//   ....[1]....
        /*006c*/ 	.word	0x000002a0


	//   ....[2]....
        /*0070*/ 	.word	0x00005140


	//   ....[3]....
        /*0074*/ 	.word	0x00005730


	//   ....[4]....
        /*0078*/ 	.word	0x00005ea0


	//----- nvinfo : EIATTR_COOP_GROUP_MASK_REGIDS
	.align		4
.L_222:
        /*007c*/ 	.byte	0x04, 0x29
        /*007e*/ 	.short	(.L_224 - .L_223)


	//   ....[0]....
.L_223:
        /*0080*/ 	.word	0xffffffff


	//   ....[1]....
        /*0084*/ 	.word	0xffffffff


	//   ....[2]....
        /*0088*/ 	.word	0xffffffff


	//   ....[3]....
        /*008c*/ 	.word	0xffffffff


	//   ....[4]....
        /*0090*/ 	.word	0xffffffff


	//   ....[5]....
        /*0094*/ 	.word	0xffffffff


	//   ....[6]....
        /*0098*/ 	.word	0xffffffff


	//   ....[7]....
        /*009c*/ 	.word	0xffffffff


	//   ....[8]....
        /*00a0*/ 	.word	0xffffffff


	//   ....[9]....
        /*00a4*/ 	.word	0xffffffff


	//   ....[10]....
        /*00a8*/ 	.word	0xffffffff


	//   ....[11]....
        /*00ac*/ 	.word	0xffffffff


	//   ....[12]....
        /*00b0*/ 	.word	0xffffffff


	//   ....[13]....
        /*00b4*/ 	.word	0xffffffff


	//   ....[14]....
        /*00b8*/ 	.word	0x0500000f


	//   ....[15]....
        /*00bc*/ 	.word	0x0500000f


	//   ....[16]....
        /*00c0*/ 	.word	0x0500000f


	//   ....[17]....
        /*00c4*/ 	.word	0x0500000f


	//----- nvinfo : EIATTR_COOP_GROUP_INSTR_OFFSETS
	.align		4
.L_224:
        /*00c8*/ 	.byte	0x04, 0x28
        /*00ca*/ 	.short	(.L_226 - .L_225)


	//   ....[0]....
.L_225:
        /*00cc*/ 	.word	0x00000060


	//   ....[1]....
        /*00d0*/ 	.word	0x000001f0


	//   ....[2]....
        /*00d4*/ 	.word	0x00000280


	//   ....[3]....
        /*00d8*/ 	.word	0x00000400


	//   ....[4]....
        /*00dc*/ 	.word	0x00000610


	//   ....[5]....
        /*00e0*/ 	.word	0x00000b80


	//   ....[6]....
        /*00e4*/ 	.word	0x00004350


	//   ....[7]....
        /*00e8*/ 	.word	0x000047f0


	//   ....[8]....
        /*00ec*/ 	.word	0x00004c80


	//   ....[9]....
        /*00f0*/ 	.word	0x00005070


	//   ....[10]....
        /*00f4*/ 	.word	0x000052b0


	//   ....[11]....
        /*00f8*/ 	.word	0x00005660


	//   ....[12]....
        /*00fc*/ 	.word	0x00005910


	//   ....[13]....
        /*0100*/ 	.word	0x00005dd0


	//   ....[14]....
        /*0104*/ 	.word	0x000080c0


	//   ....[15]....
        /*0108*/ 	.word	0x00008210


	//   ....[16]....
        /*010c*/ 	.word	0x00008280


	//   ....[17]....
        /*0110*/ 	.word	0x000082f0


	//----- nvinfo : EIATTR_REG_RECONFIG
	.align		4
.L_226:
        /*0114*/ 	.byte	0x01, 0x54
	.zero		2


	//----- nvinfo : EIATTR_SYSCALL_OFFSETS
	.align		4
        /*0118*/ 	.byte	0x04, 0x46
        /*011a*/ 	.short	(.L_228 - .L_227)


	//   ....[0]....
.L_227:
        /*011c*/ 	.word	0x000007e0


	//   ....[1]....
        /*0120*/ 	.word	0x000008d0


	//   ....[2]....
        /*0124*/ 	.word	0x00000a10


	//   ....[3]....
        /*0128*/ 	.word	0x00000b00


	//   ....[4]....
        /*012c*/ 	.word	0x00003b80


	//   ....[5]....
        /*0130*/ 	.word	0x00003cc0


	//   ....[6]....
        /*0134*/ 	.word	0x00003de0


	//   ....[7]....
        /*0138*/ 	.word	0x00003f00


	//----- nvinfo : EIATTR_MBARRIER_INSTR_OFFSETS
	.align		4
.L_228:
        /*013c*/ 	.byte	0x04, 0x39
        /*013e*/ 	.short	(.L_230 - .L_229)


	//   ....[0]....
.L_229:
        /*0140*/ 	.word	0x000002c0
        /*0144*/ 	.word	0x000000ff
        /*0148*/ 	.word	0x00036400
        /*014c*/ 	.short	0x0100
        /*014e*/ 	.byte	0x06
	.zero		1


	//   ....[1]....
        /*0150*/ 	.word	0x000003b0
        /*0154*/ 	.word	0x000000ff
        /*0158*/ 	.word	0x00036410
        /*015c*/ 	.short	0x0100
        /*015e*/ 	.byte	0x08
	.zero		1


	//   ....[2]....
        /*0160*/ 	.word	0x000003c0
        /*0164*/ 	.word	0x000000ff
        /*0168*/ 	.word	0x00036420
        /*016c*/ 	.short	0x0100
        /*016e*/ 	.byte	0x08
	.zero		1


	//   ....[3]....
        /*0170*/ 	.word	0x000003d0
        /*0174*/ 	.word	0x000000ff
        /*0178*/ 	.word	0x00036418
        /*017c*/ 	.short	0x0100
        /*017e*/ 	.byte	0x08
	.zero		1


	//   ....[4]....
        /*0180*/ 	.word	0x000003e0
        /*0184*/ 	.word	0x000000ff
        /*0188*/ 	.word	0x00036428
        /*018c*/ 	.short	0x0100
        /*018e*/ 	.byte	0x08
	.zero		1


	//   ....[5]....
        /*0190*/ 	.word	0x00000510
        /*0194*/ 	.word	0x000000ff
        /*0198*/ 	.word	0x00036430
        /*019c*/ 	.short	0x0100
        /*019e*/ 	.byte	0x08
	.zero		1


	//   ....[6]....
        /*01a0*/ 	.word	0x00000520
        /*01a4*/ 	.word	0x000000ff
        /*01a8*/ 	.word	0x00036438
        /*01ac*/ 	.short	0x0100
        /*01ae*/ 	.byte	0x08
	.zero		1


	//   ....[7]....
        /*01b0*/ 	.word	0x00000bd0
        /*01b4*/ 	.word	0x000000ff
        /*01b8*/ 	.word	0x00036400
        /*01bc*/ 	.short	0x010a
        /*01be*/ 	.byte	0x25
	.zero		1


	//   ....[8]....
        /*01c0*/ 	.word	0x00000d70
        /*01c4*/ 	.word	0x000000ff
        /*01c8*/ 	.word	0x00036400
        /*01cc*/ 	.short	0x010a
        /*01ce*/ 	.byte	0x25
	.zero		1


	//   ....[9]....
        /*01d0*/ 	.word	0x00001480
        /*01d4*/ 	.word	0x00000004
        /*01d8*/ 	.word	0x00036410
        /*01dc*/ 	.short	0x010a
        /*01de*/ 	.byte	0x3f
	.zero		1


	//   ....[10]....
        /*01e0*/ 	.word	0x000014c0
        /*01e4*/ 	.word	0x00000004
        /*01e8*/ 	.word	0x00036410
        /*01ec*/ 	.short	0x010a
        /*01ee*/ 	.byte	0x3f
	.zero		1


	//   ....[11]....
        /*01f0*/ 	.word	0x00001b60
        /*01f4*/ 	.word	0x000000ff
        /*01f8*/ 	.word	0x00036430
        /*01fc*/ 	.short	0x010a
        /*01fe*/ 	.byte	0x25
	.zero		1


	//   ....[12]....
        /*0200*/ 	.word	0x00001ba0
        /*0204*/ 	.word	0x000000ff
        /*0208*/ 	.word	0x00036430
        /*020c*/ 	.short	0x010a
        /*020e*/ 	.byte	0x25
	.zero		1


	//   ....[13]....
        /*0210*/ 	.word	0x00003380
        /*0214*/ 	.word	0x000000ff
        /*0218*/ 	.word	0x00000000
        /*021c*/ 	.short	0x0101
        /*021e*/ 	.byte	0x04
	.zero		1


	//   ....[14]....
        /*0220*/ 	.word	0x00003710
        /*0224*/ 	.word	0x00000004
        /*0228*/ 	.word	0x00000000
        /*022c*/ 	.short	0x0101
        /*022e*/ 	.byte	0x3f
	.zero		1


	//   ....[15]....
        /*0230*/ 	.word	0x00006270
        /*0234*/ 	.word	0x00000000
        /*0238*/ 	.word	0x00036420
        /*023c*/ 	.short	0x010a
        /*023e*/ 	.byte	0x3f
	.zero		1


	//   ....[16]....
        /*0240*/ 	.word	0x000069b0
        /*0244*/ 	.word	0x00000000
        /*0248*/ 	.word	0x00036438
        /*024c*/ 	.short	0x010a
        /*024e*/ 	.byte	0x3f
	.zero		1


	//   ....[17]....
        /*0250*/ 	.word	0x00006d00
        /*0254*/ 	.word	0x00000000
        /*0258*/ 	.word	0x00036428
        /*025c*/ 	.short	0x010a
        /*025e*/ 	.byte	0x3f
	.zero		1


	//   ....[18]....
        /*0260*/ 	.word	0x00006f90
        /*0264*/ 	.word	0x00000000
        /*0268*/ 	.word	0x00036438
        /*026c*/ 	.short	0x010a
        /*026e*/ 	.byte	0x3f
	.zero		1


	//   ....[19]....
        /*0270*/ 	.word	0x00007270
        /*0274*/ 	.word	0x00000000
        /*0278*/ 	.word	0x00036420
        /*027c*/ 	.short	0x010a
        /*027e*/ 	.byte	0x3f
	.zero		1


	//   ....[20]....
        /*0280*/ 	.word	0x00007560
        /*0284*/ 	.word	0x00000000
        /*0288*/ 	.word	0x00036438
        /*028c*/ 	.short	0x010a
        /*028e*/ 	.byte	0x3f
	.zero		1


	//   ....[21]....
        /*0290*/ 	.word	0x00007850
        /*0294*/ 	.word	0x00000000
        /*0298*/ 	.word	0x00036428
        /*029c*/ 	.short	0x010a
        /*029e*/ 	.byte	0x3f
	.zero		1


	//   ....[22]....
        /*02a0*/ 	.word	0x00007b00
        /*02a4*/ 	.word	0x00000000
        /*02a8*/ 	.word	0x00036438
        /*02ac*/ 	.short	0x010a
        /*02ae*/ 	.byte	0x3f
	.zero		1


	//   ....[23]....
        /*02b0*/ 	.word	0x00007f50
        /*02b4*/ 	.word	0x00000007
        /*02b8*/ 	.word	0x00000000
        /*02bc*/ 	.short	0x010a
        /*02be*/ 	.byte	0x3f
	.zero		1


	//   ....[24]....
        /*02c0*/ 	.word	0x00007fd0
        /*02c4*/ 	.word	0x00000003
        /*02c8*/ 	.word	0x00000000
        /*02cc*/ 	.short	0x010a
        /*02ce*/ 	.byte	0x3f
	.zero		1


	//   ....[25]....
        /*02d0*/ 	.word	0x00008020
        /*02d4*/ 	.word	0x00000009
        /*02d8*/ 	.word	0x00036438
        /*02dc*/ 	.short	0x010a
        /*02de*/ 	.byte	0x3f
	.zero		1


	//   ....[26]....
        /*02e0*/ 	.word	0x000080f0
        /*02e4*/ 	.word	0x0000009d
        /*02e8*/ 	.word	0x00036400
        /*02ec*/ 	.short	0x010a
        /*02ee*/ 	.byte	0x3f
	.zero		1


	//   ....[27]....
        /*02f0*/ 	.word	0x00008140
        /*02f4*/ 	.word	0x00000004
        /*02f8*/ 	.word	0x00036410
        /*02fc*/ 	.short	0x010a
        /*02fe*/ 	.byte	0x3f
	.zero		1


	//   ....[28]....
        /*0300*/ 	.word	0x00008190
        /*0304*/ 	.word	0x0000009d
        /*0308*/ 	.word	0x00036430
        /*030c*/ 	.short	0x010a
        /*030e*/ 	.byte	0x3f
	.zero		1


	//   ....[29]....
        /*0310*/ 	.word	0x00008330
        /*0314*/ 	.word	0x00000000
        /*0318*/ 	.word	0x00036420
        /*031c*/ 	.short	0x010a
        /*031e*/ 	.byte	0x3f
	.zero		1


	//   ....[30]....
        /*0320*/ 	.word	0x00008380
        /*0324*/ 	.word	0x00000000
        /*0328*/ 	.word	0x00036438
        /*032c*/ 	.short	0x010a
        /*032e*/ 	.byte	0x3f
	.zero		1


	//   ....[31]....
        /*0330*/ 	.word	0x000083d0
        /*0334*/ 	.word	0x00000000
        /*0338*/ 	.word	0x00036428
        /*033c*/ 	.short	0x010a
        /*033e*/ 	.byte	0x3f
	.zero		1


	//   ....[32]....
        /*0340*/ 	.word	0x00008420
        /*0344*/ 	.word	0x00000000
        /*0348*/ 	.word	0x00036438
        /*034c*/ 	.short	0x010a
        /*034e*/ 	.byte	0x3f
	.zero		1


	//   ....[33]....
        /*0350*/ 	.word	0x00008480
        /*0354*/ 	.word	0x00000000
        /*0358*/ 	.word	0x00036420
        /*035c*/ 	.short	0x010a
        /*035e*/ 	.byte	0x3f
	.zero		1


	//   ....[34]....
        /*0360*/ 	.word	0x000084d0
        /*0364*/ 	.word	0x00000000
        /*0368*/ 	.word	0x00036438
        /*036c*/ 	.short	0x010a
        /*036e*/ 	.byte	0x3f
	.zero		1


	//   ....[35]....
        /*0370*/ 	.word	0x00008520
        /*0374*/ 	.word	0x00000000
        /*0378*/ 	.word	0x00036428
        /*037c*/ 	.short	0x010a
        /*037e*/ 	.byte	0x3f
	.zero		1


	//   ....[36]....
        /*0380*/ 	.word	0x00008570
        /*0384*/ 	.word	0x00000000
        /*0388*/ 	.word	0x00036438
        /*038c*/ 	.short	0x010a
        /*038e*/ 	.byte	0x3f
	.zero		1


	//   ....[37]....
        /*0390*/ 	.word	0x00008650
        /*0394*/ 	.word	0x00000007
        /*0398*/ 	.word	0x00000000
        /*039c*/ 	.short	0x010a
        /*039e*/ 	.byte	0x3f
	.zero		1


	//   ....[38]....
        /*03a0*/ 	.word	0x000086a0
        /*03a4*/ 	.word	0x00000003
        /*03a8*/ 	.word	0x00000000
        /*03ac*/ 	.short	0x010a
        /*03ae*/ 	.byte	0x3f
	.zero		1


	//----- nvinfo : EIATTR_NUM_MBARRIERS
	.align		4
.L_230:
        /*03b0*/ 	.byte	0x03, 0x38
        /*03b2*/ 	.short	0x0007


	//----- nvinfo : EIATTR_EXIT_INSTR_OFFSETS
	.align		4
        /*03b4*/ 	.byte	0x04, 0x1c
        /*03b6*/ 	.short	(.L_232 - .L_231)


	//   ....[0]....
.L_231:
        /*03b8*/ 	.word	0x00000670


	//   ....[1]....
        /*03bc*/ 	.word	0x000047a0


	//   ....[2]....
        /*03c0*/ 	.word	0x00004830


	//   ....[3]....
        /*03c4*/ 	.word	0x00004860


	//   ....[4]....
        /*03c8*/ 	.word	0x000049a0


	//   ....[5]....
        /*03cc*/ 	.word	0x000057d0


	//   ....[6]....
        /*03d0*/ 	.word	0x00005f00


	//   ....[7]....
        /*03d4*/ 	.word	0x00008070


	//----- nvinfo : EIATTR_MAX_THREADS
	.align		4
.L_232:
        /*03d8*/ 	.byte	0x04, 0x05
        /*03da*/ 	.short	(.L_234 - .L_233)
.L_233:
        /*03dc*/ 	.word	0x00000200
        /*03e0*/ 	.word	0x00000001
        /*03e4*/ 	.word	0x00000001


	//----- nvinfo : EIATTR_CRS_STACK_SIZE
	.align		4
.L_234:
        /*03e8*/ 	.byte	0x04, 0x1e
        /*03ea*/ 	.short	(.L_236 - .L_235)
.L_235:
        /*03ec*/ 	.word	0x00000000


	//----- nvinfo : EIATTR_CBANK_PARAM_SIZE
	.align		4
.L_236:
        /*03f0*/ 	.byte	0x03, 0x19
        /*03f2*/ 	.short	0x0970


	//----- nvinfo : EIATTR_PARAM_CBANK
	.align		4
        /*03f4*/ 	.byte	0x04, 0x0a
        /*03f6*/ 	.short	(.L_238 - .L_237)
	.align		4
.L_237:
        /*03f8*/ 	.word	index@(.nv.constant0._ZN7cutlass13device_kernelIN5flash11enable_sm90INS1_16FlashAttnBwdSm90INS1_25CollectiveMainloopBwdSm90ILi2ELi1ELi1EN4cute5tupleIJNS5_1CILi1EEES8_S8_EEENS6_IJNS7_ILi64EEENS7_ILi96EEENS7_ILi192EEEEEENS_10bfloat16_tEfNS_4arch4Sm90ELb0ELb0ELb1ELb0ELb1ELb0ELb1ELb0ELi3ELi1ELi1ELi1ELb0EEENS1_21CollectiveEpilogueBwdISD_SE_SG_Li384ELb0ELb1ELi3EEENS1_19SingleTileSchedulerILb0ELb0ELb0ELi96EEEEEEEEEvNT_6ParamsE)
        /*03fc*/ 	.short	0x0210
        /*03fe*/ 	.short	0x0970


	//----- nvinfo : EIATTR_SW_WAR
	.align		4
.L_238:
        /*0400*/ 	.byte	0x04, 0x36
        /*0402*/ 	.short	(.L_240 - .L_239)
.L_239:
        /*0404*/ 	.word	0x00000008
.L_240:


//--------------------- .nv.info._ZN7cutlass13device_kernelIN5flash11enable_sm90INS1_16FlashAttnBwdSm90INS1_25CollectiveMainloopBwdSm90ILi2ELi1ELi1EN4cute5tupleIJNS5_1CILi1EEES8_S8_EEENS6_IJNS7_ILi64EEENS7_ILi96EEENS7_ILi192EEEEEENS_10bfloat16_tEfNS_4arch4Sm90ELb0ELb0ELb1ELb0ELb0ELb0ELb1ELb0ELi3ELi1ELi1ELi1ELb0EEENS1_24CollectiveEpilogueBwdGQAISD_fSG_Li384ELb0ELb0EEENS1_19SingleTileSchedulerILb0ELb0ELb0ELi96EEEEEEEEEvNT_6ParamsE --------------------------
	.section	.nv.info._ZN7cutlass13device_kernelIN5flash11enable_sm90INS1_16FlashAttnBwdSm90INS1_25CollectiveMainloopBwdSm90ILi2ELi1ELi1EN4cute5tupleIJNS5_1CILi1EEES8_S8_EEENS6_IJNS7_ILi64EEENS7_ILi96EEENS7_ILi192EEEEEENS_10bfloat16_tEfNS_4arch4Sm90ELb0ELb0ELb1ELb0ELb0ELb0ELb1ELb0ELi3ELi1ELi1ELi1ELb0EEENS1_24CollectiveEpilogueBwdGQAISD_fSG_Li384ELb0ELb0EEENS1_19SingleTileSchedulerILb0ELb0ELb0ELi96EEEEEEEEEvNT_6ParamsE,"",@"SHT_CUDA_INFO"
	.sectionflags	@""
	.align	4


	//----- nvinfo : EIATTR_CUDA_API_VERSION
	.align		4
        /*0000*/ 	.byte	0x04, 0x37
        /*0002*/ 	.short	(.L_242 - .L_241)
.L_241:
        /*0004*/ 	.word	0x00000082


	//----- nvinfo : EIATTR_KPARAM_INFO
	.align		4
.L_242:
        /*0008*/ 	.byte	0x04, 0x17
        /*000a*/ 	.short	(.L_244 - .L_243)
.L_243:
        /*000c*/ 	.word	0x00000000
        /*0010*/ 	.short	0x0000
        /*0012*/ 	.short	0x0070
        /*0014*/ 	.byte	0x00, 0xf0, 0x01, 0x1a


	//----- nvinfo : EIATTR_SPARSE_MMA_MASK
	.align		4
.L_244:
        /*0018*/ 	.byte	0x03, 0x50
        /*001a*/ 	.short	0x0000


	//----- nvinfo : EIATTR_MAXREG_COUNT
	.align		4
        /*001c*/ 	.byte	0x03, 0x1b
        /*001e*/ 	.short	0x0080


	//----- nvinfo : EIATTR_NUM_BARRIERS
	.align		4
        /*0020*/ 	.byte	0x02, 0x4c
        /*0022*/ 	.byte	0x10
	.zero		1


	//----- nvinfo : EIATTR_EXTERNS
	.align		4
        /*0024*/ 	.byte	0x04, 0x0f
        /*0026*/ 	.short	(.L_246 - .L_245)


	//   ....[0]....
	.align		4
.L_245:
        /*0028*/ 	.word	index@(__assertfail)


	//----- nvinfo : EIATTR_MERCURY_ISA_VERSION
	.align		4
.L_246:
        /*002c*/ 	.byte	0x03, 0x5f
        /*002e*/ 	.short	0x0101


	//----- nvinfo : EIATTR_INT_WARP_WIDE_INSTR_OFFSETS
	.align		4
        /*0030*/ 	.byte	0x04, 0x31
        /*0032*/ 	.short	(.L_248 - .L_247)


	//   ....[0]....
.L_247:
        /*0034*/ 	.word	0x00000170


	//   ....[1]....
        /*0038*/ 	.word	0x00000230


	//----- nvinfo : EIATTR_COOP_GROUP_MASK_REGIDS
	.align		4
.L_248:
        /*003c*/ 	.byte	0x04, 0x29
        /*003e*/ 	.short	(.L_250 - .L_249)


	//   ....[0]....
.L_249:
        /*0040*/ 	.word	0xffffffff


	//   ....[1]....
        /*0044*/ 	.word	0xffffffff


	//   ....[2]....
        /*0048*/ 	.word	0xffffffff


	//   ....[3]....
        /*004c*/ 	.word	0xffffffff


	//   ....[4]....
        /*0050*/ 	.word	0xffffffff


	//   ....[5]....
        /*0054*/ 	.word	0xffffffff


	//   ....[6]....
        /*0058*/ 	.word	0xffffffff


	//   ....[7]....
        /*005c*/ 	.word	0x0500000f


	//----- nvinfo : EIATTR_COOP_GROUP_INSTR_OFFSETS
	.align		4
.L_250:
        /*0060*/ 	.byte	0x04, 0x28
        /*0062*/ 	.short	(.L_252 - .L_251)


	//   ....[0]....
.L_251:
        /*0064*/ 	.word	0x00000050


	//   ....[1]....
        /*0068*/ 	.word	0x00000180


	//   ....[2]....
        /*006c*/ 	.word	0x00000210


	//   ....[3]....
        /*0070*/ 	.word	0x00000390


	//   ....[4]....
        /*0074*/ 	.word	0x000005b0


	//   ....[5]....
        /*0078*/ 	.word	0x00000b20


	//   ....[6]....
        /*007c*/ 	.word	0x00004440


	//   ....[7]....
        /*0080*/ 	.word	0x00007500


	//----- nvinfo : EIATTR_REG_RECONFIG
	.align		4
.L_252:
        /*0084*/ 	.byte	0x01, 0x54
	.zero		2


	//----- nvinfo : EIATTR_SYSCALL_OFFSETS
	.align		4
        /*0088*/ 	.byte	0x04, 0x46
        /*008a*/ 	.short	(.L_254 - .L_253)


	//   ....[0]....
.L_253:
        /*008c*/ 	.word	0x00000780


	//   ....[1]....
        /*0090*/ 	.word	0x00000870


	//   ....[2]....
        /*0094*/ 	.word	0x000009b0


	//   ....[3]....
        /*0098*/ 	.word	0x00000aa0


	//----- nvinfo : EIATTR_MBARRIER_INSTR_OFFSETS
	.align		4
.L_254:
        /*009c*/ 	.byte	0x04, 0x39
        /*009e*/ 	.short	(.L_256 - .L_255)


	//   ....[0]....
.L_255:
        /*00a0*/ 	.word	0x00000250
        /*00a4*/ 	.word	0x000000ff
        /*00a8*/ 	.word	0x00036400
        /*00ac*/ 	.short	0x0100
        /*00ae*/ 	.byte	0x06
	.zero		1


	//   ....[1]....
        /*00b0*/ 	.word	0x00000340
        /*00b4*/ 	.word	0x000000ff
        /*00b8*/ 	.word	0x00036410
        /*00bc*/ 	.short	0x0100
        /*00be*/ 	.byte	0x08
	.zero		1


	//   ....[2]....
        /*00c0*/ 	.word	0x00000350
        /*00c4*/ 	.word	0x000000ff
        /*00c8*/ 	.word	0x00036420
        /*00cc*/ 	.short	0x0100
        /*00ce*/ 	.byte	0x08
	.zero		1


	//   ....[3]....
        /*00d0*/ 	.word	0x00000360
        /*00d4*/ 	.word	0x000000ff
        /*00d8*/ 	.word	0x00036418
        /*00dc*/ 	.short	0x0100
        /*00de*/ 	.byte	0x08
	.zero		1


	//   ....[4]....
        /*00e0*/ 	.word	0x00000370
        /*00e4*/ 	.word	0x000000ff
        /*00e8*/ 	.word	0x00036428
        /*00ec*/ 	.short	0x0100
        /*00ee*/ 	.byte	0x08
	.zero		1


	//   ....[5]....
        /*00f0*/ 	.word	0x000004a0
        /*00f4*/ 	.word	0x000000ff
        /*00f8*/ 	.word	0x00036430
        /*00fc*/ 	.short	0x0100
        /*00fe*/ 	.byte	0x08
	.zero		1


	//   ....[6]....
        /*0100*/ 	.word	0x000004b0
        /*0104*/ 	.word	0x000000ff
        /*0108*/ 	.word	0x00036438
        /*010c*/ 	.short	0x0100
        /*010e*/ 	.byte	0x08
	.zero		1


	//   ....[7]....
        /*0110*/ 	.word	0x00000b60
        /*0114*/ 	.word	0x000000ff
        /*0118*/ 	.word	0x00036400
        /*011c*/ 	.short	0x010a
        /*011e*/ 	.byte	0x24
	.zero		1


	//   ....[8]....
        /*0120*/ 	.word	0x00000c40
        /*0124*/ 	.word	0x000000ff
        /*0128*/ 	.word	0x00036400
        /*012c*/ 	.short	0x010a
        /*012e*/ 	.byte	0x24
	.zero		1


	//   ....[9]....
        /*0130*/ 	.word	0x00001670
        /*0134*/ 	.word	0x00000003
        /*0138*/ 	.word	0x00036410
        /*013c*/ 	.short	0x010a
        /*013e*/ 	.byte	0x3f
	.zero		1


	//   ....[10]....
        /*0140*/ 	.word	0x000016b0
        /*0144*/ 	.word	0x00000003
        /*0148*/ 	.word	0x00036410
        /*014c*/ 	.short	0x010a
        /*014e*/ 	.byte	0x3f
	.zero		1


	//   ....[11]....
        /*0150*/ 	.word	0x00001d50
        /*0154*/ 	.word	0x000000ff
        /*0158*/ 	.word	0x00036430
        /*015c*/ 	.short	0x010a
        /*015e*/ 	.byte	0x24
	.zero		1


	//   ....[12]....
        /*0160*/ 	.word	0x00001d90
        /*0164*/ 	.word	0x000000ff
        /*0168*/ 	.word	0x00036430
        /*016c*/ 	.short	0x010a
        /*016e*/ 	.byte	0x24
	.zero		1


	//   ....[13]....
        /*0170*/ 	.word	0x00003570
        /*0174*/ 	.word	0x000000ff
        /*0178*/ 	.word	0x00000000
        /*017c*/ 	.short	0x0101
        /*017e*/ 	.byte	0x04
	.zero		1


	//   ....[14]....
        /*0180*/ 	.word	0x00003920
        /*0184*/ 	.word	0x00000003
        /*0188*/ 	.word	0x00000000
        /*018c*/ 	.short	0x0101
        /*018e*/ 	.byte	0x3f
	.zero		1


	//   ....[15]....
        /*0190*/ 	.word	0x000056b0
        /*0194*/ 	.word	0x00000000
        /*0198*/ 	.word	0x00036420
        /*019c*/ 	.short	0x010a
        /*019e*/ 	.byte	0x3f
	.zero		1


	//   ....[16]....
        /*01a0*/ 	.word	0x00005df0
        /*01a4*/ 	.word	0x00000000
        /*01a8*/ 	.word	0x00036438
        /*01ac*/ 	.short	0x010a
        /*01ae*/ 	.byte	0x3f
	.zero		1


	//   ....[17]....
        /*01b0*/ 	.word	0x00006140
        /*01b4*/ 	.word	0x00000000
        /*01b8*/ 	.word	0x00036428
        /*01bc*/ 	.short	0x010a
        /*01be*/ 	.byte	0x3f
	.zero		1


	//   ....[18]....
        /*01c0*/ 	.word	0x000063d0
        /*01c4*/ 	.word	0x00000000
        /*01c8*/ 	.word	0x00036438
        /*01cc*/ 	.short	0x010a
        /*01ce*/ 	.byte	0x3f
	.zero		1


	//   ....[19]....
        /*01d0*/ 	.word	0x000066b0
        /*01d4*/ 	.word	0x00000000
        /*01d8*/ 	.word	0x00036420
        /*01dc*/ 	.short	0x010a
        /*01de*/ 	.byte	0x3f
	.zero		1


	//   ....[20]....
        /*01e0*/ 	.word	0x000069a0
        /*01e4*/ 	.word	0x00000000
        /*01e8*/ 	.word	0x00036438
        /*01ec*/ 	.short	0x010a
        /*01ee*/ 	.byte	0x3f
	.zero		1


	//   ....[21]....
        /*01f0*/ 	.word	0x00006c90
        /*01f4*/ 	.word	0x00000000
        /*01f8*/ 	.word	0x00036428
        /*01fc*/ 	.short	0x010a
        /*01fe*/ 	.byte	0x3f
	.zero		1


	//   ....[22]....
        /*0200*/ 	.word	0x00006f40
        /*0204*/ 	.word	0x00000000
        /*0208*/ 	.word	0x00036438
        /*020c*/ 	.short	0x010a
        /*020e*/ 	.byte	0x3f
	.zero		1


	//   ....[23]....
        /*0210*/ 	.word	0x00007380
        /*0214*/ 	.word	0x00000007
        /*0218*/ 	.word	0x00000000
        /*021c*/ 	.short	0x010a
        /*021e*/ 	.byte	0x3f
	.zero		1


	//   ....[24]....
        /*0220*/ 	.word	0x00007400
        /*0224*/ 	.word	0x00000003
        /*0228*/ 	.word	0x00000000
        /*022c*/ 	.short	0x010a
        /*022e*/ 	.byte	0x3f
	.zero		1


	//   ....[25]....
        /*0230*/ 	.word	0x00007450
        /*0234*/ 	.word	0x00000009
        /*0238*/ 	.word	0x00036438
        /*023c*/ 	.short	0x010a
        /*023e*/ 	.byte	0x3f
	.zero		1


	//   ....[26]....
        /*0240*/ 	.word	0x00007540
        /*0244*/ 	.word	0x00000005
        /*0248*/ 	.word	0x00036400
        /*024c*/ 	.short	0x010a
        /*024e*/ 	.byte	0x3f
	.zero		1


	//   ....[27]....
        /*0250*/ 	.word	0x00007590
        /*0254*/ 	.word	0x00000003
        /*0258*/ 	.word	0x00036410
        /*025c*/ 	.short	0x010a
        /*025e*/ 	.byte	0x3f
	.zero		1


	//   ....[28]....
        /*0260*/ 	.word	0x000075f0
        /*0264*/ 	.word	0x0000000f
        /*0268*/ 	.word	0x00036430
        /*026c*/ 	.short	0x010a
        /*026e*/ 	.byte	0x3f
	.zero		1


	//   ....[29]....
        /*0270*/ 	.word	0x00007640
        /*0274*/ 	.word	0x00000000
        /*0278*/ 	.word	0x00036420
        /*027c*/ 	.short	0x010a
        /*027e*/ 	.byte	0x3f
	.zero		1


	//   ....[30]....
        /*0280*/ 	.word	0x00007690
        /*0284*/ 	.word	0x00000000
        /*0288*/ 	.word	0x00036438
        /*028c*/ 	.short	0x010a
        /*028e*/ 	.byte	0x3f
	.zero		1


	//   ....[31]....
        /*0290*/ 	.word	0x000076e0
        /*0294*/ 	.word	0x00000000
        /*0298*/ 	.word	0x00036428
        /*029c*/ 	.short	0x010a
        /*029e*/ 	.byte	0x3f
	.zero		1


	//   ....[32]....
        /*02a0*/ 	.word	0x00007730
        /*02a4*/ 	.word	0x00000000
        /*02a8*/ 	.word	0x00036438
        /*02ac*/ 	.short	0x010a
        /*02ae*/ 	.byte	0x3f
	.zero		1


	//   ....[33]....
        /*02b0*/ 	.word	0x00007790
        /*02b4*/ 	.word	0x00000000
        /*02b8*/ 	.word	0x00036420
        /*02bc*/ 	.short	0x010a
        /*02be*/ 	.byte	0x3f
	.zero		1


	//   ....[34]....
        /*02c0*/ 	.word	0x000077e0
        /*02c4*/ 	.word	0x00000000
        /*02c8*/ 	.word	0x00036438
        /*02cc*/ 	.short	0x010a
        /*02ce*/ 	.byte	0x3f
	.zero		1


	//   ....[35]....
        /*02d0*/ 	.word	0x00007830
        /*02d4*/ 	.word	0x00000000
        /*02d8*/ 	.word	0x00036428
        /*02dc*/ 	.short	0x010a
        /*02de*/ 	.byte	0x3f
	.zero		1


	//   ....[36]....
        /*02e0*/ 	.word	0x00007880
        /*02e4*/ 	.word	0x00000000
        /*02e8*/ 	.word	0x00036438
        /*02ec*/ 	.short	0x010a
        /*02ee*/ 	.byte	0x3f
	.zero		1


	//   ....[37]....
        /*02f0*/ 	.word	0x00007960
        /*02f4*/ 	.word	0x00000007
        /*02f8*/ 	.word	0x00000000
        /*02fc*/ 	.short	0x010a
        /*02fe*/ 	.byte	0x3f
	.zero		1


	//   ....[38]....
        /*0300*/ 	.word	0x000079b0
        /*0304*/ 	.word	0x00000003
        /*0308*/ 	.word	0x00000000
        /*030c*/ 	.short	0x010a
        /*030e*/ 	.byte	0x3f
	.zero		1


	//----- nvinfo : EIATTR_NUM_MBARRIERS
	.align		4
.L_256:
        /*0310*/ 	.byte	0x03, 0x38
        /*0312*/ 	.short	0x0007


	//----- nvinfo : EIATTR_EXIT_INSTR_OFFSETS
	.align		4
        /*0314*/ 	.byte	0x04, 0x1c
        /*0316*/ 	.short	(.L_258 - .L_257)


	//   ....[0]....
.L_257:
        /*0318*/ 	.word	0x000074a0


	//----- nvinfo : EIATTR_MAX_THREADS
	.align		4
.L_258:
        /*031c*/ 	.byte	0x04, 0x05
        /*031e*/ 	.short	(.L_260 - .L_259)
.L_259:
        /*0320*/ 	.word	0x00000200
        /*0324*/ 	.word	0x00000001
        /*0328*/ 	.word	0x00000001


	//----- nvinfo : EIATTR_CRS_STACK_SIZE
	.align		4
.L_260:
        /*032c*/ 	.byte	0x04, 0x1e
        /*032e*/ 	.short	(.L_262 - .L_261)
.L_261:
        /*0330*/ 	.word	0x00000000


	//----- nvinfo : EIATTR_CBANK_PARAM_SIZE
	.align		4
.L_262:
        /*0334*/ 	.byte	0x03, 0x19
        /*0336*/ 	.short	0x06f0


	//----- nvinfo : EIATTR_PARAM_CBANK
	.align		4
        /*0338*/ 	.byte	0x04, 0x0a
        /*033a*/ 	.short	(.L_264 - .L_263)
	.align		4
.L_263:
        /*033c*/ 	.word	index@(.nv.constant0._ZN7cutlass13device_kernelIN5flash11enable_sm90INS1_16FlashAttnBwdSm90INS1_25CollectiveMainloopBwdSm90ILi2ELi1ELi1EN4cute5tupleIJNS5_1CILi1EEES8_S8_EEENS6_IJNS7_ILi64EEENS7_ILi96EEENS7_ILi192EEEEEENS_10bfloat16_tEfNS_4arch4Sm90ELb0ELb0ELb1ELb0ELb0ELb0ELb1ELb0ELi3ELi1ELi1ELi1ELb0EEENS1_24CollectiveEpilogueBwdGQAISD_fSG_Li384ELb0ELb0EEENS1_19SingleTileSchedulerILb0ELb0ELb0ELi96EEEEEEEEEvNT_6ParamsE)
        /*0340*/ 	.short	0x0210
        /*0342*/ 	.short	0x06f0


	//----- nvinfo : EIATTR_SW_WAR
	.align		4
.L_264:
        /*0344*/ 	.byte	0x04, 0x36
        /*0346*/ 	.short	(.L_266 - .L_265)
.L_265:
        /*0348*/ 	.word	0x00000008
.L_266:


//--------------------- .nv.info._ZN7cutlass13device_kernelIN5flash11enable_sm90INS1_16FlashAttnBwdSm90INS1_25CollectiveMainloopBwdSm90ILi2ELi1ELi1EN4cute5tupleIJNS5_1CILi1EEES8_S8_EEENS6_IJNS7_ILi64EEENS7_ILi96EEENS7_ILi192EEEEEENS_10bfloat16_tEfNS_4arch4Sm90ELb0ELb0ELb1ELb0ELb1ELb0ELb1ELb0ELi3ELi1ELi1ELi1ELb0EEENS1_24CollectiveEpilogueBwdGQAISD_fSG_Li384ELb0ELb1EEENS1_19SingleTileSchedulerILb0ELb0ELb0ELi96EEEEEEEEEvNT_6ParamsE --------------------------
	.section	.nv.info._ZN7cutlass13device_kernelIN5flash11enable_sm90INS1_16FlashAttnBwdSm90INS1_25CollectiveMainloopBwdSm90ILi2ELi1ELi1EN4cute5tupleIJNS5_1CILi1EEES8_S8_EEENS6_IJNS7_ILi64EEENS7_ILi96EEENS7_ILi192EEEEEENS_10bfloat16_tEfNS_4arch4Sm90ELb0ELb0ELb1ELb0ELb1ELb0ELb1ELb0ELi3ELi1ELi1ELi1ELb0EEENS1_24CollectiveEpilogueBwdGQAISD_fSG_Li384ELb0ELb1EEENS1_19SingleTileSchedulerILb0ELb0ELb0ELi96EEEEEEEEEvNT_6ParamsE,"",@"SHT_CUDA_INFO"
	.sectionflags	@""
	.align	4


	//----- nvinfo : EIATTR_CUDA_API_VERSION
	.align		4
        /*0000*/ 	.byte	0x04, 0x37
        /*0002*/ 	.short	(.L_268 - .L_267)
.L_267:
        /*0004*/ 	.word	0x00000082


	//----- nvinfo : EIATTR_KPARAM_INFO
	.align		4
.L_268:
        /*0008*/ 	.byte	0x04, 0x17
        /*000a*/ 	.short	(.L_270 - .L_269)
.L_269:
        /*000c*/ 	.word	0x00000000
        /*0010*/ 	.short	0x0000
        /*0012*/ 	.short	0x0070
        /*0014*/ 	.byte	0x00, 0xf0, 0x01, 0x1a


	//----- nvinfo : EIATTR_SPARSE_MMA_MASK
	.align		4
.L_270:
        /*0018*/ 	.byte	0x03, 0x50
        /*001a*/ 	.short	0x0000


	//----- nvinfo : EIATTR_MAXREG_COUNT
	.align		4
        /*001c*/ 	.byte	0x03, 0x1b
        /*001e*/ 	.short	0x0080


	//----- nvinfo : EIATTR_NUM_BARRIERS
	.align		4
        /*0020*/ 	.byte	0x02, 0x4c
        /*0022*/ 	.byte	0x10
	.zero		1


	//----- nvinfo : EIATTR_EXTERNS
	.align		4
        /*0024*/ 	.byte	0x04, 0x0f
        /*0026*/ 	.short	(.L_272 - .L_271)


	//   ....[0]....
	.align		4
.L_271:
        /*0028*/ 	.word	index@(__assertfail)


	//----- nvinfo : EIATTR_MERCURY_ISA_VERSION
	.align		4
.L_272:
        /*002c*/ 	.byte	0x03, 0x5f
        /*002e*/ 	.short	0x0101


	//----- nvinfo : EIATTR_INT_WARP_WIDE_INSTR_OFFSETS
	.align		4
        /*0030*/ 	.byte	0x04, 0x31
        /*0032*/ 	.short	(.L_274 - .L_273)


	//   ....[0]....
.L_273:
        /*0034*/ 	.word	0x00000170


	//   ....[1]....
        /*0038*/ 	.word	0x00000230


	//   ....[2]....
        /*003c*/ 	.word	0x000051e0


	//   ....[3]....
        /*0040*/ 	.word	0x000057d0


	//   ....[4]....
        /*0044*/ 	.word	0x00005f30


	//----- nvinfo : EIATTR_COOP_GROUP_MASK_REGIDS
	.align		4
.L_274:
        /*0048*/ 	.byte	0x04, 0x29
        /*004a*/ 	.short	(.L_276 - .L_275)


	//   ....[0]....
.L_275:
        /*004c*/ 	.word	0xffffffff


	//   ....[1]....
        /*0050*/ 	.word	0xffffffff


	//   ....[2]....
        /*0054*/ 	.word	0xffffffff


	//   ....[3]....
        /*0058*/ 	.word	0xffffffff


	//   ....[4]....
        /*005c*/ 	.word	0xffffffff


	//   ....[5]....
        /*0060*/ 	.word	0xffffffff


	//   ....[6]....
        /*0064*/ 	.word	0xffffffff


	//   ....[7]....
        /*0068*/ 	.word	0xffffffff


	//   ....[8]....
        /*006c*/ 	.word	0xffffffff


	//   ....[9]....
        /*0070*/ 	.word	0xffffffff


	//   ....[10]....
        /*0074*/ 	.word	0xffffffff


	//   ....[11]....
        /*0078*/ 	.word	0xffffffff


	//   ....[12]....
        /*007c*/ 	.word	0xffffffff


	//   ....[13]....
        /*0080*/ 	.word	0xffffffff


	//   ....[14]....
        /*0084*/ 	.word	0xffffffff


	//   ....[15]....
        /*0088*/ 	.word	0xffffffff


	//   ....[16]....
        /*008c*/ 	.word	0xffffffff


	//   ....[17]....
        /*0090*/ 	.word	0x0500000f


	//   ....[18]....
        /*0094*/ 	.word	0x0500000f


	//   ....[19]....
        /*0098*/ 	.word	0x0500000f


	//   ....[20]....
        /*009c*/ 	.word	0x0500000f


	//   ....[21]....
        /*00a0*/ 	.word	0x0500000f


	//   ....[22]....
        /*00a4*/ 	.word	0x0500000f


	//----- nvinfo : EIATTR_COOP_GROUP_INSTR_OFFSETS
	.align		4
.L_276:
        /*00a8*/ 	.byte	0x04, 0x28
        /*00aa*/ 	.short	(.L_278 - .L_277)


	//   ....[0]....
.L_277:
        /*00ac*/ 	.word	0x00000050


	//   ....[1]....
        /*00b0*/ 	.word	0x00000180


	//   ....[2]....
        /*00b4*/ 	.word	0x00000210


	//   ....[3]....
        /*00b8*/ 	.word	0x00000390


	//   ....[4]....
        /*00bc*/ 	.word	0x000005c0


	//   ....[5]....
        /*00c0*/ 	.word	0x00000b30


	//   ....[6]....
        /*00c4*/ 	.word	0x000041d0


	//   ....[7]....
        /*00c8*/ 	.word	0x00004360


	//   ....[8]....
        /*00cc*/ 	.word	0x000045f0


	//   ....[9]....
        /*00d0*/ 	.word	0x00004780


	//   ....[10]....
        /*00d4*/ 	.word	0x000048a0


	//   ....[11]....
        /*00d8*/ 	.word	0x00004d20


	//   ....[12]....
        /*00dc*/ 	.word	0x00005110


	//   ....[13]....
        /*00e0*/ 	.word	0x00005350


	//   ....[14]....
        /*00e4*/ 	.word	0x00005700


	//   ....[15]....
        /*00e8*/ 	.word	0x000059b0


	//   ....[16]....
        /*00ec*/ 	.word	0x00005e70


	//   ....[17]....
        /*00f0*/ 	.word	0x00008140


	//   ....[18]....
        /*00f4*/ 	.word	0x000082b0


	//   ....[19]....
        /*00f8*/ 	.word	0x00008320


	//   ....[20]....
        /*00fc*/ 	.word	0x00008390


	//   ....[21]....
        /*0100*/ 	.word	0x00008400


	//   ....[22]....
        /*0104*/ 	.word	0x00008470


	//----- nvinfo : EIATTR_REG_RECONFIG
	.align		4
.L_278:
        /*0108*/ 	.byte	0x01, 0x54
	.zero		2


	//----- nvinfo : EIATTR_SYSCALL_OFFSETS
	.align		4
        /*010c*/ 	.byte	0x04, 0x46
        /*010e*/ 	.short	(.L_280 - .L_279)


	//   ....[0]....
.L_279:
        /*0110*/ 	.word	0x00000790


	//   ....[1]....
        /*0114*/ 	.word	0x00000880


	//   ....[2]....
        /*0118*/ 	.word	0x000009c0


	//   ....[3]....
        /*011c*/ 	.word	0x00000ab0


	//----- nvinfo : EIATTR_MBARRIER_INSTR_OFFSETS
	.align		4
.L_280:
        /*0120*/ 	.byte	0x04, 0x39
        /*0122*/ 	.short	(.L_282 - .L_281)


	//   ....[0]....
.L_281:
        /*0124*/ 	.word	0x00000250
        /*0128*/ 	.word	0x000000ff
        /*012c*/ 	.word	0x00036400
        /*0130*/ 	.short	0x0100
        /*0132*/ 	.byte	0x06
	.zero		1


	//   ....[1]....
        /*0134*/ 	.word	0x00000340
        /*0138*/ 	.word	0x000000ff
        /*013c*/ 	.word	0x00036410
        /*0140*/ 	.short	0x0100
        /*0142*/ 	.byte	0x08
	.zero		1


	//   ....[2]....
        /*0144*/ 	.word	0x00000350
        /*0148*/ 	.word	0x000000ff
        /*014c*/ 	.word	0x00036420
        /*0150*/ 	.short	0x0100
        /*0152*/ 	.byte	0x08
	.zero		1


	//   ....[3]....
        /*0154*/ 	.word	0x00000360
        /*0158*/ 	.word	0x000000ff
        /*015c*/ 	.word	0x00036418
        /*0160*/ 	.short	0x0100
        /*0162*/ 	.byte	0x08
	.zero		1


	//   ....[4]....
        /*0164*/ 	.word	0x00000370
        /*0168*/ 	.word	0x000000ff
        /*016c*/ 	.word	0x00036428
        /*0170*/ 	.short	0x0100
        /*0172*/ 	.byte	0x08
	.zero		1


	//   ....[5]....
        /*0174*/ 	.word	0x000004a0
        /*0178*/ 	.word	0x000000ff
        /*017c*/ 	.word	0x00036430
        /*0180*/ 	.short	0x0100
        /*0182*/ 	.byte	0x08
	.zero		1


	//   ....[6]....
        /*0184*/ 	.word	0x000004b0
        /*0188*/ 	.word	0x000000ff
        /*018c*/ 	.word	0x00036438
        /*0190*/ 	.short	0x0100
        /*0192*/ 	.byte	0x08
	.zero		1


	//   ....[7]....
        /*0194*/ 	.word	0x00000b70
        /*0198*/ 	.word	0x000000ff
        /*019c*/ 	.word	0x00036400
        /*01a0*/ 	.short	0x010a
        /*01a2*/ 	.byte	0x24
	.zero		1


	//   ....[8]....
        /*01a4*/ 	.word	0x00000c50
        /*01a8*/ 	.word	0x000000ff
        /*01ac*/ 	.word	0x00036400
        /*01b0*/ 	.short	0x010a
        /*01b2*/ 	.byte	0x24
	.zero		1


	//   ....[9]....
        /*01b4*/ 	.word	0x00001680
        /*01b8*/ 	.word	0x00000003
        /*01bc*/ 	.word	0x00036410
        /*01c0*/ 	.short	0x010a
        /*01c2*/ 	.byte	0x3f
	.zero		1


	//   ....[10]....
        /*01c4*/ 	.word	0x000016c0
        /*01c8*/ 	.word	0x00000003
        /*01cc*/ 	.word	0x00036410
        /*01d0*/ 	.short	0x010a
        /*01d2*/ 	.byte	0x3f
	.zero		1


	//   ....[11]....
        /*01d4*/ 	.word	0x00001d60
        /*01d8*/ 	.word	0x000000ff
        /*01dc*/ 	.word	0x00036430
        /*01e0*/ 	.short	0x010a
        /*01e2*/ 	.byte	0x24
	.zero		1


	//   ....[12]....
        /*01e4*/ 	.word	0x00001da0
        /*01e8*/ 	.word	0x000000ff
        /*01ec*/ 	.word	0x00036430
        /*01f0*/ 	.short	0x010a
        /*01f2*/ 	.byte	0x24
	.zero		1


	//   ....[13]....
        /*01f4*/ 	.word	0x00003580
        /*01f8*/ 	.word	0x000000ff
        /*01fc*/ 	.word	0x00000000
        /*0200*/ 	.short	0x0101
        /*0202*/ 	.byte	0x04
	.zero		1


	//   ....[14]....
        /*0204*/ 	.word	0x00003930
        /*0208*/ 	.word	0x00000003
        /*020c*/ 	.word	0x00000000
        /*0210*/ 	.short	0x0101
        /*0212*/ 	.byte	0x3f
	.zero		1


	//   ....[15]....
        /*0214*/ 	.word	0x000062f0
        /*0218*/ 	.word	0x00000000
        /*021c*/ 	.word	0x00036420
        /*0220*/ 	.short	0x010a
        /*0222*/ 	.byte	0x3f
	.zero		1


	//   ....[16]....
        /*0224*/ 	.word	0x00006a30
        /*0228*/ 	.word	0x00000000
        /*022c*/ 	.word	0x00036438
        /*0230*/ 	.short	0x010a
        /*0232*/ 	.byte	0x3f
	.zero		1


	//   ....[17]....
        /*0234*/ 	.word	0x00006d80
        /*0238*/ 	.word	0x00000000
        /*023c*/ 	.word	0x00036428
        /*0240*/ 	.short	0x010a
        /*0242*/ 	.byte	0x3f
	.zero		1


	//   ....[18]....
        /*0244*/ 	.word	0x00007010
        /*0248*/ 	.word	0x00000000
        /*024c*/ 	.word	0x00036438
        /*0250*/ 	.short	0x010a
        /*0252*/ 	.byte	0x3f
	.zero		1


	//   ....[19]....
        /*0254*/ 	.word	0x000072f0
        /*0258*/ 	.word	0x00000000
        /*025c*/ 	.word	0x00036420
        /*0260*/ 	.short	0x010a
        /*0262*/ 	.byte	0x3f
	.zero		1


	//   ....[20]....
        /*0264*/ 	.word	0x000075e0
        /*0268*/ 	.word	0x00000000
        /*026c*/ 	.word	0x00036438
        /*0270*/ 	.short	0x010a
        /*0272*/ 	.byte	0x3f
	.zero		1


	//   ....[21]....
        /*0274*/ 	.word	0x000078d0
        /*0278*/ 	.word	0x00000000
        /*027c*/ 	.word	0x00036428
        /*0280*/ 	.short	0x010a
        /*0282*/ 	.byte	0x3f
	.zero		1


	//   ....[22]....
        /*0284*/ 	.word	0x00007b80
        /*0288*/ 	.word	0x00000000
        /*028c*/ 	.word	0x00036438
        /*0290*/ 	.short	0x010a
        /*0292*/ 	.byte	0x3f
	.zero		1


	//   ....[23]....
        /*0294*/ 	.word	0x00007fc0
        /*0298*/ 	.word	0x00000007
        /*029c*/ 	.word	0x00000000
        /*02a0*/ 	.short	0x010a
        /*02a2*/ 	.byte	0x3f
	.zero		1


	//   ....[24]....
        /*02a4*/ 	.word	0x00008040
        /*02a8*/ 	.word	0x00000003
        /*02ac*/ 	.word	0x00000000
        /*02b0*/ 	.short	0x010a
        /*02b2*/ 	.byte	0x3f
	.zero		1


	//   ....[25]....
        /*02b4*/ 	.word	0x00008090
        /*02b8*/ 	.word	0x00000009
        /*02bc*/ 	.word	0x00036438
        /*02c0*/ 	.short	0x010a
        /*02c2*/ 	.byte	0x3f
	.zero		1


	//   ....[26]....
        /*02c4*/ 	.word	0x00008180
        /*02c8*/ 	.word	0x00000005
        /*02cc*/ 	.word	0x00036400
        /*02d0*/ 	.short	0x010a
        /*02d2*/ 	.byte	0x3f
	.zero		1


	//   ....[27]....
        /*02d4*/ 	.word	0x000081d0
        /*02d8*/ 	.word	0x00000003
        /*02dc*/ 	.word	0x00036410
        /*02e0*/ 	.short	0x010a
        /*02e2*/ 	.byte	0x3f
	.zero		1


	//   ....[28]....
        /*02e4*/ 	.word	0x00008230
        /*02e8*/ 	.word	0x0000000f
        /*02ec*/ 	.word	0x00036430
        /*02f0*/ 	.short	0x010a
        /*02f2*/ 	.byte	0x3f
	.zero		1


	//   ....[29]....
        /*02f4*/ 	.word	0x000084b0
        /*02f8*/ 	.word	0x00000000
        /*02fc*/ 	.word	0x00036420
        /*0300*/ 	.short	0x010a
        /*0302*/ 	.byte	0x3f
	.zero		1


	//   ....[30]....
        /*0304*/ 	.word	0x00008500
        /*0308*/ 	.word	0x00000000
        /*030c*/ 	.word	0x00036438
        /*0310*/ 	.short	0x010a
        /*0312*/ 	.byte	0x3f
	.zero		1


	//   ....[31]....
        /*0314*/ 	.word	0x00008550
        /*0318*/ 	.word	0x00000000
        /*031c*/ 	.word	0x00036428
        /*0320*/ 	.short	0x010a
        /*0322*/ 	.byte	0x3f
	.zero		1


	//   ....[32]....
        /*0324*/ 	.word	0x000085a0
        /*0328*/ 	.word	0x00000000
        /*032c*/ 	.word	0x00036438
        /*0330*/ 	.short	0x010a
        /*0332*/ 	.byte	0x3f
	.zero		1


	//   ....[33]....
        /*0334*/ 	.word	0x00008600
        /*0338*/ 	.word	0x00000000
        /*033c*/ 	.word	0x00036420
        /*0340*/ 	.short	0x010a
        /*0342*/ 	.byte	0x3f
	.zero		1


	//   ....[34]....
        /*0344*/ 	.word	0x00008650
        /*0348*/ 	.word	0x00000000
        /*034c*/ 	.word	0x00036438
        /*0350*/ 	.short	0x010a
        /*0352*/ 	.byte	0x3f
	.zero		1


	//   ....[35]....
        /*0354*/ 	.word	0x000086a0
        /*0358*/ 	.word	0x00000000
        /*035c*/ 	.word	0x00036428
        /*0360*/ 	.short	0x010a
        /*0362*/ 	.byte	0x3f
	.zero		1


	//   ....[36]....
        /*0364*/ 	.word	0x000086f0
        /*0368*/ 	.word	0x00000000
        /*036c*/ 	.word	0x00036438
        /*0370*/ 	.short	0x010a
        /*0372*/ 	.byte	0x3f
	.zero		1


	//   ....[37]....
        /*0374*/ 	.word	0x000087d0
        /*0378*/ 	.word	0x00000007
        /*037c*/ 	.word	0x00000000
        /*0380*/ 	.short	0x010a
        /*0382*/ 	.byte	0x3f
	.zero		1


	//   ....[38]....
        /*0384*/ 	.word	0x00008820
        /*0388*/ 	.word	0x00000003
        /*038c*/ 	.word	0x00000000
        /*0390*/ 	.short	0x010a
        /*0392*/ 	.byte	0x3f
	.zero		1


	//----- nvinfo : EIATTR_NUM_MBARRIERS
	.align		4
.L_282:
        /*0394*/ 	.byte	0x03, 0x38
        /*0396*/ 	.short	0x0007


	//----- nvinfo : EIATTR_EXIT_INSTR_OFFSETS
	.align		4
        /*0398*/ 	.byte	0x04, 0x1c
        /*039a*/ 	.short	(.L_284 - .L_283)


	//   ....[0]....
.L_283:
        /*039c*/ 	.word	0x000080e0


	//----- nvinfo : EIATTR_MAX_THREADS
	.align		4
.L_284:
        /*03a0*/ 	.byte	0x04, 0x05
        /*03a2*/ 	.short	(.L_286 - .L_285)
.L_285:
        /*03a4*/ 	.word	0x00000200
        /*03a8*/ 	.word	0x00000001
        /*03ac*/ 	.word	0x00000001


	//----- nvinfo : EIATTR_CRS_STACK_SIZE
	.align		4
.L_286:
        /*03b0*/ 	.byte	0x04, 0x1e
        /*03b2*/ 	.short	(.L_288 - .L_287)
.L_287:
        /*03b4*/ 	.word	0x00000000


	//----- nvinfo : EIATTR_CBANK_PARAM_SIZE
	.align		4
.L_288:
        /*03b8*/ 	.byte	0x03, 0x19
        /*03ba*/ 	.short	0x06f0


	//----- nvinfo : EIATTR_PARAM_CBANK
	.align		4
        /*03bc*/ 	.byte	0x04, 0x0a
        /*03be*/ 	.short	(.L_290 - .L_289)
	.align		4
.L_289:
        /*03c0*/ 	.word	index@(.nv.constant0._ZN7cutlass13device_kernelIN5flash11enable_sm90INS1_16FlashAttnBwdSm90INS1_25CollectiveMainloopBwdSm90ILi2ELi1ELi1EN4cute5tupleIJNS5_1CILi1EEES8_S8_EEENS6_IJNS7_ILi64EEENS7_ILi96EEENS7_ILi192EEEEEENS_10bfloat16_tEfNS_4arch4Sm90ELb0ELb0ELb1ELb0ELb1ELb0ELb1ELb0ELi3ELi1ELi1ELi1ELb0EEENS1_24CollectiveEpilogueBwdGQAISD_fSG_Li384ELb0ELb1EEENS1_19SingleTileSchedulerILb0ELb0ELb0ELi96EEEEEEEEEvNT_6ParamsE)
        /*03c4*/ 	.short	0x0210
        /*03c6*/ 	.short	0x06f0


	//----- nvinfo : EIATTR_SW_WAR
	.align		4
.L_290:
        /*03c8*/ 	.byte	0x04, 0x36
        /*03ca*/ 	.short	(.L_292 - .L_291)
.L_291:
        /*03cc*/ 	.word	0x00000008
.L_292:


//--------------------- .nv.info._ZN7cutlass13device_kernelIN5flash11enable_sm90INS1_16FlashAttnBwdSm90INS1_25CollectiveMainloopBwdSm90ILi2ELi1ELi1EN4cute5tupleIJNS5_1CILi1EEES8_S8_EEENS6_IJNS7_ILi64EEENS7_ILi96EEENS7_ILi192EEEEEENS_10bfloat16_tEfNS_4arch4Sm90ELb0ELb0ELb1ELb1ELb0ELb0ELb1ELb0ELi3ELi1ELi1ELi1ELb0EEENS1_21CollectiveEpilogueBwdISD_SE_SG_Li384ELb1ELb1ELi3EEENS1_19SingleTileSchedulerILb1ELb0ELb0ELi96EEEEEEEEEvNT_6ParamsE --------------------------
	.section	.nv.info._ZN7cutlass13device_kernelIN5flash11enable_sm90INS1_16FlashAttnBwdSm90INS1_25CollectiveMainloopBwdSm90ILi2ELi1ELi1EN4cute5tupleIJNS5_1CILi1EEES8_S8_EEENS6_IJNS7_ILi64EEENS7_ILi96EEENS7_ILi192EEEEEENS_10bfloat16_tEfNS_4arch4Sm90ELb0ELb0ELb1ELb1ELb0ELb0ELb1ELb0ELi3ELi1ELi1ELi1ELb0EEENS1_21CollectiveEpilogueBwdISD_SE_SG_Li384ELb1ELb1ELi3EEENS1_19SingleTileSchedulerILb1ELb0ELb0ELi96EEEEEEEEEvNT_6ParamsE,"",@"SHT_CUDA_INFO"
	.sectionflags	@""
	.align	4


	//----- nvinfo : EIATTR_CUDA_API_VERSION
	.align		4
        /*0000*/ 	.byte	0x04, 0x37
        /*0002*/ 	.short	(.L_294 - .L_293)
.L_293:
        /*0004*/ 	.word	0x00000082


	//----- nvinfo : EIATTR_KPARAM_INFO
	.align		4
.L_294:
        /*0008*/ 	.byte	0x04, 0x17
        /*000a*/ 	.short	(.L_296 - .L_295)
.L_295:
        /*000c*/ 	.word	0x00000000
        /*0010*/ 	.short	0x0000
        /*0012*/ 	.short	0x0070
        /*0014*/ 	.byte	0x00, 0xf0, 0x01, 0x1a


	//----- nvinfo : EIATTR_SPARSE_MMA_MASK
	.align		4
.L_296:
        /*0018*/ 	.byte	0x03, 0x50
        /*001a*/ 	.short	0x0000


	//----- nvinfo : EIATTR_MAXREG_COUNT
	.align		4
        /*001c*/ 	.byte	0x03, 0x1b
        /*001e*/ 	.short	0x0080


	//----- nvinfo : EIATTR_NUM_BARRIERS
	.align		4
        /*0020*/ 	.byte	0x02, 0x4c
        /*0022*/ 	.byte	0x10
	.zero		1


	//----- nvinfo : EIATTR_EXTERNS
	.align		4
        /*0024*/ 	.byte	0x04, 0x0f
        /*0026*/ 	.short	(.L_298 - .L_297)


	//   ....[0]....
	.align		4
.L_297:
        /*0028*/ 	.word	index@(__assertfail)


	//----- nvinfo : EIATTR_ANNOTATIONS
	.align		4
.L_298:
        /*002c*/ 	.byte	0x04, 0x55
        /*002e*/ 	.short	(.L_300 - .L_299)


	//   ....[0]....
.L_299:
        /*0030*/ 	.word	0x00000001
        /*0034*/ 	.byte	0xa0, 0x07, 0x00, 0x00, 0x01, 0x00, 0x00, 0x00, 0x80, 0x17, 0x00, 0x00, 0x01, 0x00, 0x00, 0x00
        /*0044*/ 	.byte	0xc0, 0x17, 0x00, 0x00, 0x01, 0x00, 0x00, 0x00, 0x30, 0x1b, 0x00, 0x00, 0x01, 0x00, 0x00, 0x00
        /*0054*/ 	.byte	0xe0, 0x23, 0x00, 0x00, 0x01, 0x00, 0x00, 0x00, 0xc0, 0x3c, 0x00, 0x00, 0x01, 0x00, 0x00, 0x00
        /*0064*/ 	.byte	0xc0, 0x40, 0x00, 0x00, 0x01, 0x00, 0x00, 0x00, 0xa0, 0x58, 0x00, 0x00


	//----- nvinfo : EIATTR_MERCURY_ISA_VERSION
	.align		4
.L_300:
        /*0070*/ 	.byte	0x03, 0x5f
        /*0072*/ 	.short	0x0101


	//----- nvinfo : EIATTR_INT_WARP_WIDE_INSTR_OFFSETS
	.align		4
        /*0074*/ 	.byte	0x04, 0x31
        /*0076*/ 	.short	(.L_302 - .L_301)


	//   ....[0]....
.L_301:
        /*0078*/ 	.word	0x00000180


	//   ....[1]....
        /*007c*/ 	.word	0x00000240


	//   ....[2]....
        /*0080*/ 	.word	0x000080a0


	//----- nvinfo : EIATTR_COOP_GROUP_MASK_REGIDS
	.align		4
.L_302:
        /*0084*/ 	.byte	0x04, 0x29
        /*0086*/ 	.short	(.L_304 - .L_303)


	//   ....[0]....
.L_303:
        /*0088*/ 	.word	0xffffffff


	//   ....[1]....
        /*008c*/ 	.word	0xffffffff


	//   ....[2]....
        /*0090*/ 	.word	0xffffffff


	//   ....[3]....
        /*0094*/ 	.word	0xffffffff


	//   ....[4]....
        /*0098*/ 	.word	0xffffffff


	//   ....[5]....
        /*009c*/ 	.word	0xffffffff


	//   ....[6]....
        /*00a0*/ 	.word	0xffffffff


	//   ....[7]....
        /*00a4*/ 	.word	0x0500000f


	//----- nvinfo : EIATTR_COOP_GROUP_INSTR_OFFSETS
	.align		4
.L_304:
        /*00a8*/ 	.byte	0x04, 0x28
        /*00aa*/ 	.short	(.L_306 - .L_305)


	//   ....[0]....
.L_305:
        /*00ac*/ 	.word	0x00000060


	//   ....[1]....
        /*00b0*/ 	.word	0x00000190


	//   ....[2]....
        /*00b4*/ 	.word	0x00000220


	//   ....[3]....
        /*00b8*/ 	.word	0x000003a0


	//   ....[4]....
        /*00bc*/ 	.word	0x000005e0


	//   ....[5]....
        /*00c0*/ 	.word	0x00001250


	//   ....[6]....
        /*00c4*/ 	.word	0x000069c0


	//   ....[7]....
        /*00c8*/ 	.word	0x0000a3e0


	//----- nvinfo : EIATTR_REG_RECONFIG
	.align		4
.L_306:
        /*00cc*/ 	.byte	0x01, 0x54
	.zero		2


	//----- nvinfo : EIATTR_SYSCALL_OFFSETS
	.align		4
        /*00d0*/ 	.byte	0x04, 0x46
        /*00d2*/ 	.short	(.L_308 - .L_307)


	//   ....[0]....
.L_307:
        /*00d4*/ 	.word	0x00000eb0


	//   ....[1]....
        /*00d8*/ 	.word	0x00000fa0


	//   ....[2]....
        /*00dc*/ 	.word	0x000010e0


	//   ....[3]....
        /*00e0*/ 	.word	0x000011d0


	//----- nvinfo : EIATTR_MBARRIER_INSTR_OFFSETS
	.align		4
.L_308:
        /*00e4*/ 	.byte	0x04, 0x39
        /*00e6*/ 	.short	(.L_310 - .L_309)


	//   ....[0]....
.L_309:
        /*00e8*/ 	.word	0x00000260
        /*00ec*/ 	.word	0x000000ff
        /*00f0*/ 	.word	0x00036400
        /*00f4*/ 	.short	0x0100
        /*00f6*/ 	.byte	0x06
	.zero		1


	//   ....[1]....
        /*00f8*/ 	.word	0x00000350
        /*00fc*/ 	.word	0x000000ff
        /*0100*/ 	.word	0x00036410
        /*0104*/ 	.short	0x0100
        /*0106*/ 	.byte	0x08
	.zero		1


	//   ....[2]....
        /*0108*/ 	.word	0x00000360
        /*010c*/ 	.word	0x000000ff
        /*0110*/ 	.word	0x00036420
        /*0114*/ 	.short	0x0100
        /*0116*/ 	.byte	0x08
	.zero		1


	//   ....[3]....
        /*0118*/ 	.word	0x00000370
        /*011c*/ 	.word	0x000000ff
        /*0120*/ 	.word	0x00036418
        /*0124*/ 	.short	0x0100
        /*0126*/ 	.byte	0x08
	.zero		1


	//   ....[4]....
        /*0128*/ 	.word	0x00000380
        /*012c*/ 	.word	0x000000ff
        /*0130*/ 	.word	0x00036428
        /*0134*/ 	.short	0x0100
        /*0136*/ 	.byte	0x08
	.zero		1


	//   ....[5]....
        /*0138*/ 	.word	0x000004b0
        /*013c*/ 	.word	0x000000ff
        /*0140*/ 	.word	0x00036430
        /*0144*/ 	.short	0x0100
        /*0146*/ 	.byte	0x08
	.zero		1


	//   ....[6]....
        /*0148*/ 	.word	0x000004c0
        /*014c*/ 	.word	0x000000ff
        /*0150*/ 	.word	0x00036438
        /*0154*/ 	.short	0x0100
        /*0156*/ 	.byte	0x08
	.zero		1


	//   ....[7]....
        /*0158*/ 	.word	0x00001290
        /*015c*/ 	.word	0x000000ff
        /*0160*/ 	.word	0x00036400
        /*0164*/ 	.short	0x010a
        /*0166*/ 	.byte	0x24
	.zero		1


	//   ....[8]....
        /*0168*/ 	.word	0x000013e0
        /*016c*/ 	.word	0x000000ff
        /*0170*/ 	.word	0x00036400
        /*0174*/ 	.short	0x010a
        /*0176*/ 	.byte	0x24
	.zero		1


	//   ....[9]....
        /*0178*/ 	.word	0x00001a90
        /*017c*/ 	.word	0x00000004
        /*0180*/ 	.word	0x00036410
        /*0184*/ 	.short	0x010a
        /*0186*/ 	.byte	0x3f
	.zero		1


	//   ....[10]....
        /*0188*/ 	.word	0x00001ad0
        /*018c*/ 	.word	0x00000004
        /*0190*/ 	.word	0x00036410
        /*0194*/ 	.short	0x010a
        /*0196*/ 	.byte	0x3f
	.zero		1


	//   ....[11]....
        /*0198*/ 	.word	0x00002180
        /*019c*/ 	.word	0x000000ff
        /*01a0*/ 	.word	0x00036430
        /*01a4*/ 	.short	0x010a
        /*01a6*/ 	.byte	0x24
	.zero		1


	//   ....[12]....
        /*01a8*/ 	.word	0x000023a0
        /*01ac*/ 	.word	0x000000ff
        /*01b0*/ 	.word	0x00036430
        /*01b4*/ 	.short	0x010a
        /*01b6*/ 	.byte	0x24
	.zero		1


	//   ....[13]....
        /*01b8*/ 	.word	0x000039b0
        /*01bc*/ 	.word	0x000000ff
        /*01c0*/ 	.word	0x00000000
        /*01c4*/ 	.short	0x0101
        /*01c6*/ 	.byte	0x04
	.zero		1


	//   ....[14]....
        /*01c8*/ 	.word	0x00003d30
        /*01cc*/ 	.word	0x00000004
        /*01d0*/ 	.word	0x00000000
        /*01d4*/ 	.short	0x0101
        /*01d6*/ 	.byte	0x3f
	.zero		1


	//   ....[15]....
        /*01d8*/ 	.word	0x00008580
        /*01dc*/ 	.word	0x0000000c
        /*01e0*/ 	.word	0x00036420
        /*01e4*/ 	.short	0x010a
        /*01e6*/ 	.byte	0x3f
	.zero		1


	//   ....[16]....
        /*01e8*/ 	.word	0x00008c80
        /*01ec*/ 	.word	0x0000000c
        /*01f0*/ 	.word	0x00036438
        /*01f4*/ 	.short	0x010a
        /*01f6*/ 	.byte	0x3f
	.zero		1


	//   ....[17]....
        /*01f8*/ 	.word	0x00008ff0
        /*01fc*/ 	.word	0x0000000c
        /*0200*/ 	.word	0x00036428
        /*0204*/ 	.short	0x010a
        /*0206*/ 	.byte	0x3f
	.zero		1


	//   ....[18]....
        /*0208*/ 	.word	0x000092a0
        /*020c*/ 	.word	0x0000000c
        /*0210*/ 	.word	0x00036438
        /*0214*/ 	.short	0x010a
        /*0216*/ 	.byte	0x3f
	.zero		1


	//   ....[19]....
        /*0218*/ 	.word	0x00009560
        /*021c*/ 	.word	0x0000000c
        /*0220*/ 	.word	0x00036420
        /*0224*/ 	.short	0x010a
        /*0226*/ 	.byte	0x3f
	.zero		1


	//   ....[20]....
        /*0228*/ 	.word	0x00009860
        /*022c*/ 	.word	0x0000000c
        /*0230*/ 	.word	0x00036438
        /*0234*/ 	.short	0x010a
        /*0236*/ 	.byte	0x3f
	.zero		1


	//   ....[21]....
        /*0238*/ 	.word	0x00009b60
        /*023c*/ 	.word	0x0000000c
        /*0240*/ 	.word	0x00036428
        /*0244*/ 	.short	0x010a
        /*0246*/ 	.byte	0x3f
	.zero		1


	//   ....[22]....
        /*0248*/ 	.word	0x00009e20
        /*024c*/ 	.word	0x0000000c
        /*0250*/ 	.word	0x00036438
        /*0254*/ 	.short	0x010a
        /*0256*/ 	.byte	0x3f
	.zero		1


	//   ....[23]....
        /*0258*/ 	.word	0x0000a270
        /*025c*/ 	.word	0x00000007
        /*0260*/ 	.word	0x00000000
        /*0264*/ 	.short	0x010a
        /*0266*/ 	.byte	0x3f
	.zero		1


	//   ....[24]....
        /*0268*/ 	.word	0x0000a2f0
        /*026c*/ 	.word	0x00000005
        /*0270*/ 	.word	0x00000000
        /*0274*/ 	.short	0x010a
        /*0276*/ 	.byte	0x3f
	.zero		1


	//   ....[25]....
        /*0278*/ 	.word	0x0000a340
        /*027c*/ 	.word	0x00000009
        /*0280*/ 	.word	0x00036438
        /*0284*/ 	.short	0x010a
        /*0286*/ 	.byte	0x3f
	.zero		1


	//   ....[26]....
        /*0288*/ 	.word	0x0000a420
        /*028c*/ 	.word	0x00000007
        /*0290*/ 	.word	0x00036400
        /*0294*/ 	.short	0x010a
        /*0296*/ 	.byte	0x3f
	.zero		1


	//   ....[27]....
        /*0298*/ 	.word	0x0000a470
        /*029c*/ 	.word	0x00000004
        /*02a0*/ 	.word	0x00036410
        /*02a4*/ 	.short	0x010a
        /*02a6*/ 	.byte	0x3f
	.zero		1


	//   ....[28]....
        /*02a8*/ 	.word	0x0000a4d0
        /*02ac*/ 	.word	0x00000078
        /*02b0*/ 	.word	0x00036430
        /*02b4*/ 	.short	0x010a
        /*02b6*/ 	.byte	0x3f
	.zero		1


	//   ....[29]....
        /*02b8*/ 	.word	0x0000a520
        /*02bc*/ 	.word	0x0000000c
        /*02c0*/ 	.word	0x00036420
        /*02c4*/ 	.short	0x010a
        /*02c6*/ 	.byte	0x3f
	.zero		1


	//   ....[30]....
        /*02c8*/ 	.word	0x0000a570
        /*02cc*/ 	.word	0x0000000c
        /*02d0*/ 	.word	0x00036438
        /*02d4*/ 	.short	0x010a
        /*02d6*/ 	.byte	0x3f
	.zero		1


	//   ....[31]....
        /*02d8*/ 	.word	0x0000a5c0
        /*02dc*/ 	.word	0x0000000c
        /*02e0*/ 	.word	0x00036428
        /*02e4*/ 	.short	0x010a
        /*02e6*/ 	.byte	0x3f
	.zero		1


	//   ....[32]....
        /*02e8*/ 	.word	0x0000a610
        /*02ec*/ 	.word	0x0000000c
        /*02f0*/ 	.word	0x00036438
        /*02f4*/ 	.short	0x010a
        /*02f6*/ 	.byte	0x3f
	.zero		1


	//   ....[33]....
        /*02f8*/ 	.word	0x0000a670
        /*02fc*/ 	.word	0x0000000c
        /*0300*/ 	.word	0x00036420
        /*0304*/ 	.short	0x010a
        /*0306*/ 	.byte	0x3f
	.zero		1


	//   ....[34]....
        /*0308*/ 	.word	0x0000a6c0
        /*030c*/ 	.word	0x0000000c
        /*0310*/ 	.word	0x00036438
        /*0314*/ 	.short	0x010a
        /*0316*/ 	.byte	0x3f
	.zero		1


	//   ....[35]....
        /*0318*/ 	.word	0x0000a710
        /*031c*/ 	.word	0x0000000c
        /*0320*/ 	.word	0x00036428
        /*0324*/ 	.short	0x010a
        /*0326*/ 	.byte	0x3f
	.zero		1


	//   ....[36]....
        /*0328*/ 	.word	0x0000a760
        /*032c*/ 	.word	0x0000000c
        /*0330*/ 	.word	0x00036438
        /*0334*/ 	.short	0x010a
        /*0336*/ 	.byte	0x3f
	.zero		1


	//   ....[37]....
        /*0338*/ 	.word	0x0000a830
        /*033c*/ 	.word	0x00000007
        /*0340*/ 	.word	0x00000000
        /*0344*/ 	.short	0x010a
        /*0346*/ 	.byte	0x3f
	.zero		1


	//   ....[38]....
        /*0348*/ 	.word	0x0000a880
        /*034c*/ 	.word	0x00000005
        /*0350*/ 	.word	0x00000000
        /*0354*/ 	.short	0x010a
        /*0356*/ 	.byte	0x3f
	.zero		1


	//----- nvinfo : EIATTR_NUM_MBARRIERS
	.align		4
.L_310:
        /*0358*/ 	.byte	0x03, 0x38
        /*035a*/ 	.short	0x0007


	//----- nvinfo : EIATTR_EXIT_INSTR_OFFSETS
	.align		4
        /*035c*/ 	.byte	0x04, 0x1c
        /*035e*/ 	.short	(.L_312 - .L_311)


	//   ....[0]....
.L_311:
        /*0360*/ 	.word	0x0000a390


	//----- nvinfo : EIATTR_MAX_THREADS
	.align		4
.L_312:
        /*0364*/ 	.byte	0x04, 0x05
        /*0366*/ 	.short	(.L_314 - .L_313)
.L_313:
        /*0368*/ 	.word	0x00000200
        /*036c*/ 	.word	0x00000001
        /*0370*/ 	.word	0x00000001


	//----- nvinfo : EIATTR_CRS_STACK_SIZE
	.align		4
.L_314:
        /*0374*/ 	.byte	0x04, 0x1e
        /*0376*/ 	.short	(.L_316 - .L_315)
.L_315:
        /*0378*/ 	.word	0x00000000


	//----- nvinfo : EIATTR_CBANK_PARAM_SIZE
	.align		4
.L_316:
        /*037c*/ 	.byte	0x03, 0x19
        /*037e*/ 	.short	0x06f0


	//----- nvinfo : EIATTR_PARAM_CBANK
	.align		4
        /*0380*/ 	.byte	0x04, 0x0a
        /*0382*/ 	.short	(.L_318 - .L_317)
	.align		4
.L_317:
        /*0384*/ 	.word	index@(.nv.constant0._ZN7cutlass13device_kernelIN5flash11enable_sm90INS1_16FlashAttnBwdSm90INS1_25CollectiveMainloopBwdSm90ILi2ELi1ELi1EN4cute5tupleIJNS5_1CILi1EEES8_S8_EEENS6_IJNS7_ILi64EEENS7_ILi96EEENS7_ILi192EEEEEENS_10bfloat16_tEfNS_4arch4Sm90ELb0ELb0ELb1ELb1ELb0ELb0ELb1ELb0ELi3ELi1ELi1ELi1ELb0EEENS1_21CollectiveEpilogueBwdISD_SE_SG_Li384ELb1ELb1ELi3EEENS1_19SingleTileSchedulerILb1ELb0ELb0ELi96EEEEEEEEEvNT_6ParamsE)
        /*0388*/ 	.short	0x0210
        /*038a*/ 	.short	0x06f0


	//----- nvinfo : EIATTR_SW_WAR
	.align		4
.L_318:
        /*038c*/ 	.byte	0x04, 0x36
        /*038e*/ 	.short	(.L_320 - .L_319)
.L_319:
        /*0390*/ 	.word	0x00000008
.L_320:


//--------------------- .nv.info._ZN7cutlass13device_kernelIN5flash11enable_sm90INS1_16FlashAttnBwdSm90INS1_25CollectiveMainloopBwdSm90ILi2ELi1ELi1EN4cute5tupleIJNS5_1CILi1EEES8_S8_EEENS6_IJNS7_ILi64EEENS7_ILi96EEENS7_ILi192EEEEEENS_10bfloat16_tEfNS_4arch4Sm90ELb0ELb0ELb1ELb1ELb1ELb0ELb1ELb0ELi3ELi1ELi1ELi1ELb0EEENS1_21CollectiveEpilogueBwdISD_SE_SG_Li384ELb1ELb1ELi3EEENS1_19SingleTileSchedulerILb1ELb0ELb0ELi96EEEEEEEEEvNT_6ParamsE --------------------------
	.section	.nv.info._ZN7cutlass13device_kernelIN5flash11enable_sm90INS1_16FlashAttnBwdSm90INS1_25CollectiveMainloopBwdSm90ILi2ELi1ELi1EN4cute5tupleIJNS5_1CILi1EEES8_S8_EEENS6_IJNS7_ILi64EEENS7_ILi96EEENS7_ILi192EEEEEENS_10bfloat16_tEfNS_4arch4Sm90ELb0ELb0ELb1ELb1ELb1ELb0ELb1ELb0ELi3ELi1ELi1ELi1ELb0EEENS1_21CollectiveEpilogueBwdISD_SE_SG_Li384ELb1ELb1ELi3EEENS1_19SingleTileSchedulerILb1ELb0ELb0ELi96EEEEEEEEEvNT_6ParamsE,"",@"SHT_CUDA_INFO"
	.sectionflags	@""
	.align	4


	//----- nvinfo : EIATTR_CUDA_API_VERSION
	.align		4
        /*0000*/ 	.byte	0x04, 0x37
        /*0002*/ 	.short	(.L_322 - .L_321)
.L_321:
        /*0004*/ 	.word	0x00000082


	//----- nvinfo : EIATTR_KPARAM_INFO
	.align		4
.L_322:
        /*0008*/ 	.byte	0x04, 0x17
        /*000a*/ 	.short	(.L_324 - .L_323)
.L_323:
        /*000c*/ 	.word	0x00000000
        /*0010*/ 	.short	0x0000
        /*0012*/ 	.short	0x0070
        /*0014*/ 	.byte	0x00, 0xf0, 0x01, 0x1a


	//----- nvinfo : EIATTR_SPARSE_MMA_MASK
	.align		4
.L_324:
        /*0018*/ 	.byte	0x03, 0x50
        /*001a*/ 	.short	0x0000


	//----- nvinfo : EIATTR_MAXREG_COUNT
	.align		4
        /*001c*/ 	.byte	0x03, 0x1b
        /*001e*/ 	.short	0x0080


	//----- nvinfo : EIATTR_NUM_BARRIERS
	.align		4
        /*0020*/ 	.byte	0x02, 0x4c
        /*0022*/ 	.byte	0x10
	.zero		1


	//----- nvinfo : EIATTR_EXTERNS
	.align		4
        /*0024*/ 	.byte	0x04, 0x0f
        /*0026*/ 	.short	(.L_326 - .L_325)


	//   ....[0]....
	.align		4
.L_325:
        /*0028*/ 	.word	index@(__assertfail)


	//----- nvinfo : EIATTR_ANNOTATIONS
	.align		4
.L_326:
        /*002c*/ 	.byte	0x04, 0x55
        /*002e*/ 	.short	(.L_328 - .L_327)


	//   ....[0]....
.L_327:
        /*0030*/ 	.word	0x00000001
        /*0034*/ 	.byte	0xa0, 0x07, 0x00, 0x00, 0x01, 0x00, 0x00, 0x00, 0x80, 0x17, 0x00, 0x00, 0x01, 0x00, 0x00, 0x00
        /*0044*/ 	.byte	0xc0, 0x17, 0x00, 0x00, 0x01, 0x00, 0x00, 0x00, 0x30, 0x1b, 0x00, 0x00, 0x01, 0x00, 0x00, 0x00
        /*0054*/ 	.byte	0xe0, 0x23, 0x00, 0x00, 0x01, 0x00, 0x00, 0x00, 0xc0, 0x3c, 0x00, 0x00, 0x01, 0x00, 0x00, 0x00
        /*0064*/ 	.byte	0xc0, 0x40, 0x00, 0x00, 0x01, 0x00, 0x00, 0x00, 0xa0, 0x58, 0x00, 0x00


	//----- nvinfo : EIATTR_MERCURY_ISA_VERSION
	.align		4
.L_328:
        /*0070*/ 	.byte	0x03, 0x5f
        /*0072*/ 	.short	0x0101


	//----- nvinfo : EIATTR_INT_WARP_WIDE_INSTR_OFFSETS
	.align		4
        /*0074*/ 	.byte	0x04, 0x31
        /*0076*/ 	.short	(.L_330 - .L_329)


	//   ....[0]....
.L_329:
        /*0078*/ 	.word	0x00000180


	//   ....[1]....
        /*007c*/ 	.word	0x00000240


	//   ....[2]....
        /*0080*/ 	.word	0x00007780


	//   ....[3]....
        /*0084*/ 	.word	0x00007d70


	//   ....[4]....
        /*0088*/ 	.word	0x000084d0


	//   ....[5]....
        /*008c*/ 	.word	0x00008870


	//----- nvinfo : EIATTR_COOP_GROUP_MASK_REGIDS
	.align		4
.L_330:
        /*0090*/ 	.byte	0x04, 0x29
        /*0092*/ 	.short	(.L_332 - .L_331)


	//   ....[0]....
.L_331:
        /*0094*/ 	.word	0xffffffff


	//   ....[1]....
        /*0098*/ 	.word	0xffffffff


	//   ....[2]....
        /*009c*/ 	.word	0xffffffff


	//   ....[3]....
        /*00a0*/ 	.word	0xffffffff


	//   ....[4]....
        /*00a4*/ 	.word	0xffffffff


	//   ....[5]....
        /*00a8*/ 	.word	0xffffffff


	//   ....[6]....
        /*00ac*/ 	.word	0xffffffff


	//   ....[7]....
        /*00b0*/ 	.word	0xffffffff


	//   ....[8]....
        /*00b4*/ 	.word	0xffffffff


	//   ....[9]....
        /*00b8*/ 	.word	0xffffffff


	//   ....[10]....
        /*00bc*/ 	.word	0xffffffff


	//   ....[11]....
        /*00c0*/ 	.word	0xffffffff


	//   ....[12]....
        /*00c4*/ 	.word	0xffffffff


	//   ....[13]....
        /*00c8*/ 	.word	0x0500000f


	//   ....[14]....
        /*00cc*/ 	.word	0x0500000f


	//   ....[15]....
        /*00d0*/ 	.word	0x0500000f


	//   ....[16]....
        /*00d4*/ 	.word	0x0500000f


	//----- nvinfo : EIATTR_COOP_GROUP_INSTR_OFFSETS
	.align		4
.L_332:
        /*00d8*/ 	.byte	0x04, 0x28
        /*00da*/ 	.short	(.L_334 - .L_333)


	//   ....[0]....
.L_333:
        /*00dc*/ 	.word	0x00000060


	//   ....[1]....
        /*00e0*/ 	.word	0x00000190


	//   ....[2]....
        /*00e4*/ 	.word	0x00000220


	//   ....[3]....
        /*00e8*/ 	.word	0x000003a0


	//   ....[4]....
        /*00ec*/ 	.word	0x000005e0


	//   ....[5]....
        /*00f0*/ 	.word	0x00001250


	//   ....[6]....
        /*00f4*/ 	.word	0x000069c0


	//   ....[7]....
        /*00f8*/ 	.word	0x000072c0


	//   ....[8]....
        /*00fc*/ 	.word	0x000076b0


	//   ....[9]....
        /*0100*/ 	.word	0x000078f0


	//   ....[10]....
        /*0104*/ 	.word	0x00007ca0


	//   ....[11]....
        /*0108*/ 	.word	0x00007f50


	//   ....[12]....
        /*010c*/ 	.word	0x00008410


	//   ....[13]....
        /*0110*/ 	.word	0x0000abb0


	//   ....[14]....
        /*0114*/ 	.word	0x0000ad20


	//   ....[15]....
        /*0118*/ 	.word	0x0000ad90


	//   ....[16]....
        /*011c*/ 	.word	0x0000ae00


	//----- nvinfo : EIATTR_REG_RECONFIG
	.align		4
.L_334:
        /*0120*/ 	.byte	0x01, 0x54
	.zero		2


	//----- nvinfo : EIATTR_SYSCALL_OFFSETS
	.align		4
        /*0124*/ 	.byte	0x04, 0x46
        /*0126*/ 	.short	(.L_336 - .L_335)


	//   ....[0]....
.L_335:
        /*0128*/ 	.word	0x00000eb0


	//   ....[1]....
        /*012c*/ 	.word	0x00000fa0


	//   ....[2]....
        /*0130*/ 	.word	0x000010e0


	//   ....[3]....
        /*0134*/ 	.word	0x000011d0


	//----- nvinfo : EIATTR_MBARRIER_INSTR_OFFSETS
	.align		4
.L_336:
        /*0138*/ 	.byte	0x04, 0x39
        /*013a*/ 	.short	(.L_338 - .L_337)


	//   ....[0]....
.L_337:
        /*013c*/ 	.word	0x00000260
        /*0140*/ 	.word	0x000000ff
        /*0144*/ 	.word	0x00036400
        /*0148*/ 	.short	0x0100
        /*014a*/ 	.byte	0x06
	.zero		1


	//   ....[1]....
        /*014c*/ 	.word	0x00000350
        /*0150*/ 	.word	0x000000ff
        /*0154*/ 	.word	0x00036410
        /*0158*/ 	.short	0x0100
        /*015a*/ 	.byte	0x08
	.zero		1


	//   ....[2]....
        /*015c*/ 	.word	0x00000360
        /*0160*/ 	.word	0x000000ff
        /*0164*/ 	.word	0x00036420
        /*0168*/ 	.short	0x0100
        /*016a*/ 	.byte	0x08
	.zero		1


	//   ....[3]....
        /*016c*/ 	.word	0x00000370
        /*0170*/ 	.word	0x000000ff
        /*0174*/ 	.word	0x00036418
        /*0178*/ 	.short	0x0100
        /*017a*/ 	.byte	0x08
	.zero		1


	//   ....[4]....
        /*017c*/ 	.word	0x00000380
        /*0180*/ 	.word	0x000000ff
        /*0184*/ 	.word	0x00036428
        /*0188*/ 	.short	0x0100
        /*018a*/ 	.byte	0x08
	.zero		1


	//   ....[5]....
        /*018c*/ 	.word	0x000004b0
        /*0190*/ 	.word	0x000000ff
        /*0194*/ 	.word	0x00036430
        /*0198*/ 	.short	0x0100
        /*019a*/ 	.byte	0x08
	.zero		1


	//   ....[6]....
        /*019c*/ 	.word	0x000004c0
        /*01a0*/ 	.word	0x000000ff
        /*01a4*/ 	.word	0x00036438
        /*01a8*/ 	.short	0x0100
        /*01aa*/ 	.byte	0x08
	.zero		1


	//   ....[7]....
        /*01ac*/ 	.word	0x00001290
        /*01b0*/ 	.word	0x000000ff
        /*01b4*/ 	.word	0x00036400
        /*01b8*/ 	.short	0x010a
        /*01ba*/ 	.byte	0x24
	.zero		1


	//   ....[8]....
        /*01bc*/ 	.word	0x000013e0
        /*01c0*/ 	.word	0x000000ff
        /*01c4*/ 	.word	0x00036400
        /*01c8*/ 	.short	0x010a
        /*01ca*/ 	.byte	0x24
	.zero		1


	//   ....[9]....
        /*01cc*/ 	.word	0x00001a90
        /*01d0*/ 	.word	0x00000004
        /*01d4*/ 	.word	0x00036410
        /*01d8*/ 	.short	0x010a
        /*01da*/ 	.byte	0x3f
	.zero		1


	//   ....[10]....
        /*01dc*/ 	.word	0x00001ad0
        /*01e0*/ 	.word	0x00000004
        /*01e4*/ 	.word	0x00036410
        /*01e8*/ 	.short	0x010a
        /*01ea*/ 	.byte	0x3f
	.zero		1


	//   ....[11]....
        /*01ec*/ 	.word	0x00002180
        /*01f0*/ 	.word	0x000000ff
        /*01f4*/ 	.word	0x00036430
        /*01f8*/ 	.short	0x010a
        /*01fa*/ 	.byte	0x24
	.zero		1


	//   ....[12]....
        /*01fc*/ 	.word	0x000023a0
        /*0200*/ 	.word	0x000000ff
        /*0204*/ 	.word	0x00036430
        /*0208*/ 	.short	0x010a
        /*020a*/ 	.byte	0x24
	.zero		1


	//   ....[13]....
        /*020c*/ 	.word	0x000039b0
        /*0210*/ 	.word	0x000000ff
        /*0214*/ 	.word	0x00000000
        /*0218*/ 	.short	0x0101
        /*021a*/ 	.byte	0x04
	.zero		1


	//   ....[14]....
        /*021c*/ 	.word	0x00003d30
        /*0220*/ 	.word	0x00000004
        /*0224*/ 	.word	0x00000000
        /*0228*/ 	.short	0x0101
        /*022a*/ 	.byte	0x3f
	.zero		1


	//   ....[15]....
        /*022c*/ 	.word	0x00008d50
        /*0230*/ 	.word	0x0000000c
        /*0234*/ 	.word	0x00036420
        /*0238*/ 	.short	0x010a
        /*023a*/ 	.byte	0x3f
	.zero		1


	//   ....[16]....
        /*023c*/ 	.word	0x00009450
        /*0240*/ 	.word	0x0000000c
        /*0244*/ 	.word	0x00036438
        /*0248*/ 	.short	0x010a
        /*024a*/ 	.byte	0x3f
	.zero		1


	//   ....[17]....
        /*024c*/ 	.word	0x000097c0
        /*0250*/ 	.word	0x0000000c
        /*0254*/ 	.word	0x00036428
        /*0258*/ 	.short	0x010a
        /*025a*/ 	.byte	0x3f
	.zero		1


	//   ....[18]....
        /*025c*/ 	.word	0x00009a70
        /*0260*/ 	.word	0x0000000c
        /*0264*/ 	.word	0x00036438
        /*0268*/ 	.short	0x010a
        /*026a*/ 	.byte	0x3f
	.zero		1


	//   ....[19]....
        /*026c*/ 	.word	0x00009d30
        /*0270*/ 	.word	0x0000000c
        /*0274*/ 	.word	0x00036420
        /*0278*/ 	.short	0x010a
        /*027a*/ 	.byte	0x3f
	.zero		1


	//   ....[20]....
        /*027c*/ 	.word	0x0000a030
        /*0280*/ 	.word	0x0000000c
        /*0284*/ 	.word	0x00036438
        /*0288*/ 	.short	0x010a
        /*028a*/ 	.byte	0x3f
	.zero		1


	//   ....[21]....
        /*028c*/ 	.word	0x0000a330
        /*0290*/ 	.word	0x0000000c
        /*0294*/ 	.word	0x00036428
        /*0298*/ 	.short	0x010a
        /*029a*/ 	.byte	0x3f
	.zero		1


	//   ....[22]....
        /*029c*/ 	.word	0x0000a5f0
        /*02a0*/ 	.word	0x0000000c
        /*02a4*/ 	.word	0x00036438
        /*02a8*/ 	.short	0x010a
        /*02aa*/ 	.byte	0x3f
	.zero		1


	//   ....[23]....
        /*02ac*/ 	.word	0x0000aa40
        /*02b0*/ 	.word	0x00000007
        /*02b4*/ 	.word	0x00000000
        /*02b8*/ 	.short	0x010a
        /*02ba*/ 	.byte	0x3f
	.zero		1


	//   ....[24]....
        /*02bc*/ 	.word	0x0000aac0
        /*02c0*/ 	.word	0x00000005
        /*02c4*/ 	.word	0x00000000
        /*02c8*/ 	.short	0x010a
        /*02ca*/ 	.byte	0x3f
	.zero		1


	//   ....[25]....
        /*02cc*/ 	.word	0x0000ab10
        /*02d0*/ 	.word	0x00000009
        /*02d4*/ 	.word	0x00036438
        /*02d8*/ 	.short	0x010a
        /*02da*/ 	.byte	0x3f
	.zero		1


	//   ....[26]....
        /*02dc*/ 	.word	0x0000abf0
        /*02e0*/ 	.word	0x00000007
        /*02e4*/ 	.word	0x00036400
        /*02e8*/ 	.short	0x010a
        /*02ea*/ 	.byte	0x3f
	.zero		1


	//   ....[27]....
        /*02ec*/ 	.word	0x0000ac40
        /*02f0*/ 	.word	0x00000004
        /*02f4*/ 	.word	0x00036410
        /*02f8*/ 	.short	0x010a
        /*02fa*/ 	.byte	0x3f
	.zero		1


	//   ....[28]....
        /*02fc*/ 	.word	0x0000aca0
        /*0300*/ 	.word	0x00000078
        /*0304*/ 	.word	0x00036430
        /*0308*/ 	.short	0x010a
        /*030a*/ 	.byte	0x3f
	.zero		1


	//   ....[29]....
        /*030c*/ 	.word	0x0000ae40
        /*0310*/ 	.word	0x0000000c
        /*0314*/ 	.word	0x00036420
        /*0318*/ 	.short	0x010a
        /*031a*/ 	.byte	0x3f
	.zero		1


	//   ....[30]....
        /*031c*/ 	.word	0x0000ae90
        /*0320*/ 	.word	0x0000000c
        /*0324*/ 	.word	0x00036438
        /*0328*/ 	.short	0x010a
        /*032a*/ 	.byte	0x3f
	.zero		1


	//   ....[31]....
        /*032c*/ 	.word	0x0000aee0
        /*0330*/ 	.word	0x0000000c
        /*0334*/ 	.word	0x00036428
        /*0338*/ 	.short	0x010a
        /*033a*/ 	.byte	0x3f
	.zero		1


	//   ....[32]....
        /*033c*/ 	.word	0x0000af30
        /*0340*/ 	.word	0x0000000c
        /*0344*/ 	.word	0x00036438
        /*0348*/ 	.short	0x010a
        /*034a*/ 	.byte	0x3f
	.zero		1


	//   ....[33]....
        /*034c*/ 	.word	0x0000af90
        /*0350*/ 	.word	0x0000000c
        /*0354*/ 	.word	0x00036420
        /*0358*/ 	.short	0x010a
        /*035a*/ 	.byte	0x3f
	.zero		1


	//   ....[34]....
        /*035c*/ 	.word	0x0000afe0
        /*0360*/ 	.word	0x0000000c
        /*0364*/ 	.word	0x00036438
        /*0368*/ 	.short	0x010a
        /*036a*/ 	.byte	0x3f
	.zero		1


	//   ....[35]....
        /*036c*/ 	.word	0x0000b030
        /*0370*/ 	.word	0x0000000c
        /*0374*/ 	.word	0x00036428
        /*0378*/ 	.short	0x010a
        /*037a*/ 	.byte	0x3f
	.zero		1


	//   ....[36]....
        /*037c*/ 	.word	0x0000b080
        /*0380*/ 	.word	0x0000000c
        /*0384*/ 	.word	0x00036438
        /*0388*/ 	.short	0x010a
        /*038a*/ 	.byte	0x3f
	.zero		1


	//   ....[37]....
        /*038c*/ 	.word	0x0000b150
        /*0390*/ 	.word	0x00000007
        /*0394*/ 	.word	0x00000000
        /*0398*/ 	.short	0x010a
        /*039a*/ 	.byte	0x3f
	.zero		1


	//   ....[38]....
        /*039c*/ 	.word	0x0000b1a0
        /*03a0*/ 	.word	0x00000005
        /*03a4*/ 	.word	0x00000000
        /*03a8*/ 	.short	0x010a
        /*03aa*/ 	.byte	0x3f
	.zero		1


	//----- nvinfo : EIATTR_NUM_MBARRIERS
	.align		4
.L_338:
        /*03ac*/ 	.byte	0x03, 0x38
        /*03ae*/ 	.short	0x0007


	//----- nvinfo : EIATTR_EXIT_INSTR_OFFSETS
	.align		4
        /*03b0*/ 	.byte	0x04, 0x1c
        /*03b2*/ 	.short	(.L_340 - .L_339)


	//   ....[0]....
.L_339:
        /*03b4*/ 	.word	0x0000ab60


	//----- nvinfo : EIATTR_MAX_THREADS
	.align		4
.L_340:
        /*03b8*/ 	.byte	0x04, 0x05
        /*03ba*/ 	.short	(.L_342 - .L_341)
.L_341:
        /*03bc*/ 	.word	0x00000200
        /*03c0*/ 	.word	0x00000001
        /*03c4*/ 	.word	0x00000001


	//----- nvinfo : EIATTR_CRS_STACK_SIZE
	.align		4
.L_342:
        /*03c8*/ 	.byte	0x04, 0x1e
        /*03ca*/ 	.short	(.L_344 - .L_343)
.L_343:
        /*03cc*/ 	.word	0x00000000


	//----- nvinfo : EIATTR_CBANK_PARAM_SIZE
	.align		4
.L_344:
        /*03d0*/ 	.byte	0x03, 0x19
        /*03d2*/ 	.short	0x06f0


	//----- nvinfo : EIATTR_PARAM_CBANK
	.align		4
        /*03d4*/ 	.byte	0x04, 0x0a
        /*03d6*/ 	.short	(.L_346 - .L_345)
	.align		4
.L_345:
        /*03d8*/ 	.word	index@(.nv.constant0._ZN7cutlass13device_kernelIN5flash11enable_sm90INS1_16FlashAttnBwdSm90INS1_25CollectiveMainloopBwdSm90ILi2ELi1ELi1EN4cute5tupleIJNS5_1CILi1EEES8_S8_EEENS6_IJNS7_ILi64EEENS7_ILi96EEENS7_ILi192EEEEEENS_10bfloat16_tEfNS_4arch4Sm90ELb0ELb0ELb1ELb1ELb1ELb0ELb1ELb0ELi3ELi1ELi1ELi1ELb0EEENS1_21CollectiveEpilogueBwdISD_SE_SG_Li384ELb1ELb1ELi3EEENS1_19SingleTileSchedulerILb1ELb0ELb0ELi96EEEEEEEEEvNT_6ParamsE)
        /*03dc*/ 	.short	0x0210
        /*03de*/ 	.short	0x06f0


	//----- nvinfo : EIATTR_SW_WAR
	.align		4
.L_346:
        /*03e0*/ 	.byte	0x04, 0x36
        /*03e2*/ 	.short	(.L_348 - .L_347)
.L_347:
        /*03e4*/ 	.word	0x00000008
.L_348:


//--------------------- .nv.info._ZN7cutlass13device_kernelIN5flash11enable_sm90INS1_16FlashAttnBwdSm90INS1_25CollectiveMainloopBwdSm90ILi2ELi1ELi1EN4cute5tupleIJNS5_1CILi1EEES8_S8_EEENS6_IJNS7_ILi64EEENS7_ILi96EEENS7_ILi192EEEEEENS_10bfloat16_tEfNS_4arch4Sm90ELb0ELb0ELb1ELb1ELb0ELb0ELb1ELb0ELi3ELi1ELi1ELi1ELb0EEENS1_24CollectiveEpilogueBwdGQAISD_fSG_Li384ELb1ELb0EEENS1_19SingleTileSchedulerILb1ELb0ELb0ELi96EEEEEEEEEvNT_6ParamsE --------------------------
	.section	.nv.info._ZN7cutlass13device_kernelIN5flash11enable_sm90INS1_16FlashAttnBwdSm90INS1_25CollectiveMainloopBwdSm90ILi2ELi1ELi1EN4cute5tupleIJNS5_1CILi1EEES8_S8_EEENS6_IJNS7_ILi64EEENS7_ILi96EEENS7_ILi192EEEEEENS_10bfloat16_tEfNS_4arch4Sm90ELb0ELb0ELb1ELb1ELb0ELb0ELb1ELb0ELi3ELi1ELi1ELi1ELb0EEENS1_24CollectiveEpilogueBwdGQAISD_fSG_Li384ELb1ELb0EEENS1_19SingleTileSchedulerILb1ELb0ELb0ELi96EEEEEEEEEvNT_6ParamsE,"",@"SHT_CUDA_INFO"
	.sectionflags	@""
	.align	4


	//----- nvinfo : EIATTR_CUDA_API_VERSION
	.align		4
        /*0000*/ 	.byte	0x04, 0x37
        /*0002*/ 	.short	(.L_350 - .L_349)
.L_349:
        /*0004*/ 	.word	0x00000082


	//----- nvinfo : EIATTR_KPARAM_INFO
	.align		4
.L_350:
        /*0008*/ 	.byte	0x04, 0x17
        /*000a*/ 	.short	(.L_352 - .L_351)
.L_351:
        /*000c*/ 	.word	0x00000000
        /*0010*/ 	.short	0x0000
        /*0012*/ 	.short	0x0070
        /*0014*/ 	.byte	0x00, 0xf0, 0x01, 0x1a


	//----- nvinfo : EIATTR_SPARSE_MMA_MASK
	.align		4
.L_352:
        /*0018*/ 	.byte	0x03, 0x50
        /*001a*/ 	.short	0x0000


	//----- nvinfo : EIATTR_MAXREG_COUNT
	.align		4
        /*001c*/ 	.byte	0x03, 0x1b
        /*001e*/ 	.short	0x0080


	//----- nvinfo : EIATTR_NUM_BARRIERS
	.align		4
        /*0020*/ 	.byte	0x02, 0x4c
        /*0022*/ 	.byte	0x10
	.zero		1


	//----- nvinfo : EIATTR_EXTERNS
	.align		4
        /*0024*/ 	.byte	0x04, 0x0f
        /*0026*/ 	.short	(.L_354 - .L_353)


	//   ....[0]....
	.align		4
.L_353:
        /*0028*/ 	.word	index@(__assertfail)


	//----- nvinfo : EIATTR_ANNOTATIONS
	.align		4
.L_354:
        /*002c*/ 	.byte	0x04, 0x55
        /*002e*/ 	.short	(.L_356 - .L_355)


	//   ....[0]....
.L_355:
        /*0030*/ 	.word	0x00000001
        /*0034*/ 	.byte	0xa0, 0x07, 0x00, 0x00, 0x01, 0x00, 0x00, 0x00, 0x80, 0x17, 0x00, 0x00, 0x01, 0x00, 0x00, 0x00
        /*0044*/ 	.byte	0xc0, 0x17, 0x00, 0x00, 0x01, 0x00, 0x00, 0x00, 0x30, 0x1b, 0x00, 0x00, 0x01, 0x00, 0x00, 0x00
        /*0054*/ 	.byte	0xe0, 0x23, 0x00, 0x00, 0x01, 0x00, 0x00, 0x00, 0xc0, 0x3c, 0x00, 0x00, 0x01, 0x00, 0x00, 0x00
        /*0064*/ 	.byte	0xc0, 0x40, 0x00, 0x00


	//----- nvinfo : EIATTR_MERCURY_ISA_VERSION
	.align		4
.L_356:
        /*0068*/ 	.byte	0x03, 0x5f
        /*006a*/ 	.short	0x0101


	//----- nvinfo : EIATTR_INT_WARP_WIDE_INSTR_OFFSETS
	.align		4
        /*006c*/ 	.byte	0x04, 0x31
        /*006e*/ 	.short	(.L_358 - .L_357)


	//   ....[0]....
.L_357:
        /*0070*/ 	.word	0x00000180


	//   ....[1]....
        /*0074*/ 	.word	0x00000240


	//   ....[2]....
        /*0078*/ 	.word	0x000060b0


	//----- nvinfo : EIATTR_COOP_GROUP_MASK_REGIDS
	.align		4
.L_358:
        /*007c*/ 	.byte	0x04, 0x29
        /*007e*/ 	.short	(.L_360 - .L_359)


	//   ....[0]....
.L_359:
        /*0080*/ 	.word	0xffffffff


	//   ....[1]....
        /*0084*/ 	.word	0xffffffff


	//   ....[2]....
        /*0088*/ 	.word	0xffffffff


	//   ....[3]....
        /*008c*/ 	.word	0xffffffff


	//   ....[4]....
        /*0090*/ 	.word	0xffffffff


	//   ....[5]....
        /*0094*/ 	.word	0xffffffff


	//   ....[6]....
        /*0098*/ 	.word	0xffffffff


	//   ....[7]....
        /*009c*/ 	.word	0x0500000f


	//----- nvinfo : EIATTR_COOP_GROUP_INSTR_OFFSETS
	.align		4
.L_360:
        /*00a0*/ 	.byte	0x04, 0x28
        /*00a2*/ 	.short	(.L_362 - .L_361)


	//   ....[0]....
.L_361:
        /*00a4*/ 	.word	0x00000060


	//   ....[1]....
        /*00a8*/ 	.word	0x00000190


	//   ....[2]....
        /*00ac*/ 	.word	0x00000220


	//   ....[3]....
        /*00b0*/ 	.word	0x000003a0


	//   ....[4]....
        /*00b4*/ 	.word	0x000005e0


	//   ....[5]....
        /*00b8*/ 	.word	0x00001250


	//   ....[6]....
        /*00bc*/ 	.word	0x000049d0


	//   ....[7]....
        /*00c0*/ 	.word	0x000083f0


	//----- nvinfo : EIATTR_REG_RECONFIG
	.align		4
.L_362:
        /*00c4*/ 	.byte	0x01, 0x54
	.zero		2


	//----- nvinfo : EIATTR_SYSCALL_OFFSETS
	.align		4
        /*00c8*/ 	.byte	0x04, 0x46
        /*00ca*/ 	.short	(.L_364 - .L_363)


	//   ....[0]....
.L_363:
        /*00cc*/ 	.word	0x00000eb0


	//   ....[1]....
        /*00d0*/ 	.word	0x00000fa0


	//   ....[2]....
        /*00d4*/ 	.word	0x000010e0


	//   ....[3]....
        /*00d8*/ 	.word	0x000011d0


	//----- nvinfo : EIATTR_MBARRIER_INSTR_OFFSETS
	.align		4
.L_364:
        /*00dc*/ 	.byte	0x04, 0x39
        /*00de*/ 	.short	(.L_366 - .L_365)


	//   ....[0]....
.L_365:
        /*00e0*/ 	.word	0x00000260
        /*00e4*/ 	.word	0x000000ff
        /*00e8*/ 	.word	0x00036400
        /*00ec*/ 	.short	0x0100
        /*00ee*/ 	.byte	0x06
	.zero		1


	//   ....[1]....
        /*00f0*/ 	.word	0x00000350
        /*00f4*/ 	.word	0x000000ff
        /*00f8*/ 	.word	0x00036410
        /*00fc*/ 	.short	0x0100
        /*00fe*/ 	.byte	0x08
	.zero		1


	//   ....[2]....
        /*0100*/ 	.word	0x00000360
        /*0104*/ 	.word	0x000000ff
        /*0108*/ 	.word	0x00036420
        /*010c*/ 	.short	0x0100
        /*010e*/ 	.byte	0x08
	.zero		1


	//   ....[3]....
        /*0110*/ 	.word	0x00000370
        /*0114*/ 	.word	0x000000ff
        /*0118*/ 	.word	0x00036418
        /*011c*/ 	.short	0x0100
        /*011e*/ 	.byte	0x08
	.zero		1


	//   ....[4]....
        /*0120*/ 	.word	0x00000380
        /*0124*/ 	.word	0x000000ff
        /*0128*/ 	.word	0x00036428
        /*012c*/ 	.short	0x0100
        /*012e*/ 	.byte	0x08
	.zero		1


	//   ....[5]....
        /*0130*/ 	.word	0x000004b0
        /*0134*/ 	.word	0x000000ff
        /*0138*/ 	.word	0x00036430
        /*013c*/ 	.short	0x0100
        /*013e*/ 	.byte	0x08
	.zero		1


	//   ....[6]....
        /*0140*/ 	.word	0x000004c0
        /*0144*/ 	.word	0x000000ff
        /*0148*/ 	.word	0x00036438
        /*014c*/ 	.short	0x0100
        /*014e*/ 	.byte	0x08
	.zero		1


	//   ....[7]....
        /*0150*/ 	.word	0x00001290
        /*0154*/ 	.word	0x000000ff
        /*0158*/ 	.word	0x00036400
        /*015c*/ 	.short	0x010a
        /*015e*/ 	.byte	0x24
	.zero		1


	//   ....[8]....
        /*0160*/ 	.word	0x000013e0
        /*0164*/ 	.word	0x000000ff
        /*0168*/ 	.word	0x00036400
        /*016c*/ 	.short	0x010a
        /*016e*/ 	.byte	0x24
	.zero		1


	//   ....[9]....
        /*0170*/ 	.word	0x00001a90
        /*0174*/ 	.word	0x00000004
        /*0178*/ 	.word	0x00036410
        /*017c*/ 	.short	0x010a
        /*017e*/ 	.byte	0x3f
	.zero		1


	//   ....[10]....
        /*0180*/ 	.word	0x00001ad0
        /*0184*/ 	.word	0x00000004
        /*0188*/ 	.word	0x00036410
        /*018c*/ 	.short	0x010a
        /*018e*/ 	.byte	0x3f
	.zero		1


	//   ....[11]....
        /*0190*/ 	.word	0x00002180
        /*0194*/ 	.word	0x000000ff
        /*0198*/ 	.word	0x00036430
        /*019c*/ 	.short	0x010a
        /*019e*/ 	.byte	0x24
	.zero		1


	//   ....[12]....
        /*01a0*/ 	.word	0x000023a0
        /*01a4*/ 	.word	0x000000ff
        /*01a8*/ 	.word	0x00036430
        /*01ac*/ 	.short	0x010a
        /*01ae*/ 	.byte	0x24
	.zero		1


	//   ....[13]....
        /*01b0*/ 	.word	0x000039b0
        /*01b4*/ 	.word	0x000000ff
        /*01b8*/ 	.word	0x00000000
        /*01bc*/ 	.short	0x0101
        /*01be*/ 	.byte	0x04
	.zero		1


	//   ....[14]....
        /*01c0*/ 	.word	0x00003d30
        /*01c4*/ 	.word	0x00000004
        /*01c8*/ 	.word	0x00000000
        /*01cc*/ 	.short	0x0101
        /*01ce*/ 	.byte	0x3f
	.zero		1


	//   ....[15]....
        /*01d0*/ 	.word	0x00006590
        /*01d4*/ 	.word	0x0000000c
        /*01d8*/ 	.word	0x00036420
        /*01dc*/ 	.short	0x010a
        /*01de*/ 	.byte	0x3f
	.zero		1


	//   ....[16]....
        /*01e0*/ 	.word	0x00006c90
        /*01e4*/ 	.word	0x0000000c
        /*01e8*/ 	.word	0x00036438
        /*01ec*/ 	.short	0x010a
        /*01ee*/ 	.byte	0x3f
	.zero		1


	//   ....[17]....
        /*01f0*/ 	.word	0x00007000
        /*01f4*/ 	.word	0x0000000c
        /*01f8*/ 	.word	0x00036428
        /*01fc*/ 	.short	0x010a
        /*01fe*/ 	.byte	0x3f
	.zero		1


	//   ....[18]....
        /*0200*/ 	.word	0x000072b0
        /*0204*/ 	.word	0x0000000c
        /*0208*/ 	.word	0x00036438
        /*020c*/ 	.short	0x010a
        /*020e*/ 	.byte	0x3f
	.zero		1


	//   ....[19]....
        /*0210*/ 	.word	0x00007570
        /*0214*/ 	.word	0x0000000c
        /*0218*/ 	.word	0x00036420
        /*021c*/ 	.short	0x010a
        /*021e*/ 	.byte	0x3f
	.zero		1


	//   ....[20]....
        /*0220*/ 	.word	0x00007870
        /*0224*/ 	.word	0x0000000c
        /*0228*/ 	.word	0x00036438
        /*022c*/ 	.short	0x010a
        /*022e*/ 	.byte	0x3f
	.zero		1


	//   ....[21]....
        /*0230*/ 	.word	0x00007b70
        /*0234*/ 	.word	0x0000000c
        /*0238*/ 	.word	0x00036428
        /*023c*/ 	.short	0x010a
        /*023e*/ 	.byte	0x3f
	.zero		1


	//   ....[22]....
        /*0240*/ 	.word	0x00007e30
        /*0244*/ 	.word	0x0000000c
        /*0248*/ 	.word	0x00036438
        /*024c*/ 	.short	0x010a
        /*024e*/ 	.byte	0x3f
	.zero		1


	//   ....[23]....
        /*0250*/ 	.word	0x00008280
        /*0254*/ 	.word	0x00000007
        /*0258*/ 	.word	0x00000000
        /*025c*/ 	.short	0x010a
        /*025e*/ 	.byte	0x3f
	.zero		1


	//   ....[24]....
        /*0260*/ 	.word	0x00008300
        /*0264*/ 	.word	0x00000005
        /*0268*/ 	.word	0x00000000
        /*026c*/ 	.short	0x010a
        /*026e*/ 	.byte	0x3f
	.zero		1


	//   ....[25]....
        /*0270*/ 	.word	0x00008350
        /*0274*/ 	.word	0x00000009
        /*0278*/ 	.word	0x00036438
        /*027c*/ 	.short	0x010a
        /*027e*/ 	.byte	0x3f
	.zero		1


	//   ....[26]....
        /*0280*/ 	.word	0x00008430
        /*0284*/ 	.word	0x00000007
        /*0288*/ 	.word	0x00036400
        /*028c*/ 	.short	0x010a
        /*028e*/ 	.byte	0x3f
	.zero		1


	//   ....[27]....
        /*0290*/ 	.word	0x00008480
        /*0294*/ 	.word	0x00000004
        /*0298*/ 	.word	0x00036410
        /*029c*/ 	.short	0x010a
        /*029e*/ 	.byte	0x3f
	.zero		1


	//   ....[28]....
        /*02a0*/ 	.word	0x000084e0
        /*02a4*/ 	.word	0x00000078
        /*02a8*/ 	.word	0x00036430
        /*02ac*/ 	.short	0x010a
        /*02ae*/ 	.byte	0x3f
	.zero		1


	//   ....[29]....
        /*02b0*/ 	.word	0x00008530
        /*02b4*/ 	.word	0x0000000c
        /*02b8*/ 	.word	0x00036420
        /*02bc*/ 	.short	0x010a
        /*02be*/ 	.byte	0x3f
	.zero		1


	//   ....[30]....
        /*02c0*/ 	.word	0x00008580
        /*02c4*/ 	.word	0x0000000c
        /*02c8*/ 	.word	0x00036438
        /*02cc*/ 	.short	0x010a
        /*02ce*/ 	.byte	0x3f
	.zero		1


	//   ....[31]....
        /*02d0*/ 	.word	0x000085d0
        /*02d4*/ 	.word	0x0000000c
        /*02d8*/ 	.word	0x00036428
        /*02dc*/ 	.short	0x010a
        /*02de*/ 	.byte	0x3f
	.zero		1


	//   ....[32]....
        /*02e0*/ 	.word	0x00008620
        /*02e4*/ 	.word	0x0000000c
        /*02e8*/ 	.word	0x00036438
        /*02ec*/ 	.short	0x010a
        /*02ee*/ 	.byte	0x3f
	.zero		1


	//   ....[33]....
        /*02f0*/ 	.word	0x00008680
        /*02f4*/ 	.word	0x0000000c
        /*02f8*/ 	.word	0x00036420
        /*02fc*/ 	.short	0x010a
        /*02fe*/ 	.byte	0x3f
	.zero		1


	//   ....[34]....
        /*0300*/ 	.word	0x000086d0
        /*0304*/ 	.word	0x0000000c
        /*0308*/ 	.word	0x00036438
        /*030c*/ 	.short	0x010a
        /*030e*/ 	.byte	0x3f
	.zero		1


	//   ....[35]....
        /*0310*/ 	.word	0x00008720
        /*0314*/ 	.word	0x0000000c
        /*0318*/ 	.word	0x00036428
        /*031c*/ 	.short	0x010a
        /*031e*/ 	.byte	0x3f
	.zero		1


	//   ....[36]....
        /*0320*/ 	.word	0x00008770
        /*0324*/ 	.word	0x0000000c
        /*0328*/ 	.word	0x00036438
        /*032c*/ 	.short	0x010a
        /*032e*/ 	.byte	0x3f
	.zero		1


	//   ....[37]....
        /*0330*/ 	.word	0x00008840
        /*0334*/ 	.word	0x00000007
        /*0338*/ 	.word	0x00000000
        /*033c*/ 	.short	0x010a
        /*033e*/ 	.byte	0x3f
	.zero		1


	//   ....[38]....
        /*0340*/ 	.word	0x00008890
        /*0344*/ 	.word	0x00000005
        /*0348*/ 	.word	0x00000000
        /*034c*/ 	.short	0x010a
        /*034e*/ 	.byte	0x3f
	.zero		1


	//----- nvinfo : EIATTR_NUM_MBARRIERS
	.align		4
.L_366:
        /*0350*/ 	.byte	0x03, 0x38
        /*0352*/ 	.short	0x0007


	//----- nvinfo : EIATTR_EXIT_INSTR_OFFSETS
	.align		4
        /*0354*/ 	.byte	0x04, 0x1c
        /*0356*/ 	.short	(.L_368 - .L_367)


	//   ....[0]....
.L_367:
        /*0358*/ 	.word	0x000083a0


	//----- nvinfo : EIATTR_MAX_THREADS
	.align		4
.L_368:
        /*035c*/ 	.byte	0x04, 0x05
        /*035e*/ 	.short	(.L_370 - .L_369)
.L_369:
        /*0360*/ 	.word	0x00000200
        /*0364*/ 	.word	0x00000001
        /*0368*/ 	.word	0x00000001


	//----- nvinfo : EIATTR_CRS_STACK_SIZE
	.align		4
.L_370:
        /*036c*/ 	.byte	0x04, 0x1e
        /*036e*/ 	.short	(.L_372 - .L_371)
.L_371:
        /*0370*/ 	.word	0x00000000


	//----- nvinfo : EIATTR_CBANK_PARAM_SIZE
	.align		4
.L_372:
        /*0374*/ 	.byte	0x03, 0x19
        /*0376*/ 	.short	0x06f0


	//----- nvinfo : EIATTR_PARAM_CBANK
	.align		4
        /*0378*/ 	.byte	0x04, 0x0a
        /*037a*/ 	.short	(.L_374 - .L_373)
	.align		4
.L_373:
        /*037c*/ 	.word	index@(.nv.constant0._ZN7cutlass13device_kernelIN5flash11enable_sm90INS1_16FlashAttnBwdSm90INS1_25CollectiveMainloopBwdSm90ILi2ELi1ELi1EN4cute5tupleIJNS5_1CILi1EEES8_S8_EEENS6_IJNS7_ILi64EEENS7_ILi96EEENS7_ILi192EEEEEENS_10bfloat16_tEfNS_4arch4Sm90ELb0ELb0ELb1ELb1ELb0ELb0ELb1ELb0ELi3ELi1ELi1ELi1ELb0EEENS1_24CollectiveEpilogueBwdGQAISD_fSG_Li384ELb1ELb0EEENS1_19SingleTileSchedulerILb1ELb0ELb0ELi96EEEEEEEEEvNT_6ParamsE)
        /*0380*/ 	.short	0x0210
        /*0382*/ 	.short	0x06f0


	//----- nvinfo : EIATTR_SW_WAR
	.align		4
.L_374:
        /*0384*/ 	.byte	0x04, 0x36
        /*0386*/ 	.short	(.L_376 - .L_375)
.L_375:
        /*0388*/ 	.word	0x00000008
.L_376:


//--------------------- .nv.info._ZN7cutlass13device_kernelIN5flash11enable_sm90INS1_16FlashAttnBwdSm90INS1_25CollectiveMainloopBwdSm90ILi2ELi1ELi1EN4cute5tupleIJNS5_1CILi1EEES8_S8_EEENS6_IJNS7_ILi64EEENS7_ILi96EEENS7_ILi192EEEEEENS_10bfloat16_tEfNS_4arch4Sm90ELb0ELb0ELb1ELb1ELb1ELb0ELb1ELb0ELi3ELi1ELi1ELi1ELb0EEENS1_24CollectiveEpilogueBwdGQAISD_fSG_Li384ELb1ELb1EEENS1_19SingleTileSchedulerILb1ELb0ELb0ELi96EEEEEEEEEvNT_6ParamsE --------------------------
	.section	.nv.info._ZN7cutlass13device_kernelIN5flash11enable_sm90INS1_16FlashAttnBwdSm90INS1_25CollectiveMainloopBwdSm90ILi2ELi1ELi1EN4cute5tupleIJNS5_1CILi1EEES8_S8_EEENS6_IJNS7_ILi64EEENS7_ILi96EEENS7_ILi192EEEEEENS_10bfloat16_tEfNS_4arch4Sm90ELb0ELb0ELb1ELb1ELb1ELb0ELb1ELb0ELi3ELi1ELi1ELi1ELb0EEENS1_24CollectiveEpilogueBwdGQAISD_fSG_Li384ELb1ELb1EEENS1_19SingleTileSchedulerILb1ELb0ELb0ELi96EEEEEEEEEvNT_6ParamsE,"",@"SHT_CUDA_INFO"
	.sectionflags	@""
	.align	4


	//----- nvinfo : EIATTR_CUDA_API_VERSION
	.align		4
        /*0000*/ 	.byte	0x04, 0x37
        /*0002*/ 	.short	(.L_378 - .L_377)
.L_377:
        /*0004*/ 	.word	0x00000082


	//----- nvinfo : EIATTR_KPARAM_INFO
	.align		4
.L_378:
        /*0008*/ 	.byte	0x04, 0x17
        /*000a*/ 	.short	(.L_380 - .L_379)
.L_379:
        /*000c*/ 	.word	0x00000000
        /*0010*/ 	.short	0x0000
        /*0012*/ 	.short	0x0070
        /*0014*/ 	.byte	0x00, 0xf0, 0x01, 0x1a


	//----- nvinfo : EIATTR_SPARSE_MMA_MASK
	.align		4
.L_380:
        /*0018*/ 	.byte	0x03, 0x50
        /*001a*/ 	.short	0x0000


	//----- nvinfo : EIATTR_MAXREG_COUNT
	.align		4
        /*001c*/ 	.byte	0x03, 0x1b
        /*001e*/ 	.short	0x0080


	//----- nvinfo : EIATTR_NUM_BARRIERS
	.align		4
        /*0020*/ 	.byte	0x02, 0x4c
        /*0022*/ 	.byte	0x10
	.zero		1


	//----- nvinfo : EIATTR_EXTERNS
	.align		4
        /*0024*/ 	.byte	0x04, 0x0f
        /*0026*/ 	.short	(.L_382 - .L_381)


	//   ....[0]....
	.align		4
.L_381:
        /*0028*/ 	.word	index@(__assertfail)


	//----- nvinfo : EIATTR_ANNOTATIONS
	.align		4
.L_382:
        /*002c*/ 	.byte	0x04, 0x55
        /*002e*/ 	.short	(.L_384 - .L_383)


	//   ....[0]....
.L_383:
        /*0030*/ 	.word	0x00000001
        /*0034*/ 	.byte	0xa0, 0x07, 0x00, 0x00, 0x01, 0x00, 0x00, 0x00, 0x80, 0x17, 0x00, 0x00, 0x01, 0x00, 0x00, 0x00
        /*0044*/ 	.byte	0xc0, 0x17, 0x00, 0x00, 0x01, 0x00, 0x00, 0x00, 0x30, 0x1b, 0x00, 0x00, 0x01, 0x00, 0x00, 0x00
        /*0054*/ 	.byte	0xe0, 0x23, 0x00, 0x00, 0x01, 0x00, 0x00, 0x00, 0xc0, 0x3c, 0x00, 0x00, 0x01, 0x00, 0x00, 0x00
        /*0064*/ 	.byte	0xc0, 0x40, 0x00, 0x00


	//----- nvinfo : EIATTR_MERCURY_ISA_VERSION
	.align		4
.L_384:
        /*0068*/ 	.byte	0x03, 0x5f
        /*006a*/ 	.short	0x0101


	//----- nvinfo : EIATTR_INT_WARP_WIDE_INSTR_OFFSETS
	.align		4
        /*006c*/ 	.byte	0x04, 0x31
        /*006e*/ 	.short	(.L_386 - .L_385)


	//   ....[0]....
.L_385:
        /*0070*/ 	.word	0x00000180


	//   ....[1]....
        /*0074*/ 	.word	0x00000240


	//   ....[2]....
        /*0078*/ 	.word	0x00005c20


	//   ....[3]....
        /*007c*/ 	.word	0x00006210


	//   ....[4]....
        /*0080*/ 	.word	0x00006970


	//   ....[5]....
        /*0084*/ 	.word	0x00006d10


	//----- nvinfo : EIATTR_COOP_GROUP_MASK_REGIDS
	.align		4
.L_386:
        /*0088*/ 	.byte	0x04, 0x29
        /*008a*/ 	.short	(.L_388 - .L_387)


	//   ....[0]....
.L_387:
        /*008c*/ 	.word	0xffffffff


	//   ....[1]....
        /*0090*/ 	.word	0xffffffff


	//   ....[2]....
        /*0094*/ 	.word	0xffffffff


	//   ....[3]....
        /*0098*/ 	.word	0xffffffff


	//   ....[4]....
        /*009c*/ 	.word	0xffffffff


	//   ....[5]....
        /*00a0*/ 	.word	0xffffffff


	//   ....[6]....
        /*00a4*/ 	.word	0xffffffff


	//   ....[7]....
        /*00a8*/ 	.word	0xffffffff


	//   ....[8]....
        /*00ac*/ 	.word	0xffffffff


	//   ....[9]....
        /*00b0*/ 	.word	0xffffffff


	//   ....[10]....
        /*00b4*/ 	.word	0xffffffff


	//   ....[11]....
        /*00b8*/ 	.word	0xffffffff


	//   ....[12]....
        /*00bc*/ 	.word	0xffffffff


	//   ....[13]....
        /*00c0*/ 	.word	0xffffffff


	//   ....[14]....
        /*00c4*/ 	.word	0xffffffff


	//   ....[15]....
        /*00c8*/ 	.word	0xffffffff


	//   ....[16]....
        /*00cc*/ 	.word	0xffffffff


	//   ....[17]....
        /*00d0*/ 	.word	0x0500000f


	//   ....[18]....
        /*00d4*/ 	.word	0x0500000f


	//   ....[19]....
        /*00d8*/ 	.word	0x0500000f


	//   ....[20]....
        /*00dc*/ 	.word	0x0500000f


	//   ....[21]....
        /*00e0*/ 	.word	0x0500000f


	//   ....[22]....
        /*00e4*/ 	.word	0x0500000f


	//----- nvinfo : EIATTR_COOP_GROUP_INSTR_OFFSETS
	.align		4
.L_388:
        /*00e8*/ 	.byte	0x04, 0x28
        /*00ea*/ 	.short	(.L_390 - .L_389)


	//   ....[0]....
.L_389:
        /*00ec*/ 	.word	0x00000060


	//   ....[1]....
        /*00f0*/ 	.word	0x00000190


	//   ....[2]....
        /*00f4*/ 	.word	0x00000220


	//   ....[3]....
        /*00f8*/ 	.word	0x000003a0


	//   ....[4]....
        /*00fc*/ 	.word	0x000005e0


	//   ....[5]....
        /*0100*/ 	.word	0x00001250


	//   ....[6]....
        /*0104*/ 	.word	0x000047a0


	//   ....[7]....
        /*0108*/ 	.word	0x00004930


	//   ....[8]....
        /*010c*/ 	.word	0x00004bc0


	//   ....[9]....
        /*0110*/ 	.word	0x00004d50


	//   ....[10]....
        /*0114*/ 	.word	0x00004e60


	//   ....[11]....
        /*0118*/ 	.word	0x00005760


	//   ....[12]....
        /*011c*/ 	.word	0x00005b50


	//   ....[13]....
        /*0120*/ 	.word	0x00005d90


	//   ....[14]....
        /*0124*/ 	.word	0x00006140


	//   ....[15]....
        /*0128*/ 	.word	0x000063f0


	//   ....[16]....
        /*012c*/ 	.word	0x000068b0


	//   ....[17]....
        /*0130*/ 	.word	0x00009050


	//   ....[18]....
        /*0134*/ 	.word	0x000091c0


	//   ....[19]....
        /*0138*/ 	.word	0x00009230


	//   ....[20]....
        /*013c*/ 	.word	0x000092a0


	//   ....[21]....
        /*0140*/ 	.word	0x00009310


	//   ....[22]....
        /*0144*/ 	.word	0x00009380


	//----- nvinfo : EIATTR_REG_RECONFIG
	.align		4
.L_390:
        /*0148*/ 	.byte	0x01, 0x54
	.zero		2


	//----- nvinfo : EIATTR_SYSCALL_OFFSETS
	.align		4
        /*014c*/ 	.byte	0x04, 0x46
        /*014e*/ 	.short	(.L_392 - .L_391)


	//   ....[0]....
.L_391:
        /*0150*/ 	.word	0x00000eb0


	//   ....[1]....
        /*0154*/ 	.word	0x00000fa0


	//   ....[2]....
        /*0158*/ 	.word	0x000010e0


	//   ....[3]....
        /*015c*/ 	.word	0x000011d0


	//----- nvinfo : EIATTR_MBARRIER_INSTR_OFFSETS
	.align		4
.L_392:
        /*0160*/ 	.byte	0x04, 0x39
        /*0162*/ 	.short	(.L_394 - .L_393)


	//   ....[0]....
.L_393:
        /*0164*/ 	.word	0x00000260
        /*0168*/ 	.word	0x000000ff
        /*016c*/ 	.word	0x00036400
        /*0170*/ 	.short	0x0100
        /*0172*/ 	.byte	0x06
	.zero		1


	//   ....[1]....
        /*0174*/ 	.word	0x00000350
        /*0178*/ 	.word	0x000000ff
        /*017c*/ 	.word	0x00036410
        /*0180*/ 	.short	0x0100
        /*0182*/ 	.byte	0x08
	.zero		1


	//   ....[2]....
        /*0184*/ 	.word	0x00000360
        /*0188*/ 	.word	0x000000ff
        /*018c*/ 	.word	0x00036420
        /*0190*/ 	.short	0x0100
        /*0192*/ 	.byte	0x08
	.zero		1


	//   ....[3]....
        /*0194*/ 	.word	0x00000370
        /*0198*/ 	.word	0x000000ff
        /*019c*/ 	.word	0x00036418
        /*01a0*/ 	.short	0x0100
        /*01a2*/ 	.byte	0x08
	.zero		1


	//   ....[4]....
        /*01a4*/ 	.word	0x00000380
        /*01a8*/ 	.word	0x000000ff
        /*01ac*/ 	.word	0x00036428
        /*01b0*/ 	.short	0x0100
        /*01b2*/ 	.byte	0x08
	.zero		1


	//   ....[5]....
        /*01b4*/ 	.word	0x000004b0
        /*01b8*/ 	.word	0x000000ff
        /*01bc*/ 	.word	0x00036430
        /*01c0*/ 	.short	0x0100
        /*01c2*/ 	.byte	0x08
	.zero		1


	//   ....[6]....
        /*01c4*/ 	.word	0x000004c0
        /*01c8*/ 	.word	0x000000ff
        /*01cc*/ 	.word	0x00036438
        /*01d0*/ 	.short	0x0100
        /*01d2*/ 	.byte	0x08
	.zero		1


	//   ....[7]....
        /*01d4*/ 	.word	0x00001290
        /*01d8*/ 	.word	0x000000ff
        /*01dc*/ 	.word	0x00036400
        /*01e0*/ 	.short	0x010a
        /*01e2*/ 	.byte	0x24
	.zero		1


	//   ....[8]....
        /*01e4*/ 	.word	0x000013e0
        /*01e8*/ 	.word	0x000000ff
        /*01ec*/ 	.word	0x00036400
        /*01f0*/ 	.short	0x010a
        /*01f2*/ 	.byte	0x24
	.zero		1


	//   ....[9]....
        /*01f4*/ 	.word	0x00001a90
        /*01f8*/ 	.word	0x00000004
        /*01fc*/ 	.word	0x00036410
        /*0200*/ 	.short	0x010a
        /*0202*/ 	.byte	0x3f
	.zero		1


	//   ....[10]....
        /*0204*/ 	.word	0x00001ad0
        /*0208*/ 	.word	0x00000004
        /*020c*/ 	.word	0x00036410
        /*0210*/ 	.short	0x010a
        /*0212*/ 	.byte	0x3f
	.zero		1


	//   ....[11]....
        /*0214*/ 	.word	0x00002180
        /*0218*/ 	.word	0x000000ff
        /*021c*/ 	.word	0x00036430
        /*0220*/ 	.short	0x010a
        /*0222*/ 	.byte	0x24
	.zero		1


	//   ....[12]....
        /*0224*/ 	.word	0x000023a0
        /*0228*/ 	.word	0x000000ff
        /*022c*/ 	.word	0x00036430
        /*0230*/ 	.short	0x010a
        /*0232*/ 	.byte	0x24
	.zero		1


	//   ....[13]....
        /*0234*/ 	.word	0x000039b0
        /*0238*/ 	.word	0x000000ff
        /*023c*/ 	.word	0x00000000
        /*0240*/ 	.short	0x0101
        /*0242*/ 	.byte	0x04
	.zero		1


	//   ....[14]....
        /*0244*/ 	.word	0x00003d30
        /*0248*/ 	.word	0x00000004
        /*024c*/ 	.word	0x00000000
        /*0250*/ 	.short	0x0101
        /*0252*/ 	.byte	0x3f
	.zero		1


	//   ....[15]....
        /*0254*/ 	.word	0x000071f0
        /*0258*/ 	.word	0x0000000c
        /*025c*/ 	.word	0x00036420
        /*0260*/ 	.short	0x010a
        /*0262*/ 	.byte	0x3f
	.zero		1


	//   ....[16]....
        /*0264*/ 	.word	0x000078f0
        /*0268*/ 	.word	0x0000000c
        /*026c*/ 	.word	0x00036438
        /*0270*/ 	.short	0x010a
        /*0272*/ 	.byte	0x3f
	.zero		1


	//   ....[17]....
        /*0274*/ 	.word	0x00007c60
        /*0278*/ 	.word	0x0000000c
        /*027c*/ 	.word	0x00036428
        /*0280*/ 	.short	0x010a
        /*0282*/ 	.byte	0x3f
	.zero		1


	//   ....[18]....
        /*0284*/ 	.word	0x00007f10
        /*0288*/ 	.word	0x0000000c
        /*028c*/ 	.word	0x00036438
        /*0290*/ 	.short	0x010a
        /*0292*/ 	.byte	0x3f
	.zero		1


	//   ....[19]....
        /*0294*/ 	.word	0x000081d0
        /*0298*/ 	.word	0x0000000c
        /*029c*/ 	.word	0x00036420
        /*02a0*/ 	.short	0x010a
        /*02a2*/ 	.byte	0x3f
	.zero		1


	//   ....[20]....
        /*02a4*/ 	.word	0x000084d0
        /*02a8*/ 	.word	0x0000000c
        /*02ac*/ 	.word	0x00036438
        /*02b0*/ 	.short	0x010a
        /*02b2*/ 	.byte	0x3f
	.zero		1


	//   ....[21]....
        /*02b4*/ 	.word	0x000087d0
        /*02b8*/ 	.word	0x0000000c
        /*02bc*/ 	.word	0x00036428
        /*02c0*/ 	.short	0x010a
        /*02c2*/ 	.byte	0x3f
	.zero		1


	//   ....[22]....
        /*02c4*/ 	.word	0x00008a90
        /*02c8*/ 	.word	0x0000000c
        /*02cc*/ 	.word	0x00036438
        /*02d0*/ 	.short	0x010a
        /*02d2*/ 	.byte	0x3f
	.zero		1


	//   ....[23]....
        /*02d4*/ 	.word	0x00008ee0
        /*02d8*/ 	.word	0x00000007
        /*02dc*/ 	.word	0x00000000
        /*02e0*/ 	.short	0x010a
        /*02e2*/ 	.byte	0x3f
	.zero		1


	//   ....[24]....
        /*02e4*/ 	.word	0x00008f60
        /*02e8*/ 	.word	0x00000005
        /*02ec*/ 	.word	0x00000000
        /*02f0*/ 	.short	0x010a
        /*02f2*/ 	.byte	0x3f
	.zero		1


	//   ....[25]....
        /*02f4*/ 	.word	0x00008fb0
        /*02f8*/ 	.word	0x00000009
        /*02fc*/ 	.word	0x00036438
        /*0300*/ 	.short	0x010a
        /*0302*/ 	.byte	0x3f
	.zero		1


	//   ....[26]....
        /*0304*/ 	.word	0x00009090
        /*0308*/ 	.word	0x00000007
        /*030c*/ 	.word	0x00036400
        /*0310*/ 	.short	0x010a
        /*0312*/ 	.byte	0x3f
	.zero		1


	//   ....[27]....
        /*0314*/ 	.word	0x000090e0
        /*0318*/ 	.word	0x00000004
        /*031c*/ 	.word	0x00036410
        /*0320*/ 	.short	0x010a
        /*0322*/ 	.byte	0x3f
	.zero		1


	//   ....[28]....
        /*0324*/ 	.word	0x00009140
        /*0328*/ 	.word	0x00000078
        /*032c*/ 	.word	0x00036430
        /*0330*/ 	.short	0x010a
        /*0332*/ 	.byte	0x3f
	.zero		1


	//   ....[29]....
        /*0334*/ 	.word	0x000093c0
        /*0338*/ 	.word	0x0000000c
        /*033c*/ 	.word	0x00036420
        /*0340*/ 	.short	0x010a
        /*0342*/ 	.byte	0x3f
	.zero		1


	//   ....[30]....
        /*0344*/ 	.word	0x00009410
        /*0348*/ 	.word	0x0000000c
        /*034c*/ 	.word	0x00036438
        /*0350*/ 	.short	0x010a
        /*0352*/ 	.byte	0x3f
	.zero		1


	//   ....[31]....
        /*0354*/ 	.word	0x00009460
        /*0358*/ 	.word	0x0000000c
        /*035c*/ 	.word	0x00036428
        /*0360*/ 	.short	0x010a
        /*0362*/ 	.byte	0x3f
	.zero		1


	//   ....[32]....
        /*0364*/ 	.word	0x000094b0
        /*0368*/ 	.word	0x0000000c
        /*036c*/ 	.word	0x00036438
        /*0370*/ 	.short	0x010a
        /*0372*/ 	.byte	0x3f
	.zero		1


	//   ....[33]....
        /*0374*/ 	.word	0x00009510
        /*0378*/ 	.word	0x0000000c
        /*037c*/ 	.word	0x00036420
        /*0380*/ 	.short	0x010a
        /*0382*/ 	.byte	0x3f
	.zero		1


	//   ....[34]....
        /*0384*/ 	.word	0x00009560
        /*0388*/ 	.word	0x0000000c
        /*038c*/ 	.word	0x00036438
        /*0390*/ 	.short	0x010a
        /*0392*/ 	.byte	0x3f
	.zero		1


	//   ....[35]....
        /*0394*/ 	.word	0x000095b0
        /*0398*/ 	.word	0x0000000c
        /*039c*/ 	.word	0x00036428
        /*03a0*/ 	.short	0x010a
        /*03a2*/ 	.byte	0x3f
	.zero		1


	//   ....[36]....
        /*03a4*/ 	.word	0x00009600
        /*03a8*/ 	.word	0x0000000c
        /*03ac*/ 	.word	0x00036438
        /*03b0*/ 	.short	0x010a
        /*03b2*/ 	.byte	0x3f
	.zero		1


	//   ....[37]....
        /*03b4*/ 	.word	0x000096d0
        /*03b8*/ 	.word	0x00000007
        /*03bc*/ 	.word	0x00000000
        /*03c0*/ 	.short	0x010a
        /*03c2*/ 	.byte	0x3f
	.zero		1


	//   ....[38]....
        /*03c4*/ 	.word	0x00009720
        /*03c8*/ 	.word	0x00000005
        /*03cc*/ 	.word	0x00000000
        /*03d0*/ 	.short	0x010a
        /*03d2*/ 	.byte	0x3f
	.zero		1


	//----- nvinfo : EIATTR_NUM_MBARRIERS
	.align		4
.L_394:
        /*03d4*/ 	.byte	0x03, 0x38
        /*03d6*/ 	.short	0x0007


	//----- nvinfo : EIATTR_EXIT_INSTR_OFFSETS
	.align		4
        /*03d8*/ 	.byte	0x04, 0x1c
        /*03da*/ 	.short	(.L_396 - .L_395)


	//   ....[0]....
.L_395:
        /*03dc*/ 	.word	0x00009000


	//----- nvinfo : EIATTR_MAX_THREADS
	.align		4
.L_396:
        /*03e0*/ 	.byte	0x04, 0x05
        /*03e2*/ 	.short	(.L_398 - .L_397)
.L_397:
        /*03e4*/ 	.word	0x00000200
        /*03e8*/ 	.word	0x00000001
        /*03ec*/ 	.word	0x00000001


	//----- nvinfo : EIATTR_CRS_STACK_SIZE
	.align		4
.L_398:
        /*03f0*/ 	.byte	0x04, 0x1e
        /*03f2*/ 	.short	(.L_400 - .L_399)
.L_399:
        /*03f4*/ 	.word	0x00000000


	//----- nvinfo : EIATTR_CBANK_PARAM_SIZE
	.align		4
.L_400:
        /*03f8*/ 	.byte	0x03, 0x19
        /*03fa*/ 	.short	0x06f0


	//----- nvinfo : EIATTR_PARAM_CBANK
	.align		4
        /*03fc*/ 	.byte	0x04, 0x0a
        /*03fe*/ 	.short	(.L_402 - .L_401)
	.align		4
.L_401:
        /*0400*/ 	.word	index@(.nv.constant0._ZN7cutlass13device_kernelIN5flash11enable_sm90INS1_16FlashAttnBwdSm90INS1_25CollectiveMainloopBwdSm90ILi2ELi1ELi1EN4cute5tupleIJNS5_1CILi1EEES8_S8_EEENS6_IJNS7_ILi64EEENS7_ILi96EEENS7_ILi192EEEEEENS_10bfloat16_tEfNS_4arch4Sm90ELb0ELb0ELb1ELb1ELb1ELb0ELb1ELb0ELi3ELi1ELi1ELi1ELb0EEENS1_24CollectiveEpilogueBwdGQAISD_fSG_Li384ELb1ELb1EEENS1_19SingleTileSchedulerILb1ELb0ELb0ELi96EEEEEEEEEvNT_6ParamsE)
        /*0404*/ 	.short	0x0210
        /*0406*/ 	.short	0x06f0


	//----- nvinfo : EIATTR_SW_WAR
	.align		4
.L_402:
        /*0408*/ 	.byte	0x04, 0x36
        /*040a*/ 	.short	(.L_404 - .L_403)
.L_403:
        /*040c*/ 	.word	0x00000008
.L_404:


//--------------------- .nv.info._ZN7cutlass13device_kernelIN5flash11enable_sm90INS1_16FlashAttnBwdSm90INS1_25CollectiveMainloopBwdSm90ILi2ELi1ELi1EN4cute5tupleIJNS5_1CILi1EEES8_S8_EEENS6_IJNS7_ILi64EEENS7_ILi96EEENS7_ILi192EEEEEENS_10bfloat16_tEfNS_4arch4Sm90ELb0ELb1ELb1ELb0ELb0ELb0ELb1ELb0ELi3ELi1ELi1ELi1ELb0EEENS1_21CollectiveEpilogueBwdISD_SE_SG_Li384ELb0ELb1ELi3EEENS1_19SingleTileSchedulerILb0ELb0ELb0ELi96EEEEEEEEEvNT_6ParamsE --------------------------
	.section	.nv.info._ZN7cutlass13device_kernelIN5flash11enable_sm90INS1_16FlashAttnBwdSm90INS1_25CollectiveMainloopBwdSm90ILi2ELi1ELi1EN4cute5tupleIJNS5_1CILi1EEES8_S8_EEENS6_IJNS7_ILi64EEENS7_ILi96EEENS7_ILi192EEEEEENS_10bfloat16_tEfNS_4arch4Sm90ELb0ELb1ELb1ELb0ELb0ELb0ELb1ELb0ELi3ELi1ELi1ELi1ELb0EEENS1_21CollectiveEpilogueBwdISD_SE_SG_Li384ELb0ELb1ELi3EEENS1_19SingleTileSchedulerILb0ELb0ELb0ELi96EEEEEEEEEvNT_6ParamsE,"",@"SHT_CUDA_INFO"
	.sectionflags	@""
	.align	4


	//----- nvinfo : EIATTR_CUDA_API_VERSION
	.align		4
        /*0000*/ 	.byte	0x04, 0x37
        /*0002*/ 	.short	(.L_406 - .L_405)
.L_405:
        /*0004*/ 	.word	0x00000082


	//----- nvinfo : EIATTR_KPARAM_INFO
	.align		4
.L_406:
        /*0008*/ 	.byte	0x04, 0x17
        /*000a*/ 	.short	(.L_408 - .L_407)
.L_407:
        /*000c*/ 	.word	0x00000000
        /*0010*/ 	.short	0x0000
        /*0012*/ 	.short	0x0070
        /*0014*/ 	.byte	0x00, 0xf0, 0x01, 0x24


	//----- nvinfo : EIATTR_SPARSE_MMA_MASK
	.align		4
.L_408:
        /*0018*/ 	.byte	0x03, 0x50
        /*001a*/ 	.short	0x0000


	//----- nvinfo : EIATTR_MAXREG_COUNT
	.align		4
        /*001c*/ 	.byte	0x03, 0x1b
        /*001e*/ 	.short	0x0080


	//----- nvinfo : EIATTR_NUM_BARRIERS
	.align		4
        /*0020*/ 	.byte	0x02, 0x4c
        /*0022*/ 	.byte	0x10
	.zero		1


	//----- nvinfo : EIATTR_EXTERNS
	.align		4
        /*0024*/ 	.byte	0x04, 0x0f
        /*0026*/ 	.short	(.L_410 - .L_409)


	//   ....[0]....
	.align		4
.L_409:
        /*0028*/ 	.word	index@(__assertfail)


	//----- nvinfo : EIATTR_ANNOTATIONS
	.align		4
.L_410:
        /*002c*/ 	.byte	0x04, 0x55
        /*002e*/ 	.short	(.L_412 - .L_411)


	//   ....[0]....
.L_411:
        /*0030*/ 	.word	0x00000001
        /*0034*/ 	.byte	0x10, 0x18, 0x00, 0x00, 0x01, 0x00, 0x00, 0x00, 0x50, 0x18, 0x00, 0x00, 0x01, 0x00, 0x00, 0x00
        /*0044*/ 	.byte	0x90, 0x18, 0x00, 0x00, 0x01, 0x00, 0x00, 0x00, 0xe0, 0x20, 0x00, 0x00, 0x01, 0x00, 0x00, 0x00
        /*0054*/ 	.byte	0x70, 0x2a, 0x00, 0x00, 0x01, 0x00, 0x00, 0x00, 0x50, 0x2c, 0x00, 0x00, 0x01, 0x00, 0x00, 0x00
        /*0064*/ 	.byte	0xd0, 0x2d, 0x00, 0x00


	//----- nvinfo : EIATTR_MERCURY_ISA_VERSION
	.align		4
.L_412:
        /*0068*/ 	.byte	0x03, 0x5f
        /*006a*/ 	.short	0x0101


	//----- nvinfo : EIATTR_INT_WARP_WIDE_INSTR_OFFSETS
	.align		4
        /*006c*/ 	.byte	0x04, 0x31
        /*006e*/ 	.short	(.L_414 - .L_413)


	//   ....[0]....
.L_413:
        /*0070*/ 	.word	0x000001f0


	//   ....[1]....
        /*0074*/ 	.word	0x00000220


	//----- nvinfo : EIATTR_COOP_GROUP_MASK_REGIDS
	.align		4
.L_414:
        /*0078*/ 	.byte	0x04, 0x29
        /*007a*/ 	.short	(.L_416 - .L_415)


	//   ....[0]....
.L_415:
        /*007c*/ 	.word	0xffffffff


	//   ....[1]....
        /*0080*/ 	.word	0xffffffff


	//   ....[2]....
        /*0084*/ 	.word	0xffffffff


	//   ....[3]....
        /*0088*/ 	.word	0xffffffff


	//   ....[4]....
        /*008c*/ 	.word	0xffffffff


	//   ....[5]....
        /*0090*/ 	.word	0xffffffff


	//   ....[6]....
        /*0094*/ 	.word	0xffffffff


	//   ....[7]....
        /*0098*/ 	.word	0xffffffff


	//   ....[8]....
        /*009c*/ 	.word	0x0500000f


	//----- nvinfo : EIATTR_COOP_GROUP_INSTR_OFFSETS
	.align		4
.L_416:
        /*00a0*/ 	.byte	0x04, 0x28
        /*00a2*/ 	.short	(.L_418 - .L_417)


	//   ....[0]....
.L_417:
        /*00a4*/ 	.word	0x00000070


	//   ....[1]....
        /*00a8*/ 	.word	0x00000200


	//   ....[2]....
        /*00ac*/ 	.word	0x00000250


	//   ....[3]....
        /*00b0*/ 	.word	0x00000440


	//   ....[4]....
        /*00b4*/ 	.word	0x00000630


	//   ....[5]....
        /*00b8*/ 	.word	0x000010f0


	//   ....[6]....
        /*00bc*/ 	.word	0x00004d70


	//   ....[7]....
        /*00c0*/ 	.word	0x00006390


	//   ....[8]....
        /*00c4*/ 	.word	0x00009a20


	//----- nvinfo : EIATTR_REG_RECONFIG
	.align		4
.L_418:
        /*00c8*/ 	.byte	0x01, 0x54
	.zero		2


	//----- nvinfo : EIATTR_SYSCALL_OFFSETS
	.align		4
        /*00cc*/ 	.byte	0x04, 0x46
        /*00ce*/ 	.short	(.L_420 - .L_419)


	//   ....[0]....
.L_419:
        /*00d0*/ 	.word	0x00000d50


	//   ....[1]....
        /*00d4*/ 	.word	0x00000e40


	//   ....[2]....
        /*00d8*/ 	.word	0x00000f80


	//   ....[3]....
        /*00dc*/ 	.word	0x00001070


	//   ....[4]....
        /*00e0*/ 	.word	0x00004760


	//   ....[5]....
        /*00e4*/ 	.word	0x000048a0


	//   ....[6]....
        /*00e8*/ 	.word	0x000049c0


	//   ....[7]....
        /*00ec*/ 	.word	0x00004ae0


	//----- nvinfo : EIATTR_MBARRIER_INSTR_OFFSETS
	.align		4
.L_420:
        /*00f0*/ 	.byte	0x04, 0x39
        /*00f2*/ 	.short	(.L_422 - .L_421)


	//   ....[0]....
.L_421:
        /*00f4*/ 	.word	0x000002f0
        /*00f8*/ 	.word	0x000000ff
        /*00fc*/ 	.word	0x00036400
        /*0100*/ 	.short	0x0100
        /*0102*/ 	.byte	0x06
	.zero		1


	//   ....[1]....
        /*0104*/ 	.word	0x000003f0
        /*0108*/ 	.word	0x000000ff
        /*010c*/ 	.word	0x00036410
        /*0110*/ 	.short	0x0100
        /*0112*/ 	.byte	0x08
	.zero		1


	//   ....[2]....
        /*0114*/ 	.word	0x00000400
        /*0118*/ 	.word	0x000000ff
        /*011c*/ 	.word	0x00036420
        /*0120*/ 	.short	0x0100
        /*0122*/ 	.byte	0x08
	.zero		1


	//   ....[3]....
        /*0124*/ 	.word	0x00000410
        /*0128*/ 	.word	0x000000ff
        /*012c*/ 	.word	0x00036418
        /*0130*/ 	.short	0x0100
        /*0132*/ 	.byte	0x08
	.zero		1


	//   ....[4]....
        /*0134*/ 	.word	0x00000420
        /*0138*/ 	.word	0x000000ff
        /*013c*/ 	.word	0x00036428
        /*0140*/ 	.short	0x0100
        /*0142*/ 	.byte	0x08
	.zero		1


	//   ....[5]....
        /*0144*/ 	.word	0x00000550
        /*0148*/ 	.word	0x000000ff
        /*014c*/ 	.word	0x00036430
        /*0150*/ 	.short	0x0100
        /*0152*/ 	.byte	0x08
	.zero		1


	//   ....[6]....
        /*0154*/ 	.word	0x00000560
        /*0158*/ 	.word	0x000000ff
        /*015c*/ 	.word	0x00036438
        /*0160*/ 	.short	0x0100
        /*0162*/ 	.byte	0x08
	.zero		1


	//   ....[7]....
        /*0164*/ 	.word	0x00001120
        /*0168*/ 	.word	0x000000ff
        /*016c*/ 	.word	0x00036400
        /*0170*/ 	.short	0x010a
        /*0172*/ 	.byte	0x25
	.zero		1


	//   ....[8]....
        /*0174*/ 	.word	0x00001210
        /*0178*/ 	.word	0x000000ff
        /*017c*/ 	.word	0x00036400
        /*0180*/ 	.short	0x010a
        /*0182*/ 	.byte	0x25
	.zero		1


	//   ....[9]....
        /*0184*/ 	.word	0x00001990
        /*0188*/ 	.word	0x00000003
        /*018c*/ 	.word	0x00036410
        /*0190*/ 	.short	0x010a
        /*0192*/ 	.byte	0x3f
	.zero		1


	//   ....[10]....
        /*0194*/ 	.word	0x000019d0
        /*0198*/ 	.word	0x00000003
        /*019c*/ 	.word	0x00036410
        /*01a0*/ 	.short	0x010a
        /*01a2*/ 	.byte	0x3f
	.zero		1


	//   ....[11]....
        /*01a4*/ 	.word	0x00002070
        /*01a8*/ 	.word	0x000000ff
        /*01ac*/ 	.word	0x00036430
        /*01b0*/ 	.short	0x010a
        /*01b2*/ 	.byte	0x25
	.zero		1


	//   ....[12]....
        /*01b4*/ 	.word	0x000020b0
        /*01b8*/ 	.word	0x000000ff
        /*01bc*/ 	.word	0x00036430
        /*01c0*/ 	.short	0x010a
        /*01c2*/ 	.byte	0x25
	.zero		1


	//   ....[13]....
        /*01c4*/ 	.word	0x00003ee0
        /*01c8*/ 	.word	0x000000ff
        /*01cc*/ 	.word	0x00000000
        /*01d0*/ 	.short	0x0101
        /*01d2*/ 	.byte	0x04
	.zero		1


	//   ....[14]....
        /*01d4*/ 	.word	0x00004280
        /*01d8*/ 	.word	0x00000003
        /*01dc*/ 	.word	0x00000000
        /*01e0*/ 	.short	0x0101
        /*01e2*/ 	.byte	0x3f
	.zero		1


	//   ....[15]....
        /*01e4*/ 	.word	0x00007970
        /*01e8*/ 	.word	0x00000000
        /*01ec*/ 	.word	0x00036420
        /*01f0*/ 	.short	0x010a
        /*01f2*/ 	.byte	0x3f
	.zero		1


	//   ....[16]....
        /*01f4*/ 	.word	0x00008180
        /*01f8*/ 	.word	0x00000000
        /*01fc*/ 	.word	0x00036438
        /*0200*/ 	.short	0x010a
        /*0202*/ 	.byte	0x3f
	.zero		1


	//   ....[17]....
        /*0204*/ 	.word	0x000084e0
        /*0208*/ 	.word	0x00000000
        /*020c*/ 	.word	0x00036428
        /*0210*/ 	.short	0x010a
        /*0212*/ 	.byte	0x3f
	.zero		1


	//   ....[18]....
        /*0214*/ 	.word	0x00008800
        /*0218*/ 	.word	0x00000000
        /*021c*/ 	.word	0x00036438
        /*0220*/ 	.short	0x010a
        /*0222*/ 	.byte	0x3f
	.zero		1


	//   ....[19]....
        /*0224*/ 	.word	0x00008ab0
        /*0228*/ 	.word	0x00000000
        /*022c*/ 	.word	0x00036420
        /*0230*/ 	.short	0x010a
        /*0232*/ 	.byte	0x3f
	.zero		1


	//   ....[20]....
        /*0234*/ 	.word	0x00008e30
        /*0238*/ 	.word	0x00000000
        /*023c*/ 	.word	0x00036438
        /*0240*/ 	.short	0x010a
        /*0242*/ 	.byte	0x3f
	.zero		1


	//   ....[21]....
        /*0244*/ 	.word	0x00009120
        /*0248*/ 	.word	0x00000000
        /*024c*/ 	.word	0x00036428
        /*0250*/ 	.short	0x010a
        /*0252*/ 	.byte	0x3f
	.zero		1


	//   ....[22]....
        /*0254*/ 	.word	0x00009460
        /*0258*/ 	.word	0x00000000
        /*025c*/ 	.word	0x00036438
        /*0260*/ 	.short	0x010a
        /*0262*/ 	.byte	0x3f
	.zero		1


	//   ....[23]....
        /*0264*/ 	.word	0x000098b0
        /*0268*/ 	.word	0x00000009
        /*026c*/ 	.word	0x00000000
        /*0270*/ 	.short	0x010a
        /*0272*/ 	.byte	0x3f
	.zero		1


	//   ....[24]....
        /*0274*/ 	.word	0x00009930
        /*0278*/ 	.word	0x00000003
        /*027c*/ 	.word	0x00000000
        /*0280*/ 	.short	0x010a
        /*0282*/ 	.byte	0x3f
	.zero		1


	//   ....[25]....
        /*0284*/ 	.word	0x00009980
        /*0288*/ 	.word	0x00000004
        /*028c*/ 	.word	0x00036438
        /*0290*/ 	.short	0x010a
        /*0292*/ 	.byte	0x3f
	.zero		1


	//   ....[26]....
        /*0294*/ 	.word	0x00009a60
        /*0298*/ 	.word	0x00000003
        /*029c*/ 	.word	0x00036400
        /*02a0*/ 	.short	0x010a
        /*02a2*/ 	.byte	0x3f
	.zero		1


	//   ....[27]....
        /*02a4*/ 	.word	0x00009ab0
        /*02a8*/ 	.word	0x00000003
        /*02ac*/ 	.word	0x00036410
        /*02b0*/ 	.short	0x010a
        /*02b2*/ 	.byte	0x3f
	.zero		1


	//   ....[28]....
        /*02b4*/ 	.word	0x00009b10
        /*02b8*/ 	.word	0x0000000b
        /*02bc*/ 	.word	0x00036430
        /*02c0*/ 	.short	0x010a
        /*02c2*/ 	.byte	0x3f
	.zero		1


	//   ....[29]....
        /*02c4*/ 	.word	0x00009b60
        /*02c8*/ 	.word	0x00000000
        /*02cc*/ 	.word	0x00036420
        /*02d0*/ 	.short	0x010a
        /*02d2*/ 	.byte	0x3f
	.zero		1


	//   ....[30]....
        /*02d4*/ 	.word	0x00009bb0
        /*02d8*/ 	.word	0x00000000
        /*02dc*/ 	.word	0x00036438
        /*02e0*/ 	.short	0x010a
        /*02e2*/ 	.byte	0x3f
	.zero		1


	//   ....[31]....
        /*02e4*/ 	.word	0x00009c00
        /*02e8*/ 	.word	0x00000000
        /*02ec*/ 	.word	0x00036428
        /*02f0*/ 	.short	0x010a
        /*02f2*/ 	.byte	0x3f
	.zero		1


	//   ....[32]....
        /*02f4*/ 	.word	0x00009c50
        /*02f8*/ 	.word	0x00000000
        /*02fc*/ 	.word	0x00036438
        /*0300*/ 	.short	0x010a
        /*0302*/ 	.byte	0x3f
	.zero		1


	//   ....[33]....
        /*0304*/ 	.word	0x00009cb0
        /*0308*/ 	.word	0x00000000
        /*030c*/ 	.word	0x00036420
        /*0310*/ 	.short	0x010a
        /*0312*/ 	.byte	0x3f
	.zero		1


	//   ....[34]....
        /*0314*/ 	.word	0x00009d00
        /*0318*/ 	.word	0x00000000
        /*031c*/ 	.word	0x00036438
        /*0320*/ 	.short	0x010a
        /*0322*/ 	.byte	0x3f
	.zero		1


	//   ....[35]....
        /*0324*/ 	.word	0x00009d50
        /*0328*/ 	.word	0x00000000
        /*032c*/ 	.word	0x00036428
        /*0330*/ 	.short	0x010a
        /*0332*/ 	.byte	0x3f
	.zero		1


	//   ....[36]....
        /*0334*/ 	.word	0x00009da0
        /*0338*/ 	.word	0x00000000
        /*033c*/ 	.word	0x00036438
        /*0340*/ 	.short	0x010a
        /*0342*/ 	.byte	0x3f
	.zero		1


	//   ....[37]....
        /*0344*/ 	.word	0x00009e70
        /*0348*/ 	.word	0x00000009
        /*034c*/ 	.word	0x00000000
        /*0350*/ 	.short	0x010a
        /*0352*/ 	.byte	0x3f
	.zero		1


	//   ....[38]....
        /*0354*/ 	.word	0x00009ec0
        /*0358*/ 	.word	0x00000003
        /*035c*/ 	.word	0x00000000
        /*0360*/ 	.short	0x010a
        /*0362*/ 	.byte	0x3f
	.zero		1


	//----- nvinfo : EIATTR_NUM_MBARRIERS
	.align		4
.L_422:
        /*0364*/ 	.byte	0x03, 0x38
        /*0366*/ 	.short	0x0007


	//----- nvinfo : EIATTR_EXIT_INSTR_OFFSETS
	.align		4
        /*0368*/ 	.byte	0x04, 0x1c
        /*036a*/ 	.short	(.L_424 - .L_423)


	//   ....[0]....
.L_423:
        /*036c*/ 	.word	0x00000690


	//   ....[1]....
        /*0370*/ 	.word	0x000053a0


	//   ....[2]....
        /*0374*/ 	.word	0x00006330


	//   ....[3]....
        /*0378*/ 	.word	0x000099d0


	//----- nvinfo : EIATTR_MAX_THREADS
	.align		4
.L_424:
        /*037c*/ 	.byte	0x04, 0x05
        /*037e*/ 	.short	(.L_426 - .L_425)
.L_425:
        /*0380*/ 	.word	0x00000200
        /*0384*/ 	.word	0x00000001
        /*0388*/ 	.word	0x00000001


	//----- nvinfo : EIATTR_CRS_STACK_SIZE
	.align		4
.L_426:
        /*038c*/ 	.byte	0x04, 0x1e
        /*038e*/ 	.short	(.L_428 - .L_427)
.L_427:
        /*0390*/ 	.word	0x00000000


	//----- nvinfo : EIATTR_CBANK_PARAM_SIZE
	.align		4
.L_428:
        /*0394*/ 	.byte	0x03, 0x19
        /*0396*/ 	.short	0x0970


	//----- nvinfo : EIATTR_PARAM_CBANK
	.align		4
        /*0398*/ 	.byte	0x04, 0x0a
        /*039a*/ 	.short	(.L_430 - .L_429)
	.align		4
.L_429:
        /*039c*/ 	.word	index@(.nv.constant0._ZN7cutlass13device_kernelIN5flash11enable_sm90INS1_16FlashAttnBwdSm90INS1_25CollectiveMainloopBwdSm90ILi2ELi1ELi1EN4cute5tupleIJNS5_1CILi1EEES8_S8_EEENS6_IJNS7_ILi64EEENS7_ILi96EEENS7_ILi192EEEEEENS_10bfloat16_tEfNS_4arch4Sm90ELb0ELb1ELb1ELb0ELb0ELb0ELb1ELb0ELi3ELi1ELi1ELi1ELb0EEENS1_21CollectiveEpilogueBwdISD_SE_SG_Li384ELb0ELb1ELi3EEENS1_19SingleTileSchedulerILb0ELb0ELb0ELi96EEEEEEEEEvNT_6ParamsE)
        /*03a0*/ 	.short	0x0210
        /*03a2*/ 	.short	0x0970


	//----- nvinfo : EIATTR_SW_WAR
	.align		4
.L_430:
        /*03a4*/ 	.byte	0x04, 0x36
        /*03a6*/ 	.short	(.L_432 - .L_431)
.L_431:
        /*03a8*/ 	.word	0x00000008
.L_432:


//--------------------- .nv.info._ZN7cutlass13device_kernelIN5flash11enable_sm90INS1_16FlashAttnBwdSm90INS1_25CollectiveMainloopBwdSm90ILi2ELi1ELi1EN4cute5tupleIJNS5_1CILi1EEES8_S8_EEENS6_IJNS7_ILi64EEENS7_ILi96EEENS7_ILi192EEEEEENS_10bfloat16_tEfNS_4arch4Sm90ELb0ELb1ELb1ELb0ELb1ELb0ELb1ELb0ELi3ELi1ELi1ELi1ELb0EEENS1_21CollectiveEpilogueBwdISD_SE_SG_Li384ELb0ELb1ELi3EEENS1_19SingleTileSchedulerILb0ELb0ELb0ELi96EEEEEEEEEvNT_6ParamsE --------------------------
	.section	.nv.info._ZN7cutlass13device_kernelIN5flash11enable_sm90INS1_16FlashAttnBwdSm90INS1_25CollectiveMainloopBwdSm90ILi2ELi1ELi1EN4cute5tupleIJNS5_1CILi1EEES8_S8_EEENS6_IJNS7_ILi64EEENS7_ILi96EEENS7_ILi192EEEEEENS_10bfloat16_tEfNS_4arch4Sm90ELb0ELb1ELb1ELb0ELb1ELb0ELb1ELb0ELi3ELi1ELi1ELi1ELb0EEENS1_21CollectiveEpilogueBwdISD_SE_SG_Li384ELb0ELb1ELi3EEENS1_19SingleTileSchedulerILb0ELb0ELb0ELi96EEEEEEEEEvNT_6ParamsE,"",@"SHT_CUDA_INFO"
	.sectionflags	@""
	.align	4


	//----- nvinfo : EIATTR_CUDA_API_VERSION
	.align		4
        /*0000*/ 	.byte	0x04, 0x37
        /*0002*/ 	.short	(.L_434 - .L_433)
.L_433:
        /*0004*/ 	.word	0x00000082


	//----- nvinfo : EIATTR_KPARAM_INFO
	.align		4
.L_434:
        /*0008*/ 	.byte	0x04, 0x17
        /*000a*/ 	.short	(.L_436 - .L_435)
.L_435:
        /*000c*/ 	.word	0x00000000
        /*0010*/ 	.short	0x0000
        /*0012*/ 	.short	0x0070
        /*0014*/ 	.byte	0x00, 0xf0, 0x01, 0x24


	//----- nvinfo : EIATTR_SPARSE_MMA_MASK
	.align		4
.L_436:
        /*0018*/ 	.byte	0x03, 0x50
        /*001a*/ 	.short	0x0000


	//----- nvinfo : EIATTR_MAXREG_COUNT
	.align		4
        /*001c*/ 	.byte	0x03, 0x1b
        /*001e*/ 	.short	0x0080


	//----- nvinfo : EIATTR_NUM_BARRIERS
	.align		4
        /*0020*/ 	.byte	0x02, 0x4c
        /*0022*/ 	.byte	0x10
	.zero		1


	//----- nvinfo : EIATTR_EXTERNS
	.align		4
        /*0024*/ 	.byte	0x04, 0x0f
        /*0026*/ 	.short	(.L_438 - .L_437)


	//   ....[0]....
	.align		4
.L_437:
        /*0028*/ 	.word	index@(__assertfail)


	//----- nvinfo : EIATTR_ANNOTATIONS
	.align		4
.L_438:
        /*002c*/ 	.byte	0x04, 0x55
        /*002e*/ 	.short	(.L_440 - .L_439)


	//   ....[0]....
.L_439:
        /*0030*/ 	.word	0x00000001
        /*0034*/ 	.byte	0x20, 0x18, 0x00, 0x00, 0x01, 0x00, 0x00, 0x00, 0x60, 0x18, 0x00, 0x00, 0x01, 0x00, 0x00, 0x00
        /*0044*/ 	.byte	0xa0, 0x18, 0x00, 0x00, 0x01, 0x00, 0x00, 0x00, 0xe0, 0x20, 0x00, 0x00, 0x01, 0x00, 0x00, 0x00
        /*0054*/ 	.byte	0x70, 0x2a, 0x00, 0x00, 0x01, 0x00, 0x00, 0x00, 0x50, 0x2c, 0x00, 0x00, 0x01, 0x00, 0x00, 0x00
        /*0064*/ 	.byte	0xd0, 0x2d, 0x00, 0x00


	//----- nvinfo : EIATTR_MERCURY_ISA_VERSION
	.align		4
.L_440:
        /*0068*/ 	.byte	0x03, 0x5f
        /*006a*/ 	.short	0x0101


	//----- nvinfo : EIATTR_INT_WARP_WIDE_INSTR_OFFSETS
	.align		4
        /*006c*/ 	.byte	0x04, 0x31
        /*006e*/ 	.short	(.L_442 - .L_441)


	//   ....[0]....
.L_441:
        /*0070*/ 	.word	0x000001f0


	//   ....[1]....
        /*0074*/ 	.word	0x00000220


	//   ....[2]....
        /*0078*/ 	.word	0x00006e80


	//   ....[3]....
        /*007c*/ 	.word	0x000075c0


	//   ....[4]....
        /*0080*/ 	.word	0x00007bb0


	//   ....[5]....
        /*0084*/ 	.word	0x00007e80


	//   ....[6]....
        /*0088*/ 	.word	0x000080e0


	//   ....[7]....
        /*008c*/ 	.word	0x00008270


	//----- nvinfo : EIATTR_COOP_GROUP_MASK_REGIDS
	.align		4
.L_442:
        /*0090*/ 	.byte	0x04, 0x29
        /*0092*/ 	.short	(.L_444 - .L_443)


	//   ....[0]....
.L_443:
        /*0094*/ 	.word	0xffffffff


	//   ....[1]....
        /*0098*/ 	.word	0xffffffff


	//   ....[2]....
        /*009c*/ 	.word	0xffffffff


	//   ....[3]....
        /*00a0*/ 	.word	0xffffffff


	//   ....[4]....
        /*00a4*/ 	.word	0xffffffff


	//   ....[5]....
        /*00a8*/ 	.word	0xffffffff


	//   ....[6]....
        /*00ac*/ 	.word	0xffffffff


	//   ....[7]....
        /*00b0*/ 	.word	0xffffffff


	//   ....[8]....
        /*00b4*/ 	.word	0xffffffff


	//   ....[9]....
        /*00b8*/ 	.word	0xffffffff


	//   ....[10]....
        /*00bc*/ 	.word	0xffffffff


	//   ....[11]....
        /*00c0*/ 	.word	0xffffffff


	//   ....[12]....
        /*00c4*/ 	.word	0xffffffff


	//   ....[13]....
        /*00c8*/ 	.word	0xffffffff


	//   ....[14]....
        /*00cc*/ 	.word	0xffffffff


	//   ....[15]....
        /*00d0*/ 	.word	0xffffffff


	//   ....[16]....
        /*00d4*/ 	.word	0xffffffff


	//   ....[17]....
        /*00d8*/ 	.word	0x0500000f


	//   ....[18]....
        /*00dc*/ 	.word	0x0500000f


	//   ....[19]....
        /*00e0*/ 	.word	0x0500000f


	//   ....[20]....
        /*00e4*/ 	.word	0x0500000f


	//----- nvinfo : EIATTR_COOP_GROUP_INSTR_OFFSETS
	.align		4
.L_444:
        /*00e8*/ 	.byte	0x04, 0x28
        /*00ea*/ 	.short	(.L_446 - .L_445)


	//   ....[0]....
.L_445:
        /*00ec*/ 	.word	0x00000070


	//   ....[1]....
        /*00f0*/ 	.word	0x00000200


	//   ....[2]....
        /*00f4*/ 	.word	0x00000250


	//   ....[3]....
        /*00f8*/ 	.word	0x00000440


	//   ....[4]....
        /*00fc*/ 	.word	0x00000640


	//   ....[5]....
        /*0100*/ 	.word	0x00001100


	//   ....[6]....
        /*0104*/ 	.word	0x00004d80


	//   ....[7]....
        /*0108*/ 	.word	0x00006390


	//   ....[8]....
        /*010c*/ 	.word	0x000068f0


	//   ....[9]....
        /*0110*/ 	.word	0x00006db0


	//   ....[10]....
        /*0114*/ 	.word	0x00007100


	//   ....[11]....
        /*0118*/ 	.word	0x000074f0


	//   ....[12]....
        /*011c*/ 	.word	0x00007730


	//   ....[13]....
        /*0120*/ 	.word	0x00007ae0


	//   ....[14]....
        /*0124*/ 	.word	0x00007dc0


	//   ....[15]....
        /*0128*/ 	.word	0x00007fe0


	//   ....[16]....
        /*012c*/ 	.word	0x00008170


	//   ....[17]....
        /*0130*/ 	.word	0x0000a910


	//   ....[18]....
        /*0134*/ 	.word	0x0000aa80


	//   ....[19]....
        /*0138*/ 	.word	0x0000aaf0


	//   ....[20]....
        /*013c*/ 	.word	0x0000ab60


	//----- nvinfo : EIATTR_REG_RECONFIG
	.align		4
.L_446:
        /*0140*/ 	.byte	0x01, 0x54
	.zero		2


	//----- nvinfo : EIATTR_SYSCALL_OFFSETS
	.align		4
        /*0144*/ 	.byte	0x04, 0x46
        /*0146*/ 	.short	(.L_448 - .L_447)


	//   ....[0]....
.L_447:
        /*0148*/ 	.word	0x00000d60


	//   ....[1]....
        /*014c*/ 	.word	0x00000e50


	//   ....[2]....
        /*0150*/ 	.word	0x00000f90


	//   ....[3]....
        /*0154*/ 	.word	0x00001080


	//   ....[4]....
        /*0158*/ 	.word	0x00004770


	//   ....[5]....
        /*015c*/ 	.word	0x000048b0


	//   ....[6]....
        /*0160*/ 	.word	0x000049d0


	//   ....[7]....
        /*0164*/ 	.word	0x00004af0


	//----- nvinfo : EIATTR_MBARRIER_INSTR_OFFSETS
	.align		4
.L_448:
        /*0168*/ 	.byte	0x04, 0x39
        /*016a*/ 	.short	(.L_450 - .L_449)


	//   ....[0]....
.L_449:
        /*016c*/ 	.word	0x000002f0
        /*0170*/ 	.word	0x000000ff
        /*0174*/ 	.word	0x00036400
        /*0178*/ 	.short	0x0100
        /*017a*/ 	.byte	0x06
	.zero		1


	//   ....[1]....
        /*017c*/ 	.word	0x000003f0
        /*0180*/ 	.word	0x000000ff
        /*0184*/ 	.word	0x00036410
        /*0188*/ 	.short	0x0100
        /*018a*/ 	.byte	0x08
	.zero		1


	//   ....[2]....
        /*018c*/ 	.word	0x00000400
        /*0190*/ 	.word	0x000000ff
        /*0194*/ 	.word	0x00036420
        /*0198*/ 	.short	0x0100
        /*019a*/ 	.byte	0x08
	.zero		1


	//   ....[3]....
        /*019c*/ 	.word	0x00000410
        /*01a0*/ 	.word	0x000000ff
        /*01a4*/ 	.word	0x00036418
        /*01a8*/ 	.short	0x0100
        /*01aa*/ 	.byte	0x08
	.zero		1


	//   ....[4]....
        /*01ac*/ 	.word	0x00000420
        /*01b0*/ 	.word	0x000000ff
        /*01b4*/ 	.word	0x00036428
        /*01b8*/ 	.short	0x0100
        /*01ba*/ 	.byte	0x08
	.zero		1


	//   ....[5]....
        /*01bc*/ 	.word	0x00000550
        /*01c0*/ 	.word	0x000000ff
        /*01c4*/ 	.word	0x00036430
        /*01c8*/ 	.short	0x0100
        /*01ca*/ 	.byte	0x08
	.zero		1


	//   ....[6]....
        /*01cc*/ 	.word	0x00000560
        /*01d0*/ 	.word	0x000000ff
        /*01d4*/ 	.word	0x00036438
        /*01d8*/ 	.short	0x0100
        /*01da*/ 	.byte	0x08
	.zero		1


	//   ....[7]....
        /*01dc*/ 	.word	0x00001130
        /*01e0*/ 	.word	0x000000ff
        /*01e4*/ 	.word	0x00036400
        /*01e8*/ 	.short	0x010a
        /*01ea*/ 	.byte	0x25
	.zero		1


	//   ....[8]....
        /*01ec*/ 	.word	0x00001220
        /*01f0*/ 	.word	0x000000ff
        /*01f4*/ 	.word	0x00036400
        /*01f8*/ 	.short	0x010a
        /*01fa*/ 	.byte	0x25
	.zero		1


	//   ....[9]....
        /*01fc*/ 	.word	0x000019a0
        /*0200*/ 	.word	0x00000003
        /*0204*/ 	.word	0x00036410
        /*0208*/ 	.short	0x010a
        /*020a*/ 	.byte	0x3f
	.zero		1


	//   ....[10]....
        /*020c*/ 	.word	0x000019e0
        /*0210*/ 	.word	0x00000003
        /*0214*/ 	.word	0x00036410
        /*0218*/ 	.short	0x010a
        /*021a*/ 	.byte	0x3f
	.zero		1


	//   ....[11]....
        /*021c*/ 	.word	0x00002070
        /*0220*/ 	.word	0x000000ff
        /*0224*/ 	.word	0x00036430
        /*0228*/ 	.short	0x010a
        /*022a*/ 	.byte	0x25
	.zero		1


	//   ....[12]....
        /*022c*/ 	.word	0x000020b0
        /*0230*/ 	.word	0x000000ff
        /*0234*/ 	.word	0x00036430
        /*0238*/ 	.short	0x010a
        /*023a*/ 	.byte	0x25
	.zero		1


	//   ....[13]....
        /*023c*/ 	.word	0x00003ef0
        /*0240*/ 	.word	0x000000ff
        /*0244*/ 	.word	0x00000000
        /*0248*/ 	.short	0x0101
        /*024a*/ 	.byte	0x04
	.zero		1


	//   ....[14]....
        /*024c*/ 	.word	0x00004290
        /*0250*/ 	.word	0x00000003
        /*0254*/ 	.word	0x00000000
        /*0258*/ 	.short	0x0101
        /*025a*/ 	.byte	0x3f
	.zero		1


	//   ....[15]....
        /*025c*/ 	.word	0x00008860
        /*0260*/ 	.word	0x00000000
        /*0264*/ 	.word	0x00036420
        /*0268*/ 	.short	0x010a
        /*026a*/ 	.byte	0x3f
	.zero		1


	//   ....[16]....
        /*026c*/ 	.word	0x00009070
        /*0270*/ 	.word	0x00000000
        /*0274*/ 	.word	0x00036438
        /*0278*/ 	.short	0x010a
        /*027a*/ 	.byte	0x3f
	.zero		1


	//   ....[17]....
        /*027c*/ 	.word	0x000093d0
        /*0280*/ 	.word	0x00000000
        /*0284*/ 	.word	0x00036428
        /*0288*/ 	.short	0x010a
        /*028a*/ 	.byte	0x3f
	.zero		1


	//   ....[18]....
        /*028c*/ 	.word	0x000096f0
        /*0290*/ 	.word	0x00000000
        /*0294*/ 	.word	0x00036438
        /*0298*/ 	.short	0x010a
        /*029a*/ 	.byte	0x3f
	.zero		1


	//   ....[19]....
        /*029c*/ 	.word	0x000099a0
        /*02a0*/ 	.word	0x00000000
        /*02a4*/ 	.word	0x00036420
        /*02a8*/ 	.short	0x010a
        /*02aa*/ 	.byte	0x3f
	.zero		1


	//   ....[20]....
        /*02ac*/ 	.word	0x00009d20
        /*02b0*/ 	.word	0x00000000
        /*02b4*/ 	.word	0x00036438
        /*02b8*/ 	.short	0x010a
        /*02ba*/ 	.byte	0x3f
	.zero		1


	//   ....[21]....
        /*02bc*/ 	.word	0x0000a010
        /*02c0*/ 	.word	0x00000000
        /*02c4*/ 	.word	0x00036428
        /*02c8*/ 	.short	0x010a
        /*02ca*/ 	.byte	0x3f
	.zero		1


	//   ....[22]....
        /*02cc*/ 	.word	0x0000a350
        /*02d0*/ 	.word	0x00000000
        /*02d4*/ 	.word	0x00036438
        /*02d8*/ 	.short	0x010a
        /*02da*/ 	.byte	0x3f
	.zero		1


	//   ....[23]....
        /*02dc*/ 	.word	0x0000a7a0
        /*02e0*/ 	.word	0x00000009
        /*02e4*/ 	.word	0x00000000
        /*02e8*/ 	.short	0x010a
        /*02ea*/ 	.byte	0x3f
	.zero		1


	//   ....[24]....
        /*02ec*/ 	.word	0x0000a820
        /*02f0*/ 	.word	0x00000003
        /*02f4*/ 	.word	0x00000000
        /*02f8*/ 	.short	0x010a
        /*02fa*/ 	.byte	0x3f
	.zero		1


	//   ....[25]....
        /*02fc*/ 	.word	0x0000a870
        /*0300*/ 	.word	0x00000004
        /*0304*/ 	.word	0x00036438
        /*0308*/ 	.short	0x010a
        /*030a*/ 	.byte	0x3f
	.zero		1


	//   ....[26]....
        /*030c*/ 	.word	0x0000a950
        /*0310*/ 	.word	0x00000003
        /*0314*/ 	.word	0x00036400
        /*0318*/ 	.short	0x010a
        /*031a*/ 	.byte	0x3f
	.zero		1


	//   ....[27]....
        /*031c*/ 	.word	0x0000a9a0
        /*0320*/ 	.word	0x00000003
        /*0324*/ 	.word	0x00036410
        /*0328*/ 	.short	0x010a
        /*032a*/ 	.byte	0x3f
	.zero		1


	//   ....[28]....
        /*032c*/ 	.word	0x0000aa00
        /*0330*/ 	.word	0x0000000b
        /*0334*/ 	.word	0x00036430
        /*0338*/ 	.short	0x010a
        /*033a*/ 	.byte	0x3f
	.zero		1


	//   ....[29]....
        /*033c*/ 	.word	0x0000aba0
        /*0340*/ 	.word	0x00000000
        /*0344*/ 	.word	0x00036420
        /*0348*/ 	.short	0x010a
        /*034a*/ 	.byte	0x3f
	.zero		1


	//   ....[30]....
        /*034c*/ 	.word	0x0000abf0
        /*0350*/ 	.word	0x00000000
        /*0354*/ 	.word	0x00036438
        /*0358*/ 	.short	0x010a
        /*035a*/ 	.byte	0x3f
	.zero		1


	//   ....[31]....
        /*035c*/ 	.word	0x0000ac40
        /*0360*/ 	.word	0x00000000
        /*0364*/ 	.word	0x00036428
        /*0368*/ 	.short	0x010a
        /*036a*/ 	.byte	0x3f
	.zero		1


	//   ....[32]....
        /*036c*/ 	.word	0x0000ac90
        /*0370*/ 	.word	0x00000000
        /*0374*/ 	.word	0x00036438
        /*0378*/ 	.short	0x010a
        /*037a*/ 	.byte	0x3f
	.zero		1


	//   ....[33]....
        /*037c*/ 	.word	0x0000acf0
        /*0380*/ 	.word	0x00000000
        /*0384*/ 	.word	0x00036420
        /*0388*/ 	.short	0x010a
        /*038a*/ 	.byte	0x3f
	.zero		1


	//   ....[34]....
        /*038c*/ 	.word	0x0000ad40
        /*0390*/ 	.word	0x00000000
        /*0394*/ 	.word	0x00036438
        /*0398*/ 	.short	0x010a
        /*039a*/ 	.byte	0x3f
	.zero		1


	//   ....[35]....
        /*039c*/ 	.word	0x0000ad90
        /*03a0*/ 	.word	0x00000000
        /*03a4*/ 	.word	0x00036428
        /*03a8*/ 	.short	0x010a
        /*03aa*/ 	.byte	0x3f
	.zero		1


	//   ....[36]....
        /*03ac*/ 	.word	0x0000ade0
        /*03b0*/ 	.word	0x00000000
        /*03b4*/ 	.word	0x00036438
        /*03b8*/ 	.short	0x010a
        /*03ba*/ 	.byte	0x3f
	.zero		1


	//   ....[37]....
        /*03bc*/ 	.word	0x0000aeb0
        /*03c0*/ 	.word	0x00000009
        /*03c4*/ 	.word	0x00000000
        /*03c8*/ 	.short	0x010a
        /*03ca*/ 	.byte	0x3f
	.zero		1


	//   ....[38]....
        /*03cc*/ 	.word	0x0000af00
        /*03d0*/ 	.word	0x00000003
        /*03d4*/ 	.word	0x00000000
        /*03d8*/ 	.short	0x010a
        /*03da*/ 	.byte	0x3f
	.zero		1


	//----- nvinfo : EIATTR_NUM_MBARRIERS
	.align		4
.L_450:
        /*03dc*/ 	.byte	0x03, 0x38
        /*03de*/ 	.short	0x0007


	//----- nvinfo : EIATTR_EXIT_INSTR_OFFSETS
	.align		4
        /*03e0*/ 	.byte	0x04, 0x1c
        /*03e2*/ 	.short	(.L_452 - .L_451)


	//   ....[0]....
.L_451:
        /*03e4*/ 	.word	0x000006a0


	//   ....[1]....
        /*03e8*/ 	.word	0x000053b0


	//   ....[2]....
        /*03ec*/ 	.word	0x00006330


	//   ....[3]....
        /*03f0*/ 	.word	0x0000a8c0


	//----- nvinfo : EIATTR_MAX_THREADS
	.align		4
.L_452:
        /*03f4*/ 	.byte	0x04, 0x05
        /*03f6*/ 	.short	(.L_454 - .L_453)
.L_453:
        /*03f8*/ 	.word	0x00000200
        /*03fc*/ 	.word	0x00000001
        /*0400*/ 	.word	0x00000001


	//----- nvinfo : EIATTR_CRS_STACK_SIZE
	.align		4
.L_454:
        /*0404*/ 	.byte	0x04, 0x1e
        /*0406*/ 	.short	(.L_456 - .L_455)
.L_455:
        /*0408*/ 	.word	0x00000000


	//----- nvinfo : EIATTR_CBANK_PARAM_SIZE
	.align		4
.L_456:
        /*040c*/ 	.byte	0x03, 0x19
        /*040e*/ 	.short	0x0970


	//----- nvinfo : EIATTR_PARAM_CBANK
	.align		4
        /*0410*/ 	.byte	0x04, 0x0a
        /*0412*/ 	.short	(.L_458 - .L_457)
	.align		4
.L_457:
        /*0414*/ 	.word	index@(.nv.constant0._ZN7cutlass13device_kernelIN5flash11enable_sm90INS1_16FlashAttnBwdSm90INS1_25CollectiveMainloopBwdSm90ILi2ELi1ELi1EN4cute5tupleIJNS5_1CILi1EEES8_S8_EEENS6_IJNS7_ILi64EEENS7_ILi96EEENS7_ILi192EEEEEENS_10bfloat16_tEfNS_4arch4Sm90ELb0ELb1ELb1ELb0ELb1ELb0ELb1ELb0ELi3ELi1ELi1ELi1ELb0EEENS1_21CollectiveEpilogueBwdISD_SE_SG_Li384ELb0ELb1ELi3EEENS1_19SingleTileSchedulerILb0ELb0ELb0ELi96EEEEEEEEEvNT_6ParamsE)
        /*0418*/ 	.short	0x0210
        /*041a*/ 	.short	0x0970


	//----- nvinfo : EIATTR_SW_WAR
	.align		4
.L_458:
        /*041c*/ 	.byte	0x04, 0x36
        /*041e*/ 	.short	(.L_460 - .L_459)
.L_459:
        /*0420*/ 	.word	0x00000008
.L_460:


//--------------------- .nv.info._ZN7cutlass13device_kernelIN5flash11enable_sm90INS1_16FlashAttnBwdSm90INS1_25CollectiveMainloopBwdSm90ILi2ELi1ELi1EN4cute5tupleIJNS5_1CILi1EEES8_S8_EEENS6_IJNS7_ILi64EEENS7_ILi96EEENS7_ILi192EEEEEENS_10bfloat16_tEfNS_4arch4Sm90ELb0ELb1ELb1ELb0ELb0ELb0ELb1ELb0ELi3ELi1ELi1ELi1ELb0EEENS1_24CollectiveEpilogueBwdGQAISD_fSG_Li384ELb0ELb0EEENS1_19SingleTileSchedulerILb0ELb0ELb0ELi96EEEEEEEEEvNT_6ParamsE --------------------------
	.section	.nv.info._ZN7cutlass13device_kernelIN5flash11enable_sm90INS1_16FlashAttnBwdSm90INS1_25CollectiveMainloopBwdSm90ILi2ELi1ELi1EN4cute5tupleIJNS5_1CILi1EEES8_S8_EEENS6_IJNS7_ILi64EEENS7_ILi96EEENS7_ILi192EEEEEENS_10bfloat16_tEfNS_4arch4Sm90ELb0ELb1ELb1ELb0ELb0ELb0ELb1ELb0ELi3ELi1ELi1ELi1ELb0EEENS1_24CollectiveEpilogueBwdGQAISD_fSG_Li384ELb0ELb0EEENS1_19SingleTileSchedulerILb0ELb0ELb0ELi96EEEEEEEEEvNT_6ParamsE,"",@"SHT_CUDA_INFO"
	.sectionflags	@""
	.align	4


	//----- nvinfo : EIATTR_CUDA_API_VERSION
	.align		4
        /*0000*/ 	.byte	0x04, 0x37
        /*0002*/ 	.short	(.L_462 - .L_461)
.L_461:
        /*0004*/ 	.word	0x00000082


	//----- nvinfo : EIATTR_KPARAM_INFO
	.align		4
.L_462:
        /*0008*/ 	.byte	0x04, 0x17
        /*000a*/ 	.short	(.L_464 - .L_463)
.L_463:
        /*000c*/ 	.word	0x00000000
        /*0010*/ 	.short	0x0000
        /*0012*/ 	.short	0x0070
        /*0014*/ 	.byte	0x00, 0xf0, 0x01, 0x1a


	//----- nvinfo : EIATTR_SPARSE_MMA_MASK
	.align		4
.L_464:
        /*0018*/ 	.byte	0x03, 0x50
        /*001a*/ 	.short	0x0000


	//----- nvinfo : EIATTR_MAXREG_COUNT
	.align		4
        /*001c*/ 	.byte	0x03, 0x1b
        /*001e*/ 	.short	0x0080


	//----- nvinfo : EIATTR_NUM_BARRIERS
	.align		4
        /*0020*/ 	.byte	0x02, 0x4c
        /*0022*/ 	.byte	0x10
	.zero		1


	//----- nvinfo : EIATTR_EXTERNS
	.align		4
        /*0024*/ 	.byte	0x04, 0x0f
        /*0026*/ 	.short	(.L_466 - .L_465)


	//   ....[0]....
	.align		4
.L_465:
        /*0028*/ 	.word	index@(__assertfail)


	//----- nvinfo : EIATTR_ANNOTATIONS
	.align		4
.L_466:
        /*002c*/ 	.byte	0x04, 0x55
        /*002e*/ 	.short	(.L_468 - .L_467)


	//   ....[0]....
.L_467:
        /*0030*/ 	.word	0x00000001
        /*0034*/ 	.byte	0xc0, 0x17, 0x00, 0x00, 0x01, 0x00, 0x00, 0x00, 0x00, 0x18, 0x00, 0x00, 0x01, 0x00, 0x00, 0x00
        /*0044*/ 	.byte	0x70, 0x20, 0x00, 0x00, 0x01, 0x00, 0x00, 0x00, 0x00, 0x2a, 0x00, 0x00, 0x01, 0x00, 0x00, 0x00
        /*0054*/ 	.byte	0xe0, 0x2b, 0x00, 0x00


	//----- nvinfo : EIATTR_MERCURY_ISA_VERSION
	.align		4
.L_468:
        /*0058*/ 	.byte	0x03, 0x5f
        /*005a*/ 	.short	0x0101


	//----- nvinfo : EIATTR_INT_WARP_WIDE_INSTR_OFFSETS
	.align		4
        /*005c*/ 	.byte	0x04, 0x31
        /*005e*/ 	.short	(.L_470 - .L_469)


	//   ....[0]....
.L_469:
        /*0060*/ 	.word	0x00000190


	//   ....[1]....
        /*0064*/ 	.word	0x000001c0


	//----- nvinfo : EIATTR_COOP_GROUP_MASK_REGIDS
	.align		4
.L_470:
        /*0068*/ 	.byte	0x04, 0x29
        /*006a*/ 	.short	(.L_472 - .L_471)


	//   ....[0]....
.L_471:
        /*006c*/ 	.word	0xffffffff


	//   ....[1]....
        /*0070*/ 	.word	0xffffffff


	//   ....[2]....
        /*0074*/ 	.word	0xffffffff


	//   ....[3]....
        /*0078*/ 	.word	0xffffffff


	//   ....[4]....
        /*007c*/ 	.word	0xffffffff


	//   ....[5]....
        /*0080*/ 	.word	0xffffffff


	//   ....[6]....
        /*0084*/ 	.word	0xffffffff


	//   ....[7]....
        /*0088*/ 	.word	0x0500000f


	//----- nvinfo : EIATTR_COOP_GROUP_INSTR_OFFSETS
	.align		4
.L_472:
        /*008c*/ 	.byte	0x04, 0x28
        /*008e*/ 	.short	(.L_474 - .L_473)


	//   ....[0]....
.L_473:
        /*0090*/ 	.word	0x00000070


	//   ....[1]....
        /*0094*/ 	.word	0x000001a0


	//   ....[2]....
        /*0098*/ 	.word	0x000001f0


	//   ....[3]....
        /*009c*/ 	.word	0x000003e0


	//   ....[4]....
        /*00a0*/ 	.word	0x000005e0


	//   ....[5]....
        /*00a4*/ 	.word	0x000010a0


	//   ....[6]....
        /*00a8*/ 	.word	0x00004d60


	//   ....[7]....
        /*00ac*/ 	.word	0x000083f0


	//----- nvinfo : EIATTR_REG_RECONFIG
	.align		4
.L_474:
        /*00b0*/ 	.byte	0x01, 0x54
	.zero		2


	//----- nvinfo : EIATTR_SYSCALL_OFFSETS
	.align		4
        /*00b4*/ 	.byte	0x04, 0x46
        /*00b6*/ 	.short	(.L_476 - .L_475)


	//   ....[0]....
.L_475:
        /*00b8*/ 	.word	0x00000d00


	//   ....[1]....
        /*00bc*/ 	.word	0x00000df0


	//   ....[2]....
        /*00c0*/ 	.word	0x00000f30


	//   ....[3]....
        /*00c4*/ 	.word	0x00001020


	//----- nvinfo : EIATTR_MBARRIER_INSTR_OFFSETS
	.align		4
.L_476:
        /*00c8*/ 	.byte	0x04, 0x39
        /*00ca*/ 	.short	(.L_478 - .L_477)


	//   ....[0]....
.L_477:
        /*00cc*/ 	.word	0x00000290
        /*00d0*/ 	.word	0x000000ff
        /*00d4*/ 	.word	0x00036400
        /*00d8*/ 	.short	0x0100
        /*00da*/ 	.byte	0x06
	.zero		1


	//   ....[1]....
        /*00dc*/ 	.word	0x00000390
        /*00e0*/ 	.word	0x000000ff
        /*00e4*/ 	.word	0x00036410
        /*00e8*/ 	.short	0x0100
        /*00ea*/ 	.byte	0x08
	.zero		1


	//   ....[2]....
        /*00ec*/ 	.word	0x000003a0
        /*00f0*/ 	.word	0x000000ff
        /*00f4*/ 	.word	0x00036420
        /*00f8*/ 	.short	0x0100
        /*00fa*/ 	.byte	0x08
	.zero		1


	//   ....[3]....
        /*00fc*/ 	.word	0x000003b0
        /*0100*/ 	.word	0x000000ff
        /*0104*/ 	.word	0x00036418
        /*0108*/ 	.short	0x0100
        /*010a*/ 	.byte	0x08
	.zero		1


	//   ....[4]....
        /*010c*/ 	.word	0x000003c0
        /*0110*/ 	.word	0x000000ff
        /*0114*/ 	.word	0x00036428
        /*0118*/ 	.short	0x0100
        /*011a*/ 	.byte	0x08
	.zero		1


	//   ....[5]....
        /*011c*/ 	.word	0x000004f0
        /*0120*/ 	.word	0x000000ff
        /*0124*/ 	.word	0x00036430
        /*0128*/ 	.short	0x0100
        /*012a*/ 	.byte	0x08
	.zero		1


	//   ....[6]....
        /*012c*/ 	.word	0x00000500
        /*0130*/ 	.word	0x000000ff
        /*0134*/ 	.word	0x00036438
        /*0138*/ 	.short	0x0100
        /*013a*/ 	.byte	0x08
	.zero		1


	//   ....[7]....
        /*013c*/ 	.word	0x000010d0
        /*0140*/ 	.word	0x000000ff
        /*0144*/ 	.word	0x00036400
        /*0148*/ 	.short	0x010a
        /*014a*/ 	.byte	0x25
	.zero		1


	//   ....[8]....
        /*014c*/ 	.word	0x000011c0
        /*0150*/ 	.word	0x000000ff
        /*0154*/ 	.word	0x00036400
        /*0158*/ 	.short	0x010a
        /*015a*/ 	.byte	0x25
	.zero		1


	//   ....[9]....
        /*015c*/ 	.word	0x00001920
        /*0160*/ 	.word	0x00000003
        /*0164*/ 	.word	0x00036410
        /*0168*/ 	.short	0x010a
        /*016a*/ 	.byte	0x3f
	.zero		1


	//   ....[10]....
        /*016c*/ 	.word	0x00001960
        /*0170*/ 	.word	0x00000003
        /*0174*/ 	.word	0x00036410
        /*0178*/ 	.short	0x010a
        /*017a*/ 	.byte	0x3f
	.zero		1


	//   ....[11]....
        /*017c*/ 	.word	0x00002000
        /*0180*/ 	.word	0x000000ff
        /*0184*/ 	.word	0x00036430
        /*0188*/ 	.short	0x010a
        /*018a*/ 	.byte	0x25
	.zero		1


	//   ....[12]....
        /*018c*/ 	.word	0x00002040
        /*0190*/ 	.word	0x000000ff
        /*0194*/ 	.word	0x00036430
        /*0198*/ 	.short	0x010a
        /*019a*/ 	.byte	0x25
	.zero		1


	//   ....[13]....
        /*019c*/ 	.word	0x00003e50
        /*01a0*/ 	.word	0x000000ff
        /*01a4*/ 	.word	0x00000000
        /*01a8*/ 	.short	0x0101
        /*01aa*/ 	.byte	0x04
	.zero		1


	//   ....[14]....
        /*01ac*/ 	.word	0x000041f0
        /*01b0*/ 	.word	0x00000003
        /*01b4*/ 	.word	0x00000000
        /*01b8*/ 	.short	0x0101
        /*01ba*/ 	.byte	0x3f
	.zero		1


	//   ....[15]....
        /*01bc*/ 	.word	0x00006340
        /*01c0*/ 	.word	0x00000000
        /*01c4*/ 	.word	0x00036420
        /*01c8*/ 	.short	0x010a
        /*01ca*/ 	.byte	0x3f
	.zero		1


	//   ....[16]....
        /*01cc*/ 	.word	0x00006b50
        /*01d0*/ 	.word	0x00000000
        /*01d4*/ 	.word	0x00036438
        /*01d8*/ 	.short	0x010a
        /*01da*/ 	.byte	0x3f
	.zero		1


	//   ....[17]....
        /*01dc*/ 	.word	0x00006eb0
        /*01e0*/ 	.word	0x00000000
        /*01e4*/ 	.word	0x00036428
        /*01e8*/ 	.short	0x010a
        /*01ea*/ 	.byte	0x3f
	.zero		1


	//   ....[18]....
        /*01ec*/ 	.word	0x000071d0
        /*01f0*/ 	.word	0x00000000
        /*01f4*/ 	.word	0x00036438
        /*01f8*/ 	.short	0x010a
        /*01fa*/ 	.byte	0x3f
	.zero		1


	//   ....[19]....
        /*01fc*/ 	.word	0x00007480
        /*0200*/ 	.word	0x00000000
        /*0204*/ 	.word	0x00036420
        /*0208*/ 	.short	0x010a
        /*020a*/ 	.byte	0x3f
	.zero		1


	//   ....[20]....
        /*020c*/ 	.word	0x00007800
        /*0210*/ 	.word	0x00000000
        /*0214*/ 	.word	0x00036438
        /*0218*/ 	.short	0x010a
        /*021a*/ 	.byte	0x3f
	.zero		1


	//   ....[21]....
        /*021c*/ 	.word	0x00007af0
        /*0220*/ 	.word	0x00000000
        /*0224*/ 	.word	0x00036428
        /*0228*/ 	.short	0x010a
        /*022a*/ 	.byte	0x3f
	.zero		1


	//   ....[22]....
        /*022c*/ 	.word	0x00007e30
        /*0230*/ 	.word	0x00000000
        /*0234*/ 	.word	0x00036438
        /*0238*/ 	.short	0x010a
        /*023a*/ 	.byte	0x3f
	.zero		1


	//   ....[23]....
        /*023c*/ 	.word	0x00008280
        /*0240*/ 	.word	0x00000009
        /*0244*/ 	.word	0x00000000
        /*0248*/ 	.short	0x010a
        /*024a*/ 	.byte	0x3f
	.zero		1


	//   ....[24]....
        /*024c*/ 	.word	0x00008300
        /*0250*/ 	.word	0x00000003
        /*0254*/ 	.word	0x00000000
        /*0258*/ 	.short	0x010a
        /*025a*/ 	.byte	0x3f
	.zero		1


	//   ....[25]....
        /*025c*/ 	.word	0x00008350
        /*0260*/ 	.word	0x00000004
        /*0264*/ 	.word	0x00036438
        /*0268*/ 	.short	0x010a
        /*026a*/ 	.byte	0x3f
	.zero		1


	//   ....[26]....
        /*026c*/ 	.word	0x00008430
        /*0270*/ 	.word	0x00000003
        /*0274*/ 	.word	0x00036400
        /*0278*/ 	.short	0x010a
        /*027a*/ 	.byte	0x3f
	.zero		1


	//   ....[27]....
        /*027c*/ 	.word	0x00008480
        /*0280*/ 	.word	0x00000003
        /*0284*/ 	.word	0x00036410
        /*0288*/ 	.short	0x010a
        /*028a*/ 	.byte	0x3f
	.zero		1


	//   ....[28]....
        /*028c*/ 	.word	0x000084e0
        /*0290*/ 	.word	0x0000000c
        /*0294*/ 	.word	0x00036430
        /*0298*/ 	.short	0x010a
        /*029a*/ 	.byte	0x3f
	.zero		1


	//   ....[29]....
        /*029c*/ 	.word	0x00008530
        /*02a0*/ 	.word	0x00000000
        /*02a4*/ 	.word	0x00036420
        /*02a8*/ 	.short	0x010a
        /*02aa*/ 	.byte	0x3f
	.zero		1


	//   ....[30]....
        /*02ac*/ 	.word	0x00008580
        /*02b0*/ 	.word	0x00000000
        /*02b4*/ 	.word	0x00036438
        /*02b8*/ 	.short	0x010a
        /*02ba*/ 	.byte	0x3f
	.zero		1


	//   ....[31]....
        /*02bc*/ 	.word	0x000085d0
        /*02c0*/ 	.word	0x00000000
        /*02c4*/ 	.word	0x00036428
        /*02c8*/ 	.short	0x010a
        /*02ca*/ 	.byte	0x3f
	.zero		1


	//   ....[32]....
        /*02cc*/ 	.word	0x00008620
        /*02d0*/ 	.word	0x00000000
        /*02d4*/ 	.word	0x00036438
        /*02d8*/ 	.short	0x010a
        /*02da*/ 	.byte	0x3f
	.zero		1


	//   ....[33]....
        /*02dc*/ 	.word	0x00008680
        /*02e0*/ 	.word	0x00000000
        /*02e4*/ 	.word	0x00036420
        /*02e8*/ 	.short	0x010a
        /*02ea*/ 	.byte	0x3f
	.zero		1


	//   ....[34]....
        /*02ec*/ 	.word	0x000086d0
        /*02f0*/ 	.word	0x00000000
        /*02f4*/ 	.word	0x00036438
        /*02f8*/ 	.short	0x010a
        /*02fa*/ 	.byte	0x3f
	.zero		1


	//   ....[35]....
        /*02fc*/ 	.word	0x00008720
        /*0300*/ 	.word	0x00000000
        /*0304*/ 	.word	0x00036428
        /*0308*/ 	.short	0x010a
        /*030a*/ 	.byte	0x3f
	.zero		1


	//   ....[36]....
        /*030c*/ 	.word	0x00008770
        /*0310*/ 	.word	0x00000000
        /*0314*/ 	.word	0x00036438
        /*0318*/ 	.short	0x010a
        /*031a*/ 	.byte	0x3f
	.zero		1


	//   ....[37]....
        /*031c*/ 	.word	0x00008840
        /*0320*/ 	.word	0x00000009
        /*0324*/ 	.word	0x00000000
        /*0328*/ 	.short	0x010a
        /*032a*/ 	.byte	0x3f
	.zero		1


	//   ....[38]....
        /*032c*/ 	.word	0x00008890
        /*0330*/ 	.word	0x00000003
        /*0334*/ 	.word	0x00000000
        /*0338*/ 	.short	0x010a
        /*033a*/ 	.byte	0x3f
	.zero		1


	//----- nvinfo : EIATTR_NUM_MBARRIERS
	.align		4
.L_478:
        /*033c*/ 	.byte	0x03, 0x38
        /*033e*/ 	.short	0x0007


	//----- nvinfo : EIATTR_EXIT_INSTR_OFFSETS
	.align		4
        /*0340*/ 	.byte	0x04, 0x1c
        /*0342*/ 	.short	(.L_480 - .L_479)


	//   ....[0]....
.L_479:
        /*0344*/ 	.word	0x000083a0


	//----- nvinfo : EIATTR_MAX_THREADS
	.align		4
.L_480:
        /*0348*/ 	.byte	0x04, 0x05
        /*034a*/ 	.short	(.L_482 - .L_481)
.L_481:
        /*034c*/ 	.word	0x00000200
        /*0350*/ 	.word	0x00000001
        /*0354*/ 	.word	0x00000001


	//----- nvinfo : EIATTR_CRS_STACK_SIZE
	.align		4
.L_482:
        /*0358*/ 	.byte	0x04, 0x1e
        /*035a*/ 	.short	(.L_484 - .L_483)
.L_483:
        /*035c*/ 	.word	0x00000000


	//----- nvinfo : EIATTR_CBANK_PARAM_SIZE
	.align		4
.L_484:
        /*0360*/ 	.byte	0x03, 0x19
        /*0362*/ 	.short	0x06f0


	//----- nvinfo : EIATTR_PARAM_CBANK
	.align		4
        /*0364*/ 	.byte	0x04, 0x0a
        /*0366*/ 	.short	(.L_486 - .L_485)
	.align		4
.L_485:
        /*0368*/ 	.word	index@(.nv.constant0._ZN7cutlass13device_kernelIN5flash11enable_sm90INS1_16FlashAttnBwdSm90INS1_25CollectiveMainloopBwdSm90ILi2ELi1ELi1EN4cute5tupleIJNS5_1CILi1EEES8_S8_EEENS6_IJNS7_ILi64EEENS7_ILi96EEENS7_ILi192EEEEEENS_10bfloat16_tEfNS_4arch4Sm90ELb0ELb1ELb1ELb0ELb0ELb0ELb1ELb0ELi3ELi1ELi1ELi1ELb0EEENS1_24CollectiveEpilogueBwdGQAISD_fSG_Li384ELb0ELb0EEENS1_19SingleTileSchedulerILb0ELb0ELb0ELi96EEEEEEEEEvNT_6ParamsE)
        /*036c*/ 	.short	0x0210
        /*036e*/ 	.short	0x06f0


	//----- nvinfo : EIATTR_SW_WAR
	.align		4
.L_486:
        /*0370*/ 	.byte	0x04, 0x36
        /*0372*/ 	.short	(.L_488 - .L_487)
.L_487:
        /*0374*/ 	.word	0x00000008
.L_488:


//--------------------- .nv.info._ZN7cutlass13device_kernelIN5flash11enable_sm90INS1_16FlashAttnBwdSm90INS1_25CollectiveMainloopBwdSm90ILi2ELi1ELi1EN4cute5tupleIJNS5_1CILi1EEES8_S8_EEENS6_IJNS7_ILi64EEENS7_ILi96EEENS7_ILi192EEEEEENS_10bfloat16_tEfNS_4arch4Sm90ELb0ELb1ELb1ELb0ELb1ELb0ELb1ELb0ELi3ELi1ELi1ELi1ELb0EEENS1_24CollectiveEpilogueBwdGQAISD_fSG_Li384ELb0ELb1EEENS1_19SingleTileSchedulerILb0ELb0ELb0ELi96EEEEEEEEEvNT_6ParamsE --------------------------
	.section	.nv.info._ZN7cutlass13device_kernelIN5flash11enable_sm90INS1_16FlashAttnBwdSm90INS1_25CollectiveMainloopBwdSm90ILi2ELi1ELi1EN4cute5tupleIJNS5_1CILi1EEES8_S8_EEENS6_IJNS7_ILi64EEENS7_ILi96EEENS7_ILi192EEEEEENS_10bfloat16_tEfNS_4arch4Sm90ELb0ELb1ELb1ELb0ELb1ELb0ELb1ELb0ELi3ELi1ELi1ELi1ELb0EEENS1_24CollectiveEpilogueBwdGQAISD_fSG_Li384ELb0ELb1EEENS1_19SingleTileSchedulerILb0ELb0ELb0ELi96EEEEEEEEEvNT_6ParamsE,"",@"SHT_CUDA_INFO"
	.sectionflags	@""
	.align	4


	//----- nvinfo : EIATTR_CUDA_API_VERSION
	.align		4
        /*0000*/ 	.byte	0x04, 0x37
        /*0002*/ 	.short	(.L_490 - .L_489)
.L_489:
        /*0004*/ 	.word	0x00000082


	//----- nvinfo : EIATTR_KPARAM_INFO
	.align		4
.L_490:
        /*0008*/ 	.byte	0x04, 0x17
        /*000a*/ 	.short	(.L_492 - .L_491)
.L_491:
        /*000c*/ 	.word	0x00000000
        /*0010*/ 	.short	0x0000
        /*0012*/ 	.short	0x0070
        /*0014*/ 	.byte	0x00, 0xf0, 0x01, 0x1a


	//----- nvinfo : EIATTR_SPARSE_MMA_MASK
	.align		4
.L_492:
        /*0018*/ 	.byte	0x03, 0x50
        /*001a*/ 	.short	0x0000


	//----- nvinfo : EIATTR_MAXREG_COUNT
	.align		4
        /*001c*/ 	.byte	0x03, 0x1b
        /*001e*/ 	.short	0x0080


	//----- nvinfo : EIATTR_NUM_BARRIERS
	.align		4
        /*0020*/ 	.byte	0x02, 0x4c
        /*0022*/ 	.byte	0x10
	.zero		1


	//----- nvinfo : EIATTR_EXTERNS
	.align		4
        /*0024*/ 	.byte	0x04, 0x0f
        /*0026*/ 	.short	(.L_494 - .L_493)


	//   ....[0]....
	.align		4
.L_493:
        /*0028*/ 	.word	index@(__assertfail)


	//----- nvinfo : EIATTR_ANNOTATIONS
	.align		4
.L_494:
        /*002c*/ 	.byte	0x04, 0x55
        /*002e*/ 	.short	(.L_496 - .L_495)


	//   ....[0]....
.L_495:
        /*0030*/ 	.word	0x00000001
        /*0034*/ 	.byte	0xd0, 0x17, 0x00, 0x00, 0x01, 0x00, 0x00, 0x00, 0x10, 0x18, 0x00, 0x00, 0x01, 0x00, 0x00, 0x00
        /*0044*/ 	.byte	0x70, 0x20, 0x00, 0x00, 0x01, 0x00, 0x00, 0x00, 0x00, 0x2a, 0x00, 0x00, 0x01, 0x00, 0x00, 0x00
        /*0054*/ 	.byte	0xe0, 0x2b, 0x00, 0x00


	//----- nvinfo : EIATTR_MERCURY_ISA_VERSION
	.align		4
.L_496:
        /*0058*/ 	.byte	0x03, 0x5f
        /*005a*/ 	.short	0x0101


	//----- nvinfo : EIATTR_INT_WARP_WIDE_INSTR_OFFSETS
	.align		4
        /*005c*/ 	.byte	0x04, 0x31
        /*005e*/ 	.short	(.L_498 - .L_497)


	//   ....[0]....
.L_497:
        /*0060*/ 	.word	0x00000190


	//   ....[1]....
        /*0064*/ 	.word	0x000001c0


	//   ....[2]....
        /*0068*/ 	.word	0x00005d40


	//   ....[3]....
        /*006c*/ 	.word	0x00006480


	//   ....[4]....
        /*0070*/ 	.word	0x00006a70


	//   ....[5]....
        /*0074*/ 	.word	0x00006d40


	//   ....[6]....
        /*0078*/ 	.word	0x00006fa0


	//   ....[7]....
        /*007c*/ 	.word	0x00007130


	//----- nvinfo : EIATTR_COOP_GROUP_MASK_REGIDS
	.align		4
.L_498:
        /*0080*/ 	.byte	0x04, 0x29
        /*0082*/ 	.short	(.L_500 - .L_499)


	//   ....[0]....
.L_499:
        /*0084*/ 	.word	0xffffffff


	//   ....[1]....
        /*0088*/ 	.word	0xffffffff


	//   ....[2]....
        /*008c*/ 	.word	0xffffffff


	//   ....[3]....
        /*0090*/ 	.word	0xffffffff


	//   ....[4]....
        /*0094*/ 	.word	0xffffffff


	//   ....[5]....
        /*0098*/ 	.word	0xffffffff


	//   ....[6]....
        /*009c*/ 	.word	0xffffffff


	//   ....[7]....
        /*00a0*/ 	.word	0xffffffff


	//   ....[8]....
        /*00a4*/ 	.word	0xffffffff


	//   ....[9]....
        /*00a8*/ 	.word	0xffffffff


	//   ....[10]....
        /*00ac*/ 	.word	0xffffffff


	//   ....[11]....
        /*00b0*/ 	.word	0xffffffff


	//   ....[12]....
        /*00b4*/ 	.word	0xffffffff


	//   ....[13]....
        /*00b8*/ 	.word	0xffffffff


	//   ....[14]....
        /*00bc*/ 	.word	0xffffffff


	//   ....[15]....
        /*00c0*/ 	.word	0xffffffff


	//   ....[16]....
        /*00c4*/ 	.word	0xffffffff


	//   ....[17]....
        /*00c8*/ 	.word	0xffffffff


	//   ....[18]....
        /*00cc*/ 	.word	0xffffffff


	//   ....[19]....
        /*00d0*/ 	.word	0xffffffff


	//   ....[20]....
        /*00d4*/ 	.word	0x0500000f


	//   ....[21]....
        /*00d8*/ 	.word	0x0500000f


	//   ....[22]....
        /*00dc*/ 	.word	0x0500000f


	//   ....[23]....
        /*00e0*/ 	.word	0x0500000f


	//   ....[24]....
        /*00e4*/ 	.word	0x0500000f


	//   ....[25]....
        /*00e8*/ 	.word	0x0500000f


	//----- nvinfo : EIATTR_COOP_GROUP_INSTR_OFFSETS
	.align		4
.L_500:
        /*00ec*/ 	.byte	0x04, 0x28
        /*00ee*/ 	.short	(.L_502 - .L_501)


	//   ....[0]....
.L_501:
        /*00f0*/ 	.word	0x00000070


	//   ....[1]....
        /*00f4*/ 	.word	0x000001a0


	//   ....[2]....
        /*00f8*/ 	.word	0x000001f0


	//   ....[3]....
        /*00fc*/ 	.word	0x000003e0


	//   ....[4]....
        /*0100*/ 	.word	0x000005f0


	//   ....[5]....
        /*0104*/ 	.word	0x000010b0


	//   ....[6]....
        /*0108*/ 	.word	0x00004b70


	//   ....[7]....
        /*010c*/ 	.word	0x00004cf0


	//   ....[8]....
        /*0110*/ 	.word	0x00004fa0


	//   ....[9]....
        /*0114*/ 	.word	0x00005130


	//   ....[10]....
        /*0118*/ 	.word	0x00005250


	//   ....[11]....
        /*011c*/ 	.word	0x000057b0


	//   ....[12]....
        /*0120*/ 	.word	0x00005c70


	//   ....[13]....
        /*0124*/ 	.word	0x00005fc0


	//   ....[14]....
        /*0128*/ 	.word	0x000063b0


	//   ....[15]....
        /*012c*/ 	.word	0x000065f0


	//   ....[16]....
        /*0130*/ 	.word	0x000069a0


	//   ....[17]....
        /*0134*/ 	.word	0x00006c80


	//   ....[18]....
        /*0138*/ 	.word	0x00006ea0


	//   ....[19]....
        /*013c*/ 	.word	0x00007030


	//   ....[20]....
        /*0140*/ 	.word	0x000097d0


	//   ....[21]....
        /*0144*/ 	.word	0x00009940


	//   ....[22]....
        /*0148*/ 	.word	0x000099b0


	//   ....[23]....
        /*014c*/ 	.word	0x00009a20


	//   ....[24]....
        /*0150*/ 	.word	0x00009a90


	//   ....[25]....
        /*0154*/ 	.word	0x00009b00


	//----- nvinfo : EIATTR_REG_RECONFIG
	.align		4
.L_502:
        /*0158*/ 	.byte	0x01, 0x54
	.zero		2


	//----- nvinfo : EIATTR_SYSCALL_OFFSETS
	.align		4
        /*015c*/ 	.byte	0x04, 0x46
        /*015e*/ 	.short	(.L_504 - .L_503)


	//   ....[0]....
.L_503:
        /*0160*/ 	.word	0x00000d10


	//   ....[1]....
        /*0164*/ 	.word	0x00000e00


	//   ....[2]....
        /*0168*/ 	.word	0x00000f40


	//   ....[3]....
        /*016c*/ 	.word	0x00001030


	//----- nvinfo : EIATTR_MBARRIER_INSTR_OFFSETS
	.align		4
.L_504:
        /*0170*/ 	.byte	0x04, 0x39
        /*0172*/ 	.short	(.L_506 - .L_505)


	//   ....[0]....
.L_505:
        /*0174*/ 	.word	0x00000290
        /*0178*/ 	.word	0x000000ff
        /*017c*/ 	.word	0x00036400
        /*0180*/ 	.short	0x0100
        /*0182*/ 	.byte	0x06
	.zero		1


	//   ....[1]....
        /*0184*/ 	.word	0x00000390
        /*0188*/ 	.word	0x000000ff
        /*018c*/ 	.word	0x00036410
        /*0190*/ 	.short	0x0100
        /*0192*/ 	.byte	0x08
	.zero		1


	//   ....[2]....
        /*0194*/ 	.word	0x000003a0
        /*0198*/ 	.word	0x000000ff
        /*019c*/ 	.word	0x00036420
        /*01a0*/ 	.short	0x0100
        /*01a2*/ 	.byte	0x08
	.zero		1


	//   ....[3]....
        /*01a4*/ 	.word	0x000003b0
        /*01a8*/ 	.word	0x000000ff
        /*01ac*/ 	.word	0x00036418
        /*01b0*/ 	.short	0x0100
        /*01b2*/ 	.byte	0x08
	.zero		1


	//   ....[4]....
        /*01b4*/ 	.word	0x000003c0
        /*01b8*/ 	.word	0x000000ff
        /*01bc*/ 	.word	0x00036428
        /*01c0*/ 	.short	0x0100
        /*01c2*/ 	.byte	0x08
	.zero		1


	//   ....[5]....
        /*01c4*/ 	.word	0x000004f0
        /*01c8*/ 	.word	0x000000ff
        /*01cc*/ 	.word	0x00036430
        /*01d0*/ 	.short	0x0100
        /*01d2*/ 	.byte	0x08
	.zero		1


	//   ....[6]....
        /*01d4*/ 	.word	0x00000500
        /*01d8*/ 	.word	0x000000ff
        /*01dc*/ 	.word	0x00036438
        /*01e0*/ 	.short	0x0100
        /*01e2*/ 	.byte	0x08
	.zero		1


	//   ....[7]....
        /*01e4*/ 	.word	0x000010e0
        /*01e8*/ 	.word	0x000000ff
        /*01ec*/ 	.word	0x00036400
        /*01f0*/ 	.short	0x010a
        /*01f2*/ 	.byte	0x25
	.zero		1


	//   ....[8]....
        /*01f4*/ 	.word	0x000011d0
        /*01f8*/ 	.word	0x000000ff
        /*01fc*/ 	.word	0x00036400
        /*0200*/ 	.short	0x010a
        /*0202*/ 	.byte	0x25
	.zero		1


	//   ....[9]....
        /*0204*/ 	.word	0x00001930
        /*0208*/ 	.word	0x00000003
        /*020c*/ 	.word	0x00036410
        /*0210*/ 	.short	0x010a
        /*0212*/ 	.byte	0x3f
	.zero		1


	//   ....[10]....
        /*0214*/ 	.word	0x00001970
        /*0218*/ 	.word	0x00000003
        /*021c*/ 	.word	0x00036410
        /*0220*/ 	.short	0x010a
        /*0222*/ 	.byte	0x3f
	.zero		1


	//   ....[11]....
        /*0224*/ 	.word	0x00002000
        /*0228*/ 	.word	0x000000ff
        /*022c*/ 	.word	0x00036430
        /*0230*/ 	.short	0x010a
        /*0232*/ 	.byte	0x25
	.zero		1


	//   ....[12]....
        /*0234*/ 	.word	0x00002040
        /*0238*/ 	.word	0x000000ff
        /*023c*/ 	.word	0x00036430
        /*0240*/ 	.short	0x010a
        /*0242*/ 	.byte	0x25
	.zero		1


	//   ....[13]....
        /*0244*/ 	.word	0x00003e60
        /*0248*/ 	.word	0x000000ff
        /*024c*/ 	.word	0x00000000
        /*0250*/ 	.short	0x0101
        /*0252*/ 	.byte	0x04
	.zero		1


	//   ....[14]....
        /*0254*/ 	.word	0x00004200
        /*0258*/ 	.word	0x00000003
        /*025c*/ 	.word	0x00000000
        /*0260*/ 	.short	0x0101
        /*0262*/ 	.byte	0x3f
	.zero		1


	//   ....[15]....
        /*0264*/ 	.word	0x00007720
        /*0268*/ 	.word	0x00000000
        /*026c*/ 	.word	0x00036420
        /*0270*/ 	.short	0x010a
        /*0272*/ 	.byte	0x3f
	.zero		1


	//   ....[16]....
        /*0274*/ 	.word	0x00007f30
        /*0278*/ 	.word	0x00000000
        /*027c*/ 	.word	0x00036438
        /*0280*/ 	.short	0x010a
        /*0282*/ 	.byte	0x3f
	.zero		1


	//   ....[17]....
        /*0284*/ 	.word	0x00008290
        /*0288*/ 	.word	0x00000000
        /*028c*/ 	.word	0x00036428
        /*0290*/ 	.short	0x010a
        /*0292*/ 	.byte	0x3f
	.zero		1


	//   ....[18]....
        /*0294*/ 	.word	0x000085b0
        /*0298*/ 	.word	0x00000000
        /*029c*/ 	.word	0x00036438
        /*02a0*/ 	.short	0x010a
        /*02a2*/ 	.byte	0x3f
	.zero		1


	//   ....[19]....
        /*02a4*/ 	.word	0x00008860
        /*02a8*/ 	.word	0x00000000
        /*02ac*/ 	.word	0x00036420
        /*02b0*/ 	.short	0x010a
        /*02b2*/ 	.byte	0x3f
	.zero		1


	//   ....[20]....
        /*02b4*/ 	.word	0x00008be0
        /*02b8*/ 	.word	0x00000000
        /*02bc*/ 	.word	0x00036438
        /*02c0*/ 	.short	0x010a
        /*02c2*/ 	.byte	0x3f
	.zero		1


	//   ....[21]....
        /*02c4*/ 	.word	0x00008ed0
        /*02c8*/ 	.word	0x00000000
        /*02cc*/ 	.word	0x00036428
        /*02d0*/ 	.short	0x010a
        /*02d2*/ 	.byte	0x3f
	.zero		1


	//   ....[22]....
        /*02d4*/ 	.word	0x00009210
        /*02d8*/ 	.word	0x00000000
        /*02dc*/ 	.word	0x00036438
        /*02e0*/ 	.short	0x010a
        /*02e2*/ 	.byte	0x3f
	.zero		1


	//   ....[23]....
        /*02e4*/ 	.word	0x00009660
        /*02e8*/ 	.word	0x00000009
        /*02ec*/ 	.word	0x00000000
        /*02f0*/ 	.short	0x010a
        /*02f2*/ 	.byte	0x3f
	.zero		1


	//   ....[24]....
        /*02f4*/ 	.word	0x000096e0
        /*02f8*/ 	.word	0x00000003
        /*02fc*/ 	.word	0x00000000
        /*0300*/ 	.short	0x010a
        /*0302*/ 	.byte	0x3f
	.zero		1


	//   ....[25]....
        /*0304*/ 	.word	0x00009730
        /*0308*/ 	.word	0x00000004
        /*030c*/ 	.word	0x00036438
        /*0310*/ 	.short	0x010a
        /*0312*/ 	.byte	0x3f
	.zero		1


	//   ....[26]....
        /*0314*/ 	.word	0x00009810
        /*0318*/ 	.word	0x00000003
        /*031c*/ 	.word	0x00036400
        /*0320*/ 	.short	0x010a
        /*0322*/ 	.byte	0x3f
	.zero		1


	//   ....[27]....
        /*0324*/ 	.word	0x00009860
        /*0328*/ 	.word	0x00000003
        /*032c*/ 	.word	0x00036410
        /*0330*/ 	.short	0x010a
        /*0332*/ 	.byte	0x3f
	.zero		1


	//   ....[28]....
        /*0334*/ 	.word	0x000098c0
        /*0338*/ 	.word	0x0000000c
        /*033c*/ 	.word	0x00036430
        /*0340*/ 	.short	0x010a
        /*0342*/ 	.byte	0x3f
	.zero		1


	//   ....[29]....
        /*0344*/ 	.word	0x00009b40
        /*0348*/ 	.word	0x00000000
        /*034c*/ 	.word	0x00036420
        /*0350*/ 	.short	0x010a
        /*0352*/ 	.byte	0x3f
	.zero		1


	//   ....[30]....
        /*0354*/ 	.word	0x00009b90
        /*0358*/ 	.word	0x00000000
        /*035c*/ 	.word	0x00036438
        /*0360*/ 	.short	0x010a
        /*0362*/ 	.byte	0x3f
	.zero		1


	//   ....[31]....
        /*0364*/ 	.word	0x00009be0
        /*0368*/ 	.word	0x00000000
        /*036c*/ 	.word	0x00036428
        /*0370*/ 	.short	0x010a
        /*0372*/ 	.byte	0x3f
	.zero		1


	//   ....[32]....
        /*0374*/ 	.word	0x00009c30
        /*0378*/ 	.word	0x00000000
        /*037c*/ 	.word	0x00036438
        /*0380*/ 	.short	0x010a
        /*0382*/ 	.byte	0x3f
	.zero		1


	//   ....[33]....
        /*0384*/ 	.word	0x00009c90
        /*0388*/ 	.word	0x00000000
        /*038c*/ 	.word	0x00036420
        /*0390*/ 	.short	0x010a
        /*0392*/ 	.byte	0x3f
	.zero		1


	//   ....[34]....
        /*0394*/ 	.word	0x00009ce0
        /*0398*/ 	.word	0x00000000
        /*039c*/ 	.word	0x00036438
        /*03a0*/ 	.short	0x010a
        /*03a2*/ 	.byte	0x3f
	.zero		1


	//   ....[35]....
        /*03a4*/ 	.word	0x00009d30
        /*03a8*/ 	.word	0x00000000
        /*03ac*/ 	.word	0x00036428
        /*03b0*/ 	.short	0x010a
        /*03b2*/ 	.byte	0x3f
	.zero		1


	//   ....[36]....
        /*03b4*/ 	.word	0x00009d80
        /*03b8*/ 	.word	0x00000000
        /*03bc*/ 	.word	0x00036438
        /*03c0*/ 	.short	0x010a
        /*03c2*/ 	.byte	0x3f
	.zero		1


	//   ....[37]....
        /*03c4*/ 	.word	0x00009e50
        /*03c8*/ 	.word	0x00000009
        /*03cc*/ 	.word	0x00000000
        /*03d0*/ 	.short	0x010a
        /*03d2*/ 	.byte	0x3f
	.zero		1


	//   ....[38]....
        /*03d4*/ 	.word	0x00009ea0
        /*03d8*/ 	.word	0x00000003
        /*03dc*/ 	.word	0x00000000
        /*03e0*/ 	.short	0x010a
        /*03e2*/ 	.byte	0x3f
	.zero		1


	//----- nvinfo : EIATTR_NUM_MBARRIERS
	.align		4
.L_506:
        /*03e4*/ 	.byte	0x03, 0x38
        /*03e6*/ 	.short	0x0007


	//----- nvinfo : EIATTR_EXIT_INSTR_OFFSETS
	.align		4
        /*03e8*/ 	.byte	0x04, 0x1c
        /*03ea*/ 	.short	(.L_508 - .L_507)


	//   ....[0]....
.L_507:
        /*03ec*/ 	.word	0x00009780


	//----- nvinfo : EIATTR_MAX_THREADS
	.align		4
.L_508:
        /*03f0*/ 	.byte	0x04, 0x05
        /*03f2*/ 	.short	(.L_510 - .L_509)
.L_509:
        /*03f4*/ 	.word	0x00000200
        /*03f8*/ 	.word	0x00000001
        /*03fc*/ 	.word	0x00000001


	//----- nvinfo : EIATTR_CRS_STACK_SIZE
	.align		4
.L_510:
        /*0400*/ 	.byte	0x04, 0x1e
        /*0402*/ 	.short	(.L_512 - .L_511)
.L_511:
        /*0404*/ 	.word	0x00000000


	//----- nvinfo : EIATTR_CBANK_PARAM_SIZE
	.align		4
.L_512:
        /*0408*/ 	.byte	0x03, 0x19
        /*040a*/ 	.short	0x06f0


	//----- nvinfo : EIATTR_PARAM_CBANK
	.align		4
        /*040c*/ 	.byte	0x04, 0x0a
        /*040e*/ 	.short	(.L_514 - .L_513)
	.align		4
.L_513:
        /*0410*/ 	.word	index@(.nv.constant0._ZN7cutlass13device_kernelIN5flash11enable_sm90INS1_16FlashAttnBwdSm90INS1_25CollectiveMainloopBwdSm90ILi2ELi1ELi1EN4cute5tupleIJNS5_1CILi1EEES8_S8_EEENS6_IJNS7_ILi64EEENS7_ILi96EEENS7_ILi192EEEEEENS_10bfloat16_tEfNS_4arch4Sm90ELb0ELb1ELb1ELb0ELb1ELb0ELb1ELb0ELi3ELi1ELi1ELi1ELb0EEENS1_24CollectiveEpilogueBwdGQAISD_fSG_Li384ELb0ELb1EEENS1_19SingleTileSchedulerILb0ELb0ELb0ELi96EEEEEEEEEvNT_6ParamsE)
        /*0414*/ 	.short	0x0210
        /*0416*/ 	.short	0x06f0


	//----- nvinfo : EIATTR_SW_WAR
	.align		4
.L_514:
        /*0418*/ 	.byte	0x04, 0x36
        /*041a*/ 	.short	(.L_516 - .L_515)
.L_515:
        /*041c*/ 	.word	0x00000008
.L_516:


//--------------------- .nv.info._ZN7cutlass13device_kernelIN5flash11enable_sm90INS1_16FlashAttnBwdSm90INS1_25CollectiveMainloopBwdSm90ILi2ELi1ELi1EN4cute5tupleIJNS5_1CILi1EEES8_S8_EEENS6_IJNS7_ILi64EEENS7_ILi96EEENS7_ILi192EEEEEENS_10bfloat16_tEfNS_4arch4Sm90ELb0ELb1ELb1ELb1ELb0ELb0ELb1ELb0ELi3ELi1ELi1ELi1ELb0EEENS1_21CollectiveEpilogueBwdISD_SE_SG_Li384ELb1ELb1ELi3EEENS1_19SingleTileSchedulerILb1ELb0ELb0ELi96EEEEEEEEEvNT_6ParamsE --------------------------
	.section	.nv.info._ZN7cutlass13device_kernelIN5flash11enable_sm90INS1_16FlashAttnBwdSm90INS1_25CollectiveMainloopBwdSm90ILi2ELi1ELi1EN4cute5tupleIJNS5_1CILi1EEES8_S8_EEENS6_IJNS7_ILi64EEENS7_ILi96EEENS7_ILi192EEEEEENS_10bfloat16_tEfNS_4arch4Sm90ELb0ELb1ELb1ELb1ELb0ELb0ELb1ELb0ELi3ELi1ELi1ELi1ELb0EEENS1_21CollectiveEpilogueBwdISD_SE_SG_Li384ELb1ELb1ELi3EEENS1_19SingleTileSchedulerILb1ELb0ELb0ELi96EEEEEEEEEvNT_6ParamsE,"",@"SHT_CUDA_INFO"
	.sectionflags	@""
	.align	4


	//----- nvinfo : EIATTR_CUDA_API_VERSION
	.align		4
        /*0000*/ 	.byte	0x04, 0x37
        /*0002*/ 	.short	(.L_518 - .L_517)
.L_517:
        /*0004*/ 	.word	0x00000082


	//----- nvinfo : EIATTR_KPARAM_INFO
	.align		4
.L_518:
        /*0008*/ 	.byte	0x04, 0x17
        /*000a*/ 	.short	(.L_520 - .L_519)
.L_519:
        /*000c*/ 	.word	0x00000000
        /*0010*/ 	.short	0x0000
        /*0012*/ 	.short	0x0070
        /*0014*/ 	.byte	0x00, 0xf0, 0x01, 0x1a


	//----- nvinfo : EIATTR_SPARSE_MMA_MASK
	.align		4
.L_520:
        /*0018*/ 	.byte	0x03, 0x50
        /*001a*/ 	.short	0x0000


	//----- nvinfo : EIATTR_MAXREG_COUNT
	.align		4
        /*001c*/ 	.byte	0x03, 0x1b
        /*001e*/ 	.short	0x0080


	//----- nvinfo : EIATTR_NUM_BARRIERS
	.align		4
        /*0020*/ 	.byte	0x02, 0x4c
        /*0022*/ 	.byte	0x10
	.zero		1


	//----- nvinfo : EIATTR_EXTERNS
	.align		4
        /*0024*/ 	.byte	0x04, 0x0f
        /*0026*/ 	.short	(.L_522 - .L_521)


	//   ....[0]....
	.align		4
.L_521:
        /*0028*/ 	.word	index@(__assertfail)


	//----- nvinfo : EIATTR_ANNOTATIONS
	.align		4
.L_522:
        /*002c*/ 	.byte	0x04, 0x55
        /*002e*/ 	.short	(.L_524 - .L_523)


	//   ....[0]....
.L_523:
        /*0030*/ 	.word	0x00000001
        /*0034*/ 	.byte	0x40, 0x05, 0x00, 0x00, 0x01, 0x00, 0x00, 0x00, 0xb0, 0x07, 0x00, 0x00, 0x01, 0x00, 0x00, 0x00
        /* <DEDUP_REMOVED lines=9> */
        /*00d4*/ 	.byte	0x90, 0x60, 0x00, 0x00, 0x01, 0x00, 0x00, 0x00, 0xb0, 0xb1, 0x00, 0x00


	//----- nvinfo : EIATTR_MERCURY_ISA_VERSION
	.align		4
.L_524:
        /*00e0*/ 	.byte	0x03, 0x5f
        /*00e2*/ 	.short	0x0101


	//----- nvinfo : EIATTR_INT_WARP_WIDE_INSTR_OFFSETS
	.align		4
        /*00e4*/ 	.byte	0x04, 0x31
        /*00e6*/ 	.short	(.L_526 - .L_525)


	//   ....[0]....
.L_525:
        /*00e8*/ 	.word	0x00000180


	//   ....[1]....
        /*00ec*/ 	.word	0x00000240


	//----- nvinfo : EIATTR_COOP_GROUP_MASK_REGIDS
	.align		4
.L_526:
        /*00f0*/ 	.byte	0x04, 0x29
        /*00f2*/ 	.short	(.L_528 - .L_527)


	//   ....[0]....
.L_527:
        /*00f4*/ 	.word	0xffffffff


	//   ....[1]....
        /*00f8*/ 	.word	0xffffffff


	//   ....[2]....
        /*00fc*/ 	.word	0xffffffff


	//   ....[3]....
        /*0100*/ 	.word	0xffffffff


	//   ....[4]....
        /*0104*/ 	.word	0xffffffff


	//   ....[5]....
        /*0108*/ 	.word	0xffffffff


	//   ....[6]....
        /*010c*/ 	.word	0xffffffff


	//   ....[7]....
        /*0110*/ 	.word	0x0500000f


	//----- nvinfo : EIATTR_COOP_GROUP_INSTR_OFFSETS
	.align		4
.L_528:
        /*0114*/ 	.byte	0x04, 0x28
        /*0116*/ 	.short	(.L_530 - .L_529)


	//   ....[0]....
.L_529:
        /*0118*/ 	.word	0x00000060


	//   ....[1]....
        /*011c*/ 	.word	0x00000190


	//   ....[2]....
        /*0120*/ 	.word	0x00000220


	//   ....[3]....
        /*0124*/ 	.word	0x000003a0


	//   ....[4]....
        /*0128*/ 	.word	0x000005f0


	//   ....[5]....
        /*012c*/ 	.word	0x00001400


	//   ....[6]....
        /*0130*/ 	.word	0x000071b0


	//   ....[7]....
        /*0134*/ 	.word	0x0000b3e0


	//----- nvinfo : EIATTR_REG_RECONFIG
	.align		4
.L_530:
        /*0138*/ 	.byte	0x01, 0x54
	.zero		2


	//----- nvinfo : EIATTR_SYSCALL_OFFSETS
	.align		4
        /*013c*/ 	.byte	0x04, 0x46
        /*013e*/ 	.short	(.L_532 - .L_531)


	//   ....[0]....
.L_531:
        /*0140*/ 	.word	0x00001060


	//   ....[1]....
        /*0144*/ 	.word	0x00001150


	//   ....[2]....
        /*0148*/ 	.word	0x00001290


	//   ....[3]....
        /*014c*/ 	.word	0x00001380


	//----- nvinfo : EIATTR_MBARRIER_INSTR_OFFSETS
	.align		4
.L_532:
        /*0150*/ 	.byte	0x04, 0x39
        /*0152*/ 	.short	(.L_534 - .L_533)


	//   ....[0]....
.L_533:
        /*0154*/ 	.word	0x00000260
        /*0158*/ 	.word	0x000000ff
        /*015c*/ 	.word	0x00036400
        /*0160*/ 	.short	0x0100
        /*0162*/ 	.byte	0x06
	.zero		1


	//   ....[1]....
        /*0164*/ 	.word	0x00000350
        /*0168*/ 	.word	0x000000ff
        /*016c*/ 	.word	0x00036410
        /*0170*/ 	.short	0x0100
        /*0172*/ 	.byte	0x08
	.zero		1


	//   ....[2]....
        /*0174*/ 	.word	0x00000360
        /*0178*/ 	.word	0x000000ff
        /*017c*/ 	.word	0x00036420
        /*0180*/ 	.short	0x0100
        /*0182*/ 	.byte	0x08
	.zero		1


	//   ....[3]....
        /*0184*/ 	.word	0x00000370
        /*0188*/ 	.word	0x000000ff
        /*018c*/ 	.word	0x00036418
        /*0190*/ 	.short	0x0100
        /*0192*/ 	.byte	0x08
	.zero		1


	//   ....[4]....
        /*0194*/ 	.word	0x00000380
        /*0198*/ 	.word	0x000000ff
        /*019c*/ 	.word	0x00036428
        /*01a0*/ 	.short	0x0100
        /*01a2*/ 	.byte	0x08
	.zero		1


	//   ....[5]....
        /*01a4*/ 	.word	0x000004b0
        /*01a8*/ 	.word	0x000000ff
        /*01ac*/ 	.word	0x00036430
        /*01b0*/ 	.short	0x0100
        /*01b2*/ 	.byte	0x08
	.zero		1


	//   ....[6]....
        /*01b4*/ 	.word	0x000004c0
        /*01b8*/ 	.word	0x000000ff
        /*01bc*/ 	.word	0x00036438
        /*01c0*/ 	.short	0x0100
        /*01c2*/ 	.byte	0x08
	.zero		1


	//   ....[7]....
        /*01c4*/ 	.word	0x00001430
        /*01c8*/ 	.word	0x000000ff
        /*01cc*/ 	.word	0x00036400
        /*01d0*/ 	.short	0x010a
        /*01d2*/ 	.byte	0x24
	.zero		1


	//   ....[8]....
        /*01d4*/ 	.word	0x00001520
        /*01d8*/ 	.word	0x000000ff
        /*01dc*/ 	.word	0x00036400
        /*01e0*/ 	.short	0x010a
        /*01e2*/ 	.byte	0x24
	.zero		1


	//   ....[9]....
        /*01e4*/ 	.word	0x00001ca0
        /*01e8*/ 	.word	0x00000003
        /*01ec*/ 	.word	0x00036410
        /*01f0*/ 	.short	0x010a
        /*01f2*/ 	.byte	0x3f
	.zero		1


	//   ....[10]....
        /*01f4*/ 	.word	0x00001ce0
        /*01f8*/ 	.word	0x00000003
        /*01fc*/ 	.word	0x00036410
        /*0200*/ 	.short	0x010a
        /*0202*/ 	.byte	0x3f
	.zero		1


	//   ....[11]....
        /*0204*/ 	.word	0x00002380
        /*0208*/ 	.word	0x000000ff
        /*020c*/ 	.word	0x00036430
        /*0210*/ 	.short	0x010a
        /*0212*/ 	.byte	0x24
	.zero		1


	//   ....[12]....
        /*0214*/ 	.word	0x000023c0
        /*0218*/ 	.word	0x000000ff
        /*021c*/ 	.word	0x00036430
        /*0220*/ 	.short	0x010a
        /*0222*/ 	.byte	0x24
	.zero		1


	//   ....[13]....
        /*0224*/ 	.word	0x000041a0
        /*0228*/ 	.word	0x000000ff
        /*022c*/ 	.word	0x00000000
        /*0230*/ 	.short	0x0101
        /*0232*/ 	.byte	0x04
	.zero		1


	//   ....[14]....
        /*0234*/ 	.word	0x00004530
        /*0238*/ 	.word	0x00000003
        /*023c*/ 	.word	0x00000000
        /*0240*/ 	.short	0x0101
        /*0242*/ 	.byte	0x3f
	.zero		1


	//   ....[15]....
        /*0244*/ 	.word	0x000092e0
        /*0248*/ 	.word	0x00000000
        /*024c*/ 	.word	0x00036420
        /*0250*/ 	.short	0x010a
        /*0252*/ 	.byte	0x3f
	.zero		1


	//   ....[16]....
        /*0254*/ 	.word	0x00009ad0
        /*0258*/ 	.word	0x00000000
        /*025c*/ 	.word	0x00036438
        /*0260*/ 	.short	0x010a
        /*0262*/ 	.byte	0x3f
	.zero		1


	//   ....[17]....
        /*0264*/ 	.word	0x00009e30
        /*0268*/ 	.word	0x00000000
        /*026c*/ 	.word	0x00036428
        /*0270*/ 	.short	0x010a
        /*0272*/ 	.byte	0x3f
	.zero		1


	//   ....[18]....
        /*0274*/ 	.word	0x0000a160
        /*0278*/ 	.word	0x00000000
        /*027c*/ 	.word	0x00036438
        /*0280*/ 	.short	0x010a
        /*0282*/ 	.byte	0x3f
	.zero		1


	//   ....[19]....
        /*0284*/ 	.word	0x0000a450
        /*0288*/ 	.word	0x00000000
        /*028c*/ 	.word	0x00036420
        /*0290*/ 	.short	0x010a
        /*0292*/ 	.byte	0x3f
	.zero		1


	//   ....[20]....
        /*0294*/ 	.word	0x0000a7d0
        /*0298*/ 	.word	0x00000000
        /*029c*/ 	.word	0x00036438
        /*02a0*/ 	.short	0x010a
        /*02a2*/ 	.byte	0x3f
	.zero		1


	//   ....[21]....
        /*02a4*/ 	.word	0x0000aad0
        /*02a8*/ 	.word	0x00000000
        /*02ac*/ 	.word	0x00036428
        /*02b0*/ 	.short	0x010a
        /*02b2*/ 	.byte	0x3f
	.zero		1


	//   ....[22]....
        /*02b4*/ 	.word	0x0000ae10
        /*02b8*/ 	.word	0x00000000
        /*02bc*/ 	.word	0x00036438
        /*02c0*/ 	.short	0x010a
        /*02c2*/ 	.byte	0x3f
	.zero		1


	//   ....[23]....
        /*02c4*/ 	.word	0x0000b270
        /*02c8*/ 	.word	0x00000007
        /*02cc*/ 	.word	0x00000000
        /*02d0*/ 	.short	0x010a
        /*02d2*/ 	.byte	0x3f
	.zero		1


	//   ....[24]....
        /*02d4*/ 	.word	0x0000b2f0
        /*02d8*/ 	.word	0x00000003
        /*02dc*/ 	.word	0x00000000
        /*02e0*/ 	.short	0x010a
        /*02e2*/ 	.byte	0x3f
	.zero		1


	//   ....[25]....
        /*02e4*/ 	.word	0x0000b340
        /*02e8*/ 	.word	0x00000009
        /*02ec*/ 	.word	0x00036438
        /*02f0*/ 	.short	0x010a
        /*02f2*/ 	.byte	0x3f
	.zero		1


	//   ....[26]....
        /*02f4*/ 	.word	0x0000b420
        /*02f8*/ 	.word	0x00000003
        /*02fc*/ 	.word	0x00036400
        /*0300*/ 	.short	0x010a
        /*0302*/ 	.byte	0x3f
	.zero		1


	//   ....[27]....
        /*0304*/ 	.word	0x0000b470
        /*0308*/ 	.word	0x00000003
        /*030c*/ 	.word	0x00036410
        /*0310*/ 	.short	0x010a
        /*0312*/ 	.byte	0x3f
	.zero		1


	//   ....[28]....
        /*0314*/ 	.word	0x0000b4d0
        /*0318*/ 	.word	0x0000000c
        /*031c*/ 	.word	0x00036430
        /*0320*/ 	.short	0x010a
        /*0322*/ 	.byte	0x3f
	.zero		1


	//   ....[29]....
        /*0324*/ 	.word	0x0000b520
        /*0328*/ 	.word	0x00000000
        /*032c*/ 	.word	0x00036420
        /*0330*/ 	.short	0x010a
        /*0332*/ 	.byte	0x3f
	.zero		1


	//   ....[30]....
        /*0334*/ 	.word	0x0000b570
        /*0338*/ 	.word	0x00000000
        /*033c*/ 	.word	0x00036438
        /*0340*/ 	.short	0x010a
        /*0342*/ 	.byte	0x3f
	.zero		1


	//   ....[31]....
        /*0344*/ 	.word	0x0000b5c0
        /*0348*/ 	.word	0x00000000
        /*034c*/ 	.word	0x00036428
        /*0350*/ 	.short	0x010a
        /*0352*/ 	.byte	0x3f
	.zero		1


	//   ....[32]....
        /*0354*/ 	.word	0x0000b620
        /*0358*/ 	.word	0x00000000
        /*035c*/ 	.word	0x00036438
        /*0360*/ 	.short	0x010a
        /*0362*/ 	.byte	0x3f
	.zero		1


	//   ....[33]....
        /*0364*/ 	.word	0x0000b6a0
        /*0368*/ 	.word	0x00000000
        /*036c*/ 	.word	0x00036420
        /*0370*/ 	.short	0x010a
        /*0372*/ 	.byte	0x3f
	.zero		1


	//   ....[34]....
        /*0374*/ 	.word	0x0000b6f0
        /*0378*/ 	.word	0x00000000
        /*037c*/ 	.word	0x00036438
        /*0380*/ 	.short	0x010a
        /*0382*/ 	.byte	0x3f
	.zero		1


	//   ....[35]....
        /*0384*/ 	.word	0x0000b740
        /*0388*/ 	.word	0x00000000
        /*038c*/ 	.word	0x00036428
        /*0390*/ 	.short	0x010a
        /*0392*/ 	.byte	0x3f
	.zero		1


	//   ....[36]....
        /*0394*/ 	.word	0x0000b790
        /*0398*/ 	.word	0x00000000
        /*039c*/ 	.word	0x00036438
        /*03a0*/ 	.short	0x010a
        /*03a2*/ 	.byte	0x3f
	.zero		1


	//   ....[37]....
        /*03a4*/ 	.word	0x0000b860
        /*03a8*/ 	.word	0x00000007
        /*03ac*/ 	.word	0x00000000
        /*03b0*/ 	.short	0x010a
        /*03b2*/ 	.byte	0x3f
	.zero		1


	//   ....[38]....
        /*03b4*/ 	.word	0x0000b8b0
        /*03b8*/ 	.word	0x00000003
        /*03bc*/ 	.word	0x00000000
        /*03c0*/ 	.short	0x010a
        /*03c2*/ 	.byte	0x3f
	.zero		1


	//----- nvinfo : EIATTR_NUM_MBARRIERS
	.align		4
.L_534:
        /*03c4*/ 	.byte	0x03, 0x38
        /*03c6*/ 	.short	0x0007


	//----- nvinfo : EIATTR_EXIT_INSTR_OFFSETS
	.align		4
        /*03c8*/ 	.byte	0x04, 0x1c
        /*03ca*/ 	.short	(.L_536 - .L_535)


	//   ....[0]....
.L_535:
        /*03cc*/ 	.word	0x0000b390


	//----- nvinfo : EIATTR_MAX_THREADS
	.align		4
.L_536:
        /*03d0*/ 	.byte	0x04, 0x05
        /*03d2*/ 	.short	(.L_538 - .L_537)
.L_537:
        /*03d4*/ 	.word	0x00000200
        /*03d8*/ 	.word	0x00000001
        /*03dc*/ 	.word	0x00000001


	//----- nvinfo : EIATTR_CRS_STACK_SIZE
	.align		4
.L_538:
        /*03e0*/ 	.byte	0x04, 0x1e
        /*03e2*/ 	.short	(.L_540 - .L_539)
.L_539:
        /*03e4*/ 	.word	0x00000000


	//----- nvinfo : EIATTR_CBANK_PARAM_SIZE
	.align		4
.L_540:
        /*03e8*/ 	.byte	0x03, 0x19
        /*03ea*/ 	.short	0x06f0


	//----- nvinfo : EIATTR_PARAM_CBANK
	.align		4
        /*03ec*/ 	.byte	0x04, 0x0a
        /*03ee*/ 	.short	(.L_542 - .L_541)
	.align		4
.L_541:
        /*03f0*/ 	.word	index@(.nv.constant0._ZN7cutlass13device_kernelIN5flash11enable_sm90INS1_16FlashAttnBwdSm90INS1_25CollectiveMainloopBwdSm90ILi2ELi1ELi1EN4cute5tupleIJNS5_1CILi1EEES8_S8_EEENS6_IJNS7_ILi64EEENS7_ILi96EEENS7_ILi192EEEEEENS_10bfloat16_tEfNS_4arch4Sm90ELb0ELb1ELb1ELb1ELb0ELb0ELb1ELb0ELi3ELi1ELi1ELi1ELb0EEENS1_21CollectiveEpilogueBwdISD_SE_SG_Li384ELb1ELb1ELi3EEENS1_19SingleTileSchedulerILb1ELb0ELb0ELi96EEEEEEEEEvNT_6ParamsE)
        /*03f4*/ 	.short	0x0210
        /*03f6*/ 	.short	0x06f0


	//----- nvinfo : EIATTR_SW_WAR
	.align		4
.L_542:
        /*03f8*/ 	.byte	0x04, 0x36
        /*03fa*/ 	.short	(.L_544 - .L_543)
.L_543:
        /*03fc*/ 	.word	0x00000008
.L_544:


//--------------------- .nv.info._ZN7cutlass13device_kernelIN5flash11enable_sm90INS1_16FlashAttnBwdSm90INS1_25CollectiveMainloopBwdSm90ILi2ELi1ELi1EN4cute5tupleIJNS5_1CILi1EEES8_S8_EEENS6_IJNS7_ILi64EEENS7_ILi96EEENS7_ILi192EEEEEENS_10bfloat16_tEfNS_4arch4Sm90ELb0ELb1ELb1ELb1ELb1ELb0ELb1ELb0ELi3ELi1ELi1ELi1ELb0EEENS1_21CollectiveEpilogueBwdISD_SE_SG_Li384ELb1ELb1ELi3EEENS1_19SingleTileSchedulerILb1ELb0ELb0ELi96EEEEEEEEEvNT_6ParamsE --------------------------
	.section	.nv.info._ZN7cutlass13device_kernelIN5flash11enable_sm90INS1_16FlashAttnBwdSm90INS1_25CollectiveMainloopBwdSm90ILi2ELi1ELi1EN4cute5tupleIJNS5_1CILi1EEES8_S8_EEENS6_IJNS7_ILi64EEENS7_ILi96EEENS7_ILi192EEEEEENS_10bfloat16_tEfNS_4arch4Sm90ELb0ELb1ELb1ELb1ELb1ELb0ELb1ELb0ELi3ELi1ELi1ELi1ELb0EEENS1_21CollectiveEpilogueBwdISD_SE_SG_Li384ELb1ELb1ELi3EEENS1_19SingleTileSchedulerILb1ELb0ELb0ELi96EEEEEEEEEvNT_6ParamsE,"",@"SHT_CUDA_INFO"
	.sectionflags	@""
	.align	4


	//----- nvinfo : EIATTR_CUDA_API_VERSION
	.align		4
        /*0000*/ 	.byte	0x04, 0x37
        /*0002*/ 	.short	(.L_546 - .L_545)
.L_545:
        /*0004*/ 	.word	0x00000082


	//----- nvinfo : EIATTR_KPARAM_INFO
	.align		4
.L_546:
        /*0008*/ 	.byte	0x04, 0x17
        /*000a*/ 	.short	(.L_548 - .L_547)
.L_547:
        /*000c*/ 	.word	0x00000000
        /*0010*/ 	.short	0x0000
        /*0012*/ 	.short	0x0070
        /*0014*/ 	.byte	0x00, 0xf0, 0x01, 0x1a


	//----- nvinfo : EIATTR_SPARSE_MMA_MASK
	.align		4
.L_548:
        /*0018*/ 	.byte	0x03, 0x50
        /*001a*/ 	.short	0x0000


	//----- nvinfo : EIATTR_MAXREG_COUNT
	.align		4
        /*001c*/ 	.byte	0x03, 0x1b
        /*001e*/ 	.short	0x0080


	//----- nvinfo : EIATTR_NUM_BARRIERS
	.align		4
        /*0020*/ 	.byte	0x02, 0x4c
        /*0022*/ 	.byte	0x10
	.zero		1


	//----- nvinfo : EIATTR_EXTERNS
	.align		4
        /*0024*/ 	.byte	0x04, 0x0f
        /*0026*/ 	.short	(.L_550 - .L_549)


	//   ....[0]....
	.align		4
.L_549:
        /*0028*/ 	.word	index@(__assertfail)


	//----- nvinfo : EIATTR_ANNOTATIONS
	.align		4
.L_550:
        /*002c*/ 	.byte	0x04, 0x55
        /*002e*/ 	.short	(.L_552 - .L_551)


	//   ....[0]....
.L_551:
        /* <DEDUP_REMOVED lines=12> */


	//----- nvinfo : EIATTR_MERCURY_ISA_VERSION
	.align		4
.L_552:
        /*00e0*/ 	.byte	0x03, 0x5f
        /*00e2*/ 	.short	0x0101


	//----- nvinfo : EIATTR_INT_WARP_WIDE_INSTR_OFFSETS
	.align		4
        /*00e4*/ 	.byte	0x04, 0x31
        /*00e6*/ 	.short	(.L_554 - .L_553)


	//   ....[0]....
.L_553:
        /*00e8*/ 	.word	0x00000180


	//   ....[1]....
        /*00ec*/ 	.word	0x00000240


	//   ....[2]....
        /*00f0*/ 	.word	0x00008220


	//   ....[3]....
        /*00f4*/ 	.word	0x000089b0


	//   ....[4]....
        /*00f8*/ 	.word	0x00008fa0


	//   ....[5]....
        /*00fc*/ 	.word	0x00009260


	//   ....[6]....
        /*0100*/ 	.word	0x000094c0


	//   ....[7]....
        /*0104*/ 	.word	0x00009650


	//----- nvinfo : EIATTR_COOP_GROUP_MASK_REGIDS
	.align		4
.L_554:
        /*0108*/ 	.byte	0x04, 0x29
        /*010a*/ 	.short	(.L_556 - .L_555)


	//   ....[0]....
.L_555:
        /*010c*/ 	.word	0xffffffff


	//   ....[1]....
        /*0110*/ 	.word	0xffffffff


	//   ....[2]....
        /*0114*/ 	.word	0xffffffff


	//   ....[3]....
        /*0118*/ 	.word	0xffffffff


	//   ....[4]....
        /*011c*/ 	.word	0xffffffff


	//   ....[5]....
        /*0120*/ 	.word	0xffffffff


	//   ....[6]....
        /*0124*/ 	.word	0xffffffff


	//   ....[7]....
        /*0128*/ 	.word	0xffffffff


	//   ....[8]....
        /*012c*/ 	.word	0xffffffff


	//   ....[9]....
        /*0130*/ 	.word	0xffffffff


	//   ....[10]....
        /*0134*/ 	.word	0xffffffff


	//   ....[11]....
        /*0138*/ 	.word	0xffffffff


	//   ....[12]....
        /*013c*/ 	.word	0xffffffff


	//   ....[13]....
        /*0140*/ 	.word	0xffffffff


	//   ....[14]....
        /*0144*/ 	.word	0xffffffff


	//   ....[15]....
        /*0148*/ 	.word	0xffffffff


	//   ....[16]....
        /*014c*/ 	.word	0x0500000f


	//   ....[17]....
        /*0150*/ 	.word	0x0500000f


	//   ....[18]....
        /*0154*/ 	.word	0x0500000f


	//   ....[19]....
        /*0158*/ 	.word	0x0500000f


	//----- nvinfo : EIATTR_COOP_GROUP_INSTR_OFFSETS
	.align		4
.L_556:
        /*015c*/ 	.byte	0x04, 0x28
        /*015e*/ 	.short	(.L_558 - .L_557)


	//   ....[0]....
.L_557:
        /*0160*/ 	.word	0x00000060


	//   ....[1]....
        /*0164*/ 	.word	0x00000190


	//   ....[2]....
        /*0168*/ 	.word	0x00000220


	//   ....[3]....
        /*016c*/ 	.word	0x000003a0


	//   ....[4]....
        /*0170*/ 	.word	0x000005f0


	//   ....[5]....
        /*0174*/ 	.word	0x00001400


	//   ....[6]....
        /*0178*/ 	.word	0x000071b0


	//   ....[7]....
        /*017c*/ 	.word	0x00007c90


	//   ....[8]....
        /*0180*/ 	.word	0x00008150


	//   ....[9]....
        /*0184*/ 	.word	0x000084d0


	//   ....[10]....
        /*0188*/ 	.word	0x000088e0


	//   ....[11]....
        /*018c*/ 	.word	0x00008b20


	//   ....[12]....
        /*0190*/ 	.word	0x00008ed0


	//   ....[13]....
        /*0194*/ 	.word	0x000091a0


	//   ....[14]....
        /*0198*/ 	.word	0x000093c0


	//   ....[15]....
        /*019c*/ 	.word	0x00009550


	//   ....[16]....
        /*01a0*/ 	.word	0x0000c240


	//   ....[17]....
        /*01a4*/ 	.word	0x0000c3b0


	//   ....[18]....
        /*01a8*/ 	.word	0x0000c420


	//   ....[19]....
        /*01ac*/ 	.word	0x0000c490


	//----- nvinfo : EIATTR_REG_RECONFIG
	.align		4
.L_558:
        /*01b0*/ 	.byte	0x01, 0x54
	.zero		2


	//----- nvinfo : EIATTR_SYSCALL_OFFSETS
	.align		4
        /*01b4*/ 	.byte	0x04, 0x46
        /*01b6*/ 	.short	(.L_560 - .L_559)


	//   ....[0]....
.L_559:
        /*01b8*/ 	.word	0x00001060


	//   ....[1]....
        /*01bc*/ 	.word	0x00001150


	//   ....[2]....
        /*01c0*/ 	.word	0x00001290


	//   ....[3]....
        /*01c4*/ 	.word	0x00001380


	//----- nvinfo : EIATTR_MBARRIER_INSTR_OFFSETS
	.align		4
.L_560:
        /*01c8*/ 	.byte	0x04, 0x39
        /*01ca*/ 	.short	(.L_562 - .L_561)


	//   ....[0]....
.L_561:
        /*01cc*/ 	.word	0x00000260
        /*01d0*/ 	.word	0x000000ff
        /*01d4*/ 	.word	0x00036400
        /*01d8*/ 	.short	0x0100
        /*01da*/ 	.byte	0x06
	.zero		1


	//   ....[1]....
        /*01dc*/ 	.word	0x00000350
        /*01e0*/ 	.word	0x000000ff
        /*01e4*/ 	.word	0x00036410
        /*01e8*/ 	.short	0x0100
        /*01ea*/ 	.byte	0x08
	.zero		1


	//   ....[2]....
        /*01ec*/ 	.word	0x00000360
        /*01f0*/ 	.word	0x000000ff
        /*01f4*/ 	.word	0x00036420
        /*01f8*/ 	.short	0x0100
        /*01fa*/ 	.byte	0x08
	.zero		1


	//   ....[3]....
        /*01fc*/ 	.word	0x00000370
        /*0200*/ 	.word	0x000000ff
        /*0204*/ 	.word	0x00036418
        /*0208*/ 	.short	0x0100
        /*020a*/ 	.byte	0x08
	.zero		1


	//   ....[4]....
        /*020c*/ 	.word	0x00000380
        /*0210*/ 	.word	0x000000ff
        /*0214*/ 	.word	0x00036428
        /*0218*/ 	.short	0x0100
        /*021a*/ 	.byte	0x08
	.zero		1


	//   ....[5]....
        /*021c*/ 	.word	0x000004b0
        /*0220*/ 	.word	0x000000ff
        /*0224*/ 	.word	0x00036430
        /*0228*/ 	.short	0x0100
        /*022a*/ 	.byte	0x08
	.zero		1


	//   ....[6]....
        /*022c*/ 	.word	0x000004c0
        /*0230*/ 	.word	0x000000ff
        /*0234*/ 	.word	0x00036438
        /*0238*/ 	.short	0x0100
        /*023a*/ 	.byte	0x08
	.zero		1


	//   ....[7]....
        /*023c*/ 	.word	0x00001430
        /*0240*/ 	.word	0x000000ff
        /*0244*/ 	.word	0x00036400
        /*0248*/ 	.short	0x010a
        /*024a*/ 	.byte	0x24
	.zero		1


	//   ....[8]....
        /*024c*/ 	.word	0x00001520
        /*0250*/ 	.word	0x000000ff
        /*0254*/ 	.word	0x00036400
        /*0258*/ 	.short	0x010a
        /*025a*/ 	.byte	0x24
	.zero		1


	//   ....[9]....
        /*025c*/ 	.word	0x00001ca0
        /*0260*/ 	.word	0x00000003
        /*0264*/ 	.word	0x00036410
        /*0268*/ 	.short	0x010a
        /*026a*/ 	.byte	0x3f
	.zero		1


	//   ....[10]....
        /*026c*/ 	.word	0x00001ce0
        /*0270*/ 	.word	0x00000003
        /*0274*/ 	.word	0x00036410
        /*0278*/ 	.short	0x010a
        /*027a*/ 	.byte	0x3f
	.zero		1


	//   ....[11]....
        /*027c*/ 	.word	0x00002380
        /*0280*/ 	.word	0x000000ff
        /*0284*/ 	.word	0x00036430
        /*0288*/ 	.short	0x010a
        /*028a*/ 	.byte	0x24
	.zero		1


	//   ....[12]....
        /*028c*/ 	.word	0x000023c0
        /*0290*/ 	.word	0x000000ff
        /*0294*/ 	.word	0x00036430
        /*0298*/ 	.short	0x010a
        /*029a*/ 	.byte	0x24
	.zero		1


	//   ....[13]....
        /*029c*/ 	.word	0x000041a0
        /*02a0*/ 	.word	0x000000ff
        /*02a4*/ 	.word	0x00000000
        /*02a8*/ 	.short	0x0101
        /*02aa*/ 	.byte	0x04
	.zero		1


	//   ....[14]....
        /*02ac*/ 	.word	0x00004530
        /*02b0*/ 	.word	0x00000003
        /*02b4*/ 	.word	0x00000000
        /*02b8*/ 	.short	0x0101
        /*02ba*/ 	.byte	0x3f
	.zero		1


	//   ....[15]....
        /*02bc*/ 	.word	0x0000a140
        /*02c0*/ 	.word	0x00000000
        /*02c4*/ 	.word	0x00036420
        /*02c8*/ 	.short	0x010a
        /*02ca*/ 	.byte	0x3f
	.zero		1


	//   ....[16]....
        /*02cc*/ 	.word	0x0000a930
        /*02d0*/ 	.word	0x00000000
        /*02d4*/ 	.word	0x00036438
        /*02d8*/ 	.short	0x010a
        /*02da*/ 	.byte	0x3f
	.zero		1


	//   ....[17]....
        /*02dc*/ 	.word	0x0000ac90
        /*02e0*/ 	.word	0x00000000
        /*02e4*/ 	.word	0x00036428
        /*02e8*/ 	.short	0x010a
        /*02ea*/ 	.byte	0x3f
	.zero		1


	//   ....[18]....
        /*02ec*/ 	.word	0x0000afc0
        /*02f0*/ 	.word	0x00000000
        /*02f4*/ 	.word	0x00036438
        /*02f8*/ 	.short	0x010a
        /*02fa*/ 	.byte	0x3f
	.zero		1


	//   ....[19]....
        /*02fc*/ 	.word	0x0000b2b0
        /*0300*/ 	.word	0x00000000
        /*0304*/ 	.word	0x00036420
        /*0308*/ 	.short	0x010a
        /*030a*/ 	.byte	0x3f
	.zero		1


	//   ....[20]....
        /*030c*/ 	.word	0x0000b630
        /*0310*/ 	.word	0x00000000
        /*0314*/ 	.word	0x00036438
        /*0318*/ 	.short	0x010a
        /*031a*/ 	.byte	0x3f
	.zero		1


	//   ....[21]....
        /*031c*/ 	.word	0x0000b930
        /*0320*/ 	.word	0x00000000
        /*0324*/ 	.word	0x00036428
        /*0328*/ 	.short	0x010a
        /*032a*/ 	.byte	0x3f
	.zero		1


	//   ....[22]....
        /*032c*/ 	.word	0x0000bc70
        /*0330*/ 	.word	0x00000000
        /*0334*/ 	.word	0x00036438
        /*0338*/ 	.short	0x010a
        /*033a*/ 	.byte	0x3f
	.zero		1


	//   ....[23]....
        /*033c*/ 	.word	0x0000c0d0
        /*0340*/ 	.word	0x00000007
        /*0344*/ 	.word	0x00000000
        /*0348*/ 	.short	0x010a
        /*034a*/ 	.byte	0x3f
	.zero		1


	//   ....[24]....
        /*034c*/ 	.word	0x0000c150
        /*0350*/ 	.word	0x00000003
        /*0354*/ 	.word	0x00000000
        /*0358*/ 	.short	0x010a
        /*035a*/ 	.byte	0x3f
	.zero		1


	//   ....[25]....
        /*035c*/ 	.word	0x0000c1a0
        /*0360*/ 	.word	0x00000009
        /*0364*/ 	.word	0x00036438
        /*0368*/ 	.short	0x010a
        /*036a*/ 	.byte	0x3f
	.zero		1


	//   ....[26]....
        /*036c*/ 	.word	0x0000c280
        /*0370*/ 	.word	0x00000003
        /*0374*/ 	.word	0x00036400
        /*0378*/ 	.short	0x010a
        /*037a*/ 	.byte	0x3f
	.zero		1


	//   ....[27]....
        /*037c*/ 	.word	0x0000c2d0
        /*0380*/ 	.word	0x00000003
        /*0384*/ 	.word	0x00036410
        /*0388*/ 	.short	0x010a
        /*038a*/ 	.byte	0x3f
	.zero		1


	//   ....[28]....
        /*038c*/ 	.word	0x0000c330
        /*0390*/ 	.word	0x0000000c
        /*0394*/ 	.word	0x00036430
        /*0398*/ 	.short	0x010a
        /*039a*/ 	.byte	0x3f
	.zero		1


	//   ....[29]....
        /*039c*/ 	.word	0x0000c4d0
        /*03a0*/ 	.word	0x00000000
        /*03a4*/ 	.word	0x00036420
        /*03a8*/ 	.short	0x010a
        /*03aa*/ 	.byte	0x3f
	.zero		1


	//   ....[30]....
        /*03ac*/ 	.word	0x0000c520
        /*03b0*/ 	.word	0x00000000
        /*03b4*/ 	.word	0x00036438
        /*03b8*/ 	.short	0x010a
        /*03ba*/ 	.byte	0x3f
	.zero		1


	//   ....[31]....
        /*03bc*/ 	.word	0x0000c570
        /*03c0*/ 	.word	0x00000000
        /*03c4*/ 	.word	0x00036428
        /*03c8*/ 	.short	0x010a
        /*03ca*/ 	.byte	0x3f
	.zero		1


	//   ....[32]....
        /*03cc*/ 	.word	0x0000c5d0
        /*03d0*/ 	.word	0x00000000
        /*03d4*/ 	.word	0x00036438
        /*03d8*/ 	.short	0x010a
        /*03da*/ 	.byte	0x3f
	.zero		1


	//   ....[33]....
        /*03dc*/ 	.word	0x0000c650
        /*03e0*/ 	.word	0x00000000
        /*03e4*/ 	.word	0x00036420
        /*03e8*/ 	.short	0x010a
        /*03ea*/ 	.byte	0x3f
	.zero		1


	//   ....[34]....
        /*03ec*/ 	.word	0x0000c6a0
        /*03f0*/ 	.word	0x00000000
        /*03f4*/ 	.word	0x00036438
        /*03f8*/ 	.short	0x010a
        /*03fa*/ 	.byte	0x3f
	.zero		1


	//   ....[35]....
        /*03fc*/ 	.word	0x0000c6f0
        /*0400*/ 	.word	0x00000000
        /*0404*/ 	.word	0x00036428
        /*0408*/ 	.short	0x010a
        /*040a*/ 	.byte	0x3f
	.zero		1


	//   ....[36]....
        /*040c*/ 	.word	0x0000c740
        /*0410*/ 	.word	0x00000000
        /*0414*/ 	.word	0x00036438
        /*0418*/ 	.short	0x010a
        /*041a*/ 	.byte	0x3f
	.zero		1


	//   ....[37]....
        /*041c*/ 	.word	0x0000c810
        /*0420*/ 	.word	0x00000007
        /*0424*/ 	.word	0x00000000
        /*0428*/ 	.short	0x010a
        /*042a*/ 	.byte	0x3f
	.zero		1


	//   ....[38]....
        /*042c*/ 	.word	0x0000c860
        /*0430*/ 	.word	0x00000003
        /*0434*/ 	.word	0x00000000
        /*0438*/ 	.short	0x010a
        /*043a*/ 	.byte	0x3f
	.zero		1


	//----- nvinfo : EIATTR_NUM_MBARRIERS
	.align		4
.L_562:
        /*043c*/ 	.byte	0x03, 0x38
        /*043e*/ 	.short	0x0007


	//----- nvinfo : EIATTR_EXIT_INSTR_OFFSETS
	.align		4
        /*0440*/ 	.byte	0x04, 0x1c
        /*0442*/ 	.short	(.L_564 - .L_563)


	//   ....[0]....
.L_563:
        /*0444*/ 	.word	0x0000c1f0


	//----- nvinfo : EIATTR_MAX_THREADS
	.align		4
.L_564:
        /*0448*/ 	.byte	0x04, 0x05
        /*044a*/ 	.short	(.L_566 - .L_565)
.L_565:
        /*044c*/ 	.word	0x00000200
        /*0450*/ 	.word	0x00000001
        /*0454*/ 	.word	0x00000001


	//----- nvinfo : EIATTR_CRS_STACK_SIZE
	.align		4
.L_566:
        /*0458*/ 	.byte	0x04, 0x1e
        /*045a*/ 	.short	(.L_568 - .L_567)
.L_567:
        /*045c*/ 	.word	0x00000000


	//----- nvinfo : EIATTR_CBANK_PARAM_SIZE
	.align		4
.L_568:
        /*0460*/ 	.byte	0x03, 0x19
        /*0462*/ 	.short	0x06f0


	//----- nvinfo : EIATTR_PARAM_CBANK
	.align		4
        /*0464*/ 	.byte	0x04, 0x0a
        /*0466*/ 	.short	(.L_570 - .L_569)
	.align		4
.L_569:
        /*0468*/ 	.word	index@(.nv.constant0._ZN7cutlass13device_kernelIN5flash11enable_sm90INS1_16FlashAttnBwdSm90INS1_25CollectiveMainloopBwdSm90ILi2ELi1ELi1EN4cute5tupleIJNS5_1CILi1EEES8_S8_EEENS6_IJNS7_ILi64EEENS7_ILi96EEENS7_ILi192EEEEEENS_10bfloat16_tEfNS_4arch4Sm90ELb0ELb1ELb1ELb1ELb1ELb0ELb1ELb0ELi3ELi1ELi1ELi1ELb0EEENS1_21CollectiveEpilogueBwdISD_SE_SG_Li384ELb1ELb1ELi3EEENS1_19SingleTileSchedulerILb1ELb0ELb0ELi96EEEEEEEEEvNT_6ParamsE)
        /*046c*/ 	.short	0x0210
        /*046e*/ 	.short	0x06f0


	//----- nvinfo : EIATTR_SW_WAR
	.align		4
.L_570:
        /*0470*/ 	.byte	0x04, 0x36
        /*0472*/ 	.short	(.L_572 - .L_571)
.L_571:
        /*0474*/ 	.word	0x00000008
.L_572:


//--------------------- .nv.info._ZN7cutlass13device_kernelIN5flash11enable_sm90INS1_16FlashAttnBwdSm90INS1_25CollectiveMainloopBwdSm90ILi2ELi1ELi1EN4cute5tupleIJNS5_1CILi1EEES8_S8_EEENS6_IJNS7_ILi64EEENS7_ILi96EEENS7_ILi192EEEEEENS_10bfloat16_tEfNS_4arch4Sm90ELb0ELb1ELb1ELb1ELb0ELb0ELb1ELb0ELi3ELi1ELi1ELi1ELb0EEENS1_24CollectiveEpilogueBwdGQAISD_fSG_Li384ELb1ELb0EEENS1_19SingleTileSchedulerILb1ELb0ELb0ELi96EEEEEEEEEvNT_6ParamsE --------------------------
	.section	.nv.info._ZN7cutlass13device_kernelIN5flash11enable_sm90INS1_16FlashAttnBwdSm90INS1_25CollectiveMainloopBwdSm90ILi2ELi1ELi1EN4cute5tupleIJNS5_1CILi1EEES8_S8_EEENS6_IJNS7_ILi64EEENS7_ILi96EEENS7_ILi192EEEEEENS_10bfloat16_tEfNS_4arch4Sm90ELb0ELb1ELb1ELb1ELb0ELb0ELb1ELb0ELi3ELi1ELi1ELi1ELb0EEENS1_24CollectiveEpilogueBwdGQAISD_fSG_Li384ELb1ELb0EEENS1_19SingleTileSchedulerILb1ELb0ELb0ELi96EEEEEEEEEvNT_6ParamsE,"",@"SHT_CUDA_INFO"
	.sectionflags	@""
	.align	4


	//----- nvinfo : EIATTR_CUDA_API_VERSION
	.align		4
        /*0000*/ 	.byte	0x04, 0x37
        /*0002*/ 	.short	(.L_574 - .L_573)
.L_573:
        /*0004*/ 	.word	0x00000082


	//----- nvinfo : EIATTR_KPARAM_INFO
	.align		4
.L_574:
        /*0008*/ 	.byte	0x04, 0x17
        /*000a*/ 	.short	(.L_576 - .L_575)
.L_575:
        /*000c*/ 	.word	0x00000000
        /*0010*/ 	.short	0x0000
        /*0012*/ 	.short	0x0070
        /*0014*/ 	.byte	0x00, 0xf0, 0x01, 0x1a


	//----- nvinfo : EIATTR_SPARSE_MMA_MASK
	.align		4
.L_576:
        /*0018*/ 	.byte	0x03, 0x50
        /*001a*/ 	.short	0x0000


	//----- nvinfo : EIATTR_MAXREG_COUNT
	.align		4
        /*001c*/ 	.byte	0x03, 0x1b
        /*001e*/ 	.short	0x0080


	//----- nvinfo : EIATTR_NUM_BARRIERS
	.align		4
        /*0020*/ 	.byte	0x02, 0x4c
        /*0022*/ 	.byte	0x10
	.zero		1


	//----- nvinfo : EIATTR_EXTERNS
	.align		4
        /*0024*/ 	.byte	0x04, 0x0f
        /*0026*/ 	.short	(.L_578 - .L_577)


	//   ....[0]....
	.align		4
.L_577:
        /*0028*/ 	.word	index@(__assertfail)


	//----- nvinfo : EIATTR_ANNOTATIONS
	.align		4
.L_578:
        /*002c*/ 	.byte	0x04, 0x55
        /*002e*/ 	.short	(.L_580 - .L_579)


	//   ....[0]....
.L_579:
        /* <DEDUP_REMOVED lines=11> */
        /*00d4*/ 	.byte	0xc0, 0x91, 0x00, 0x00


	//----- nvinfo : EIATTR_MERCURY_ISA_VERSION
	.align		4
.L_580:
        /*00d8*/ 	.byte	0x03, 0x5f
        /*00da*/ 	.short	0x0101


	//----- nvinfo : EIATTR_INT_WARP_WIDE_INSTR_OFFSETS
	.align		4
        /*00dc*/ 	.byte	0x04, 0x31
        /*00de*/ 	.short	(.L_582 - .L_581)


	//   ....[0]....
.L_581:
        /*00e0*/ 	.word	0x00000180


	//   ....[1]....
        /*00e4*/ 	.word	0x00000240


	//----- nvinfo : EIATTR_COOP_GROUP_MASK_REGIDS
	.align		4
.L_582:
        /*00e8*/ 	.byte	0x04, 0x29
        /*00ea*/ 	.short	(.L_584 - .L_583)


	//   ....[0]....
.L_583:
        /*00ec*/ 	.word	0xffffffff


	//   ....[1]....
        /*00f0*/ 	.word	0xffffffff


	//   ....[2]....
        /*00f4*/ 	.word	0xffffffff


	//   ....[3]....
        /*00f8*/ 	.word	0xffffffff


	//   ....[4]....
        /*00fc*/ 	.word	0xffffffff


	//   ....[5]....
        /*0100*/ 	.word	0xffffffff


	//   ....[6]....
        /*0104*/ 	.word	0xffffffff


	//   ....[7]....
        /*0108*/ 	.word	0x0500000f


	//----- nvinfo : EIATTR_COOP_GROUP_INSTR_OFFSETS
	.align		4
.L_584:
        /*010c*/ 	.byte	0x04, 0x28
        /*010e*/ 	.short	(.L_586 - .L_585)


	//   ....[0]....
.L_585:
        /*0110*/ 	.word	0x00000060


	//   ....[1]....
        /*0114*/ 	.word	0x00000190


	//   ....[2]....
        /*0118*/ 	.word	0x00000220


	//   ....[3]....
        /*011c*/ 	.word	0x000003a0


	//   ....[4]....
        /*0120*/ 	.word	0x000005f0


	//   ....[5]....
        /*0124*/ 	.word	0x00001400


	//   ....[6]....
        /*0128*/ 	.word	0x000051c0


	//   ....[7]....
        /*012c*/ 	.word	0x000093f0


	//----- nvinfo : EIATTR_REG_RECONFIG
	.align		4
.L_586:
        /*0130*/ 	.byte	0x01, 0x54
	.zero		2


	//----- nvinfo : EIATTR_SYSCALL_OFFSETS
	.align		4
        /*0134*/ 	.byte	0x04, 0x46
        /*0136*/ 	.short	(.L_588 - .L_587)


	//   ....[0]....
.L_587:
        /*0138*/ 	.word	0x00001060


	//   ....[1]....
        /*013c*/ 	.word	0x00001150


	//   ....[2]....
        /*0140*/ 	.word	0x00001290


	//   ....[3]....
        /*0144*/ 	.word	0x00001380


	//----- nvinfo : EIATTR_MBARRIER_INSTR_OFFSETS
	.align		4
.L_588:
        /*0148*/ 	.byte	0x04, 0x39
        /*014a*/ 	.short	(.L_590 - .L_589)


	//   ....[0]....
.L_589:
        /*014c*/ 	.word	0x00000260
        /*0150*/ 	.word	0x000000ff
        /*0154*/ 	.word	0x00036400
        /*0158*/ 	.short	0x0100
        /*015a*/ 	.byte	0x06
	.zero		1


	//   ....[1]....
        /*015c*/ 	.word	0x00000350
        /*0160*/ 	.word	0x000000ff
        /*0164*/ 	.word	0x00036410
        /*0168*/ 	.short	0x0100
        /*016a*/ 	.byte	0x08
	.zero		1


	//   ....[2]....
        /*016c*/ 	.word	0x00000360
        /*0170*/ 	.word	0x000000ff
        /*0174*/ 	.word	0x00036420
        /*0178*/ 	.short	0x0100
        /*017a*/ 	.byte	0x08
	.zero		1


	//   ....[3]....
        /*017c*/ 	.word	0x00000370
        /*0180*/ 	.word	0x000000ff
        /*0184*/ 	.word	0x00036418
        /*0188*/ 	.short	0x0100
        /*018a*/ 	.byte	0x08
	.zero		1


	//   ....[4]....
        /*018c*/ 	.word	0x00000380
        /*0190*/ 	.word	0x000000ff
        /*0194*/ 	.word	0x00036428
        /*0198*/ 	.short	0x0100
        /*019a*/ 	.byte	0x08
	.zero		1


	//   ....[5]....
        /*019c*/ 	.word	0x000004b0
        /*01a0*/ 	.word	0x000000ff
        /*01a4*/ 	.word	0x00036430
        /*01a8*/ 	.short	0x0100
        /*01aa*/ 	.byte	0x08
	.zero		1


	//   ....[6]....
        /*01ac*/ 	.word	0x000004c0
        /*01b0*/ 	.word	0x000000ff
        /*01b4*/ 	.word	0x00036438
        /*01b8*/ 	.short	0x0100
        /*01ba*/ 	.byte	0x08
	.zero		1


	//   ....[7]....
        /*01bc*/ 	.word	0x00001430
        /*01c0*/ 	.word	0x000000ff
        /*01c4*/ 	.word	0x00036400
        /*01c8*/ 	.short	0x010a
        /*01ca*/ 	.byte	0x24
	.zero		1


	//   ....[8]....
        /*01cc*/ 	.word	0x00001520
        /*01d0*/ 	.word	0x000000ff
        /*01d4*/ 	.word	0x00036400
        /*01d8*/ 	.short	0x010a
        /*01da*/ 	.byte	0x24
	.zero		1


	//   ....[9]....
        /*01dc*/ 	.word	0x00001ca0
        /*01e0*/ 	.word	0x00000003
        /*01e4*/ 	.word	0x00036410
        /*01e8*/ 	.short	0x010a
        /*01ea*/ 	.byte	0x3f
	.zero		1


	//   ....[10]....
        /*01ec*/ 	.word	0x00001ce0
        /*01f0*/ 	.word	0x00000003
        /*01f4*/ 	.word	0x00036410
        /*01f8*/ 	.short	0x010a
        /*01fa*/ 	.byte	0x3f
	.zero		1


	//   ....[11]....
        /*01fc*/ 	.word	0x00002380
        /*0200*/ 	.word	0x000000ff
        /*0204*/ 	.word	0x00036430
        /*0208*/ 	.short	0x010a
        /*020a*/ 	.byte	0x24
	.zero		1


	//   ....[12]....
        /*020c*/ 	.word	0x000023c0
        /*0210*/ 	.word	0x000000ff
        /*0214*/ 	.word	0x00036430
        /*0218*/ 	.short	0x010a
        /*021a*/ 	.byte	0x24
	.zero		1


	//   ....[13]....
        /*021c*/ 	.word	0x000041a0
        /*0220*/ 	.word	0x000000ff
        /*0224*/ 	.word	0x00000000
        /*0228*/ 	.short	0x0101
        /*022a*/ 	.byte	0x04
	.zero		1


	//   ....[14]....
        /*022c*/ 	.word	0x00004530
        /*0230*/ 	.word	0x00000003
        /*0234*/ 	.word	0x00000000
        /*0238*/ 	.short	0x0101
        /*023a*/ 	.byte	0x3f
	.zero		1


	//   ....[15]....
        /*023c*/ 	.word	0x000072f0
        /*0240*/ 	.word	0x00000000
        /*0244*/ 	.word	0x00036420
        /*0248*/ 	.short	0x010a
        /*024a*/ 	.byte	0x3f
	.zero		1


	//   ....[16]....
        /*024c*/ 	.word	0x00007ae0
        /*0250*/ 	.word	0x00000000
        /*0254*/ 	.word	0x00036438
        /*0258*/ 	.short	0x010a
        /*025a*/ 	.byte	0x3f
	.zero		1


	//   ....[17]....
        /*025c*/ 	.word	0x00007e40
        /*0260*/ 	.word	0x00000000
        /*0264*/ 	.word	0x00036428
        /*0268*/ 	.short	0x010a
        /*026a*/ 	.byte	0x3f
	.zero		1


	//   ....[18]....
        /*026c*/ 	.word	0x00008170
        /*0270*/ 	.word	0x00000000
        /*0274*/ 	.word	0x00036438
        /*0278*/ 	.short	0x010a
        /*027a*/ 	.byte	0x3f
	.zero		1


	//   ....[19]....
        /*027c*/ 	.word	0x00008460
        /*0280*/ 	.word	0x00000000
        /*0284*/ 	.word	0x00036420
        /*0288*/ 	.short	0x010a
        /*028a*/ 	.byte	0x3f
	.zero		1


	//   ....[20]....
        /*028c*/ 	.word	0x000087e0
        /*0290*/ 	.word	0x00000000
        /*0294*/ 	.word	0x00036438
        /*0298*/ 	.short	0x010a
        /*029a*/ 	.byte	0x3f
	.zero		1


	//   ....[21]....
        /*029c*/ 	.word	0x00008ae0
        /*02a0*/ 	.word	0x00000000
        /*02a4*/ 	.word	0x00036428
        /*02a8*/ 	.short	0x010a
        /*02aa*/ 	.byte	0x3f
	.zero		1


	//   ....[22]....
        /*02ac*/ 	.word	0x00008e20
        /*02b0*/ 	.word	0x00000000
        /*02b4*/ 	.word	0x00036438
        /*02b8*/ 	.short	0x010a
        /*02ba*/ 	.byte	0x3f
	.zero		1


	//   ....[23]....
        /*02bc*/ 	.word	0x00009280
        /*02c0*/ 	.word	0x00000007
        /*02c4*/ 	.word	0x00000000
        /*02c8*/ 	.short	0x010a
        /*02ca*/ 	.byte	0x3f
	.zero		1


	//   ....[24]....
        /*02cc*/ 	.word	0x00009300
        /*02d0*/ 	.word	0x00000003
        /*02d4*/ 	.word	0x00000000
        /*02d8*/ 	.short	0x010a
        /*02da*/ 	.byte	0x3f
	.zero		1


	//   ....[25]....
        /*02dc*/ 	.word	0x00009350
        /*02e0*/ 	.word	0x00000009
        /*02e4*/ 	.word	0x00036438
        /*02e8*/ 	.short	0x010a
        /*02ea*/ 	.byte	0x3f
	.zero		1


	//   ....[26]....
        /*02ec*/ 	.word	0x00009430
        /*02f0*/ 	.word	0x00000003
        /*02f4*/ 	.word	0x00036400
        /*02f8*/ 	.short	0x010a
        /*02fa*/ 	.byte	0x3f
	.zero		1


	//   ....[27]....
        /*02fc*/ 	.word	0x00009480
        /*0300*/ 	.word	0x00000003
        /*0304*/ 	.word	0x00036410
        /*0308*/ 	.short	0x010a
        /*030a*/ 	.byte	0x3f
	.zero		1


	//   ....[28]....
        /*030c*/ 	.word	0x000094e0
        /*0310*/ 	.word	0x0000000c
        /*0314*/ 	.word	0x00036430
        /*0318*/ 	.short	0x010a
        /*031a*/ 	.byte	0x3f
	.zero		1


	//   ....[29]....
        /*031c*/ 	.word	0x00009530
        /*0320*/ 	.word	0x00000000
        /*0324*/ 	.word	0x00036420
        /*0328*/ 	.short	0x010a
        /*032a*/ 	.byte	0x3f
	.zero		1


	//   ....[30]....
        /*032c*/ 	.word	0x00009580
        /*0330*/ 	.word	0x00000000
        /*0334*/ 	.word	0x00036438
        /*0338*/ 	.short	0x010a
        /*033a*/ 	.byte	0x3f
	.zero		1


	//   ....[31]....
        /*033c*/ 	.word	0x000095d0
        /*0340*/ 	.word	0x00000000
        /*0344*/ 	.word	0x00036428
        /*0348*/ 	.short	0x010a
        /*034a*/ 	.byte	0x3f
	.zero		1


	//   ....[32]....
        /*034c*/ 	.word	0x00009630
        /*0350*/ 	.word	0x00000000
        /*0354*/ 	.word	0x00036438
        /*0358*/ 	.short	0x010a
        /*035a*/ 	.byte	0x3f
	.zero		1


	//   ....[33]....
        /*035c*/ 	.word	0x000096b0
        /*0360*/ 	.word	0x00000000
        /*0364*/ 	.word	0x00036420
        /*0368*/ 	.short	0x010a
        /*036a*/ 	.byte	0x3f
	.zero		1


	//   ....[34]....
        /*036c*/ 	.word	0x00009700
        /*0370*/ 	.word	0x00000000
        /*0374*/ 	.word	0x00036438
        /*0378*/ 	.short	0x010a
        /*037a*/ 	.byte	0x3f
	.zero		1


	//   ....[35]....
        /*037c*/ 	.word	0x00009750
        /*0380*/ 	.word	0x00000000
        /*0384*/ 	.word	0x00036428
        /*0388*/ 	.short	0x010a
        /*038a*/ 	.byte	0x3f
	.zero		1


	//   ....[36]....
        /*038c*/ 	.word	0x000097a0
        /*0390*/ 	.word	0x00000000
        /*0394*/ 	.word	0x00036438
        /*0398*/ 	.short	0x010a
        /*039a*/ 	.byte	0x3f
	.zero		1


	//   ....[37]....
        /*039c*/ 	.word	0x00009870
        /*03a0*/ 	.word	0x00000007
        /*03a4*/ 	.word	0x00000000
        /*03a8*/ 	.short	0x010a
        /*03aa*/ 	.byte	0x3f
	.zero		1


	//   ....[38]....
        /*03ac*/ 	.word	0x000098c0
        /*03b0*/ 	.word	0x00000003
        /*03b4*/ 	.word	0x00000000
        /*03b8*/ 	.short	0x010a
        /*03ba*/ 	.byte	0x3f
	.zero		1


	//----- nvinfo : EIATTR_NUM_MBARRIERS
	.align		4
.L_590:
        /*03bc*/ 	.byte	0x03, 0x38
        /*03be*/ 	.short	0x0007


	//----- nvinfo : EIATTR_EXIT_INSTR_OFFSETS
	.align		4
        /*03c0*/ 	.byte	0x04, 0x1c
        /*03c2*/ 	.short	(.L_592 - .L_591)


	//   ....[0]....
.L_591:
        /*03c4*/ 	.word	0x000093a0


	//----- nvinfo : EIATTR_MAX_THREADS
	.align		4
.L_592:
        /*03c8*/ 	.byte	0x04, 0x05
        /*03ca*/ 	.short	(.L_594 - .L_593)
.L_593:
        /*03cc*/ 	.word	0x00000200
        /*03d0*/ 	.word	0x00000001
        /*03d4*/ 	.word	0x00000001


	//----- nvinfo : EIATTR_CRS_STACK_SIZE
	.align		4
.L_594:
        /*03d8*/ 	.byte	0x04, 0x1e
        /*03da*/ 	.short	(.L_596 - .L_595)
.L_595:
        /*03dc*/ 	.word	0x00000000


	//----- nvinfo : EIATTR_CBANK_PARAM_SIZE
	.align		4
.L_596:
        /*03e0*/ 	.byte	0x03, 0x19
        /*03e2*/ 	.short	0x06f0


	//----- nvinfo : EIATTR_PARAM_CBANK
	.align		4
        /*03e4*/ 	.byte	0x04, 0x0a
        /*03e6*/ 	.short	(.L_598 - .L_597)
	.align		4
.L_597:
        /*03e8*/ 	.word	index@(.nv.constant0._ZN7cutlass13device_kernelIN5flash11enable_sm90INS1_16FlashAttnBwdSm90INS1_25CollectiveMainloopBwdSm90ILi2ELi1ELi1EN4cute5tupleIJNS5_1CILi1EEES8_S8_EEENS6_IJNS7_ILi64EEENS7_ILi96EEENS7_ILi192EEEEEENS_10bfloat16_tEfNS_4arch4Sm90ELb0ELb1ELb1ELb1ELb0ELb0ELb1ELb0ELi3ELi1ELi1ELi1ELb0EEENS1_24CollectiveEpilogueBwdGQAISD_fSG_Li384ELb1ELb0EEENS1_19SingleTileSchedulerILb1ELb0ELb0ELi96EEEEEEEEEvNT_6ParamsE)
        /*03ec*/ 	.short	0x0210
        /*03ee*/ 	.short	0x06f0


	//----- nvinfo : EIATTR_SW_WAR
	.align		4
.L_598:
        /*03f0*/ 	.byte	0x04, 0x36
        /*03f2*/ 	.short	(.L_600 - .L_599)
.L_599:
        /*03f4*/ 	.word	0x00000008
.L_600:


//--------------------- .nv.info._ZN7cutlass13device_kernelIN5flash11enable_sm90INS1_16FlashAttnBwdSm90INS1_25CollectiveMainloopBwdSm90ILi2ELi1ELi1EN4cute5tupleIJNS5_1CILi1EEES8_S8_EEENS6_IJNS7_ILi64EEENS7_ILi96EEENS7_ILi192EEEEEENS_10bfloat16_tEfNS_4arch4Sm90ELb0ELb1ELb1ELb1ELb1ELb0ELb1ELb0ELi3ELi1ELi1ELi1ELb0EEENS1_24CollectiveEpilogueBwdGQAISD_fSG_Li384ELb1ELb1EEENS1_19SingleTileSchedulerILb1ELb0ELb0ELi96EEEEEEEEEvNT_6ParamsE --------------------------
	.section	.nv.info._ZN7cutlass13device_kernelIN5flash11enable_sm90INS1_16FlashAttnBwdSm90INS1_25CollectiveMainloopBwdSm90ILi2ELi1ELi1EN4cute5tupleIJNS5_1CILi1EEES8_S8_EEENS6_IJNS7_ILi64EEENS7_ILi96EEENS7_ILi192EEEEEENS_10bfloat16_tEfNS_4arch4Sm90ELb0ELb1ELb1ELb1ELb1ELb0ELb1ELb0ELi3ELi1ELi1ELi1ELb0EEENS1_24CollectiveEpilogueBwdGQAISD_fSG_Li384ELb1ELb1EEENS1_19SingleTileSchedulerILb1ELb0ELb0ELi96EEEEEEEEEvNT_6ParamsE,"",@"SHT_CUDA_INFO"
	.sectionflags	@""
	.align	4


	//----- nvinfo : EIATTR_CUDA_API_VERSION
	.align		4
        /*0000*/ 	.byte	0x04, 0x37
        /*0002*/ 	.short	(.L_602 - .L_601)
.L_601:
        /*0004*/ 	.word	0x00000082


	//----- nvinfo : EIATTR_KPARAM_INFO
	.align		4
.L_602:
        /*0008*/ 	.byte	0x04, 0x17
        /*000a*/ 	.short	(.L_604 - .L_603)
.L_603:
        /*000c*/ 	.word	0x00000000
        /*0010*/ 	.short	0x0000
        /*0012*/ 	.short	0x0070
        /*0014*/ 	.byte	0x00, 0xf0, 0x01, 0x1a


	//----- nvinfo : EIATTR_SPARSE_MMA_MASK
	.align		4
.L_604:
        /*0018*/ 	.byte	0x03, 0x50
        /*001a*/ 	.short	0x0000


	//----- nvinfo : EIATTR_MAXREG_COUNT
	.align		4
        /*001c*/ 	.byte	0x03, 0x1b
        /*001e*/ 	.short	0x0080


	//----- nvinfo : EIATTR_NUM_BARRIERS
	.align		4
        /*0020*/ 	.byte	0x02, 0x4c
        /*0022*/ 	.byte	0x10
	.zero		1


	//----- nvinfo : EIATTR_EXTERNS
	.align		4
        /*0024*/ 	.byte	0x04, 0x0f
        /*0026*/ 	.short	(.L_606 - .L_605)


	//   ....[0]....
	.align		4
.L_605:
        /*0028*/ 	.word	index@(__assertfail)


	//----- nvinfo : EIATTR_ANNOTATIONS
	.align		4
.L_606:
        /*002c*/ 	.byte	0x04, 0x55
        /*002e*/ 	.short	(.L_608 - .L_607)


	//   ....[0]....
.L_607:
        /* <DEDUP_REMOVED lines=12> */


	//----- nvinfo : EIATTR_MERCURY_ISA_VERSION
	.align		4
.L_608:
        /*00d8*/ 	.byte	0x03, 0x5f
        /*00da*/ 	.short	0x0101


	//----- nvinfo : EIATTR_INT_WARP_WIDE_INSTR_OFFSETS
	.align		4
        /*00dc*/ 	.byte	0x04, 0x31
        /*00de*/ 	.short	(.L_610 - .L_609)


	//   ....[0]....
.L_609:
        /*00e0*/ 	.word	0x00000180


	//   ....[1]....
        /*00e4*/ 	.word	0x00000240


	//   ....[2]....
        /*00e8*/ 	.word	0x000066c0


	//   ....[3]....
        /*00ec*/ 	.word	0x00006e30


	//   ....[4]....
        /*00f0*/ 	.word	0x00007420


	//   ....[5]....
        /*00f4*/ 	.word	0x000076e0


	//   ....[6]....
        /*00f8*/ 	.word	0x00007940


	//   ....[7]....
        /*00fc*/ 	.word	0x00007ad0


	//----- nvinfo : EIATTR_COOP_GROUP_MASK_REGIDS
	.align		4
.L_610:
        /*0100*/ 	.byte	0x04, 0x29
        /*0102*/ 	.short	(.L_612 - .L_611)


	//   ....[0]....
.L_611:
        /*0104*/ 	.word	0xffffffff


	//   ....[1]....
        /*0108*/ 	.word	0xffffffff


	//   ....[2]....
        /*010c*/ 	.word	0xffffffff


	//   ....[3]....
        /*0110*/ 	.word	0xffffffff


	//   ....[4]....
        /*0114*/ 	.word	0xffffffff


	//   ....[5]....
        /*0118*/ 	.word	0xffffffff


	//   ....[6]....
        /*011c*/ 	.word	0xffffffff


	//   ....[7]....
        /*0120*/ 	.word	0xffffffff


	//   ....[8]....
        /*0124*/ 	.word	0xffffffff


	//   ....[9]....
        /*0128*/ 	.word	0xffffffff


	//   ....[10]....
        /*012c*/ 	.word	0xffffffff


	//   ....[11]....
        /*0130*/ 	.word	0xffffffff


	//   ....[12]....
        /*0134*/ 	.word	0xffffffff


	//   ....[13]....
        /*0138*/ 	.word	0xffffffff


	//   ....[14]....
        /*013c*/ 	.word	0xffffffff


	//   ....[15]....
        /*0140*/ 	.word	0xffffffff


	//   ....[16]....
        /*0144*/ 	.word	0xffffffff


	//   ....[17]....
        /*0148*/ 	.word	0xffffffff


	//   ....[18]....
        /*014c*/ 	.word	0xffffffff


	//   ....[19]....
        /*0150*/ 	.word	0xffffffff


	//   ....[20]....
        /*0154*/ 	.word	0x0500000f


	//   ....[21]....
        /*0158*/ 	.word	0x0500000f


	//   ....[22]....
        /*015c*/ 	.word	0x0500000f


	//   ....[23]....
        /*0160*/ 	.word	0x0500000f


	//   ....[24]....
        /*0164*/ 	.word	0x0500000f


	//   ....[25]....
        /*0168*/ 	.word	0x0500000f


	//----- nvinfo : EIATTR_COOP_GROUP_INSTR_OFFSETS
	.align		4
.L_612:
        /*016c*/ 	.byte	0x04, 0x28
        /*016e*/ 	.short	(.L_614 - .L_613)


	//   ....[0]....
.L_613:
        /*0170*/ 	.word	0x00000060


	//   ....[1]....
        /*0174*/ 	.word	0x00000190


	//   ....[2]....
        /*0178*/ 	.word	0x00000220


	//   ....[3]....
        /*017c*/ 	.word	0x000003a0


	//   ....[4]....
        /*0180*/ 	.word	0x000005f0


	//   ....[5]....
        /*0184*/ 	.word	0x00001400


	//   ....[6]....
        /*0188*/ 	.word	0x00004f90


	//   ....[7]....
        /*018c*/ 	.word	0x00005120


	//   ....[8]....
        /*0190*/ 	.word	0x000053b0


	//   ....[9]....
        /*0194*/ 	.word	0x00005540


	//   ....[10]....
        /*0198*/ 	.word	0x00005650


	//   ....[11]....
        /*019c*/ 	.word	0x00006130


	//   ....[12]....
        /*01a0*/ 	.word	0x000065f0


	//   ....[13]....
        /*01a4*/ 	.word	0x00006970


	//   ....[14]....
        /*01a8*/ 	.word	0x00006d60


	//   ....[15]....
        /*01ac*/ 	.word	0x00006fa0


	//   ....[16]....
        /*01b0*/ 	.word	0x00007350


	//   ....[17]....
        /*01b4*/ 	.word	0x00007620


	//   ....[18]....
        /*01b8*/ 	.word	0x00007840


	//   ....[19]....
        /*01bc*/ 	.word	0x000079d0


	//   ....[20]....
        /*01c0*/ 	.word	0x0000a6c0


	//   ....[21]....
        /*01c4*/ 	.word	0x0000a830


	//   ....[22]....
        /*01c8*/ 	.word	0x0000a8a0


	//   ....[23]....
        /*01cc*/ 	.word	0x0000a910


	//   ....[24]....
        /*01d0*/ 	.word	0x0000a980


	//   ....[25]....
        /*01d4*/ 	.word	0x0000a9f0


	//----- nvinfo : EIATTR_REG_RECONFIG
	.align		4
.L_614:
        /*01d8*/ 	.byte	0x01, 0x54
	.zero		2


	//----- nvinfo : EIATTR_SYSCALL_OFFSETS
	.align		4
        /*01dc*/ 	.byte	0x04, 0x46
        /*01de*/ 	.short	(.L_616 - .L_615)


	//   ....[0]....
.L_615:
        /*01e0*/ 	.word	0x00001060


	//   ....[1]....
        /*01e4*/ 	.word	0x00001150


	//   ....[2]....
        /*01e8*/ 	.word	0x00001290


	//   ....[3]....
        /*01ec*/ 	.word	0x00001380


	//----- nvinfo : EIATTR_MBARRIER_INSTR_OFFSETS
	.align		4
.L_616:
        /*01f0*/ 	.byte	0x04, 0x39
        /*01f2*/ 	.short	(.L_618 - .L_617)


	//   ....[0]....
.L_617:
        /*01f4*/ 	.word	0x00000260
        /*01f8*/ 	.word	0x000000ff
        /*01fc*/ 	.word	0x00036400
        /*0200*/ 	.short	0x0100
        /*0202*/ 	.byte	0x06
	.zero		1


	//   ....[1]....
        /*0204*/ 	.word	0x00000350
        /*0208*/ 	.word	0x000000ff
        /*020c*/ 	.word	0x00036410
        /*0210*/ 	.short	0x0100
        /*0212*/ 	.byte	0x08
	.zero		1


	//   ....[2]....
        /*0214*/ 	.word	0x00000360
        /*0218*/ 	.word	0x000000ff
        /*021c*/ 	.word	0x00036420
        /*0220*/ 	.short	0x0100
        /*0222*/ 	.byte	0x08
	.zero		1


	//   ....[3]....
        /*0224*/ 	.word	0x00000370
        /*0228*/ 	.word	0x000000ff
        /*022c*/ 	.word	0x00036418
        /*0230*/ 	.short	0x0100
        /*0232*/ 	.byte	0x08
	.zero		1


	//   ....[4]....
        /*0234*/ 	.word	0x00000380
        /*0238*/ 	.word	0x000000ff
        /*023c*/ 	.word	0x00036428
        /*0240*/ 	.short	0x0100
        /*0242*/ 	.byte	0x08
	.zero		1


	//   ....[5]....
        /*0244*/ 	.word	0x000004b0
        /*0248*/ 	.word	0x000000ff
        /*024c*/ 	.word	0x00036430
        /*0250*/ 	.short	0x0100
        /*0252*/ 	.byte	0x08
	.zero		1


	//   ....[6]....
        /*0254*/ 	.word	0x000004c0
        /*0258*/ 	.word	0x000000ff
        /*025c*/ 	.word	0x00036438
        /*0260*/ 	.short	0x0100
        /*0262*/ 	.byte	0x08
	.zero		1


	//   ....[7]....
        /*0264*/ 	.word	0x00001430
        /*0268*/ 	.word	0x000000ff
        /*026c*/ 	.word	0x00036400
        /*0270*/ 	.short	0x010a
        /*0272*/ 	.byte	0x24
	.zero		1


	//   ....[8]....
        /*0274*/ 	.word	0x00001520
        /*0278*/ 	.word	0x000000ff
        /*027c*/ 	.word	0x00036400
        /*0280*/ 	.short	0x010a
        /*0282*/ 	.byte	0x24
	.zero		1


	//   ....[9]....
        /*0284*/ 	.word	0x00001ca0
        /*0288*/ 	.word	0x00000003
        /*028c*/ 	.word	0x00036410
        /*0290*/ 	.short	0x010a
        /*0292*/ 	.byte	0x3f
	.zero		1


	//   ....[10]....
        /*0294*/ 	.word	0x00001ce0
        /*0298*/ 	.word	0x00000003
        /*029c*/ 	.word	0x00036410
        /*02a0*/ 	.short	0x010a
        /*02a2*/ 	.byte	0x3f
	.zero		1


	//   ....[11]....
        /*02a4*/ 	.word	0x00002380
        /*02a8*/ 	.word	0x000000ff
        /*02ac*/ 	.word	0x00036430
        /*02b0*/ 	.short	0x010a
        /*02b2*/ 	.byte	0x24
	.zero		1


	//   ....[12]....
        /*02b4*/ 	.word	0x000023c0
        /*02b8*/ 	.word	0x000000ff
        /*02bc*/ 	.word	0x00036430
        /*02c0*/ 	.short	0x010a
        /*02c2*/ 	.byte	0x24
	.zero		1


	//   ....[13]....
        /*02c4*/ 	.word	0x000041a0
        /*02c8*/ 	.word	0x000000ff
        /*02cc*/ 	.word	0x00000000
        /*02d0*/ 	.short	0x0101
        /*02d2*/ 	.byte	0x04
	.zero		1


	//   ....[14]....
        /*02d4*/ 	.word	0x00004530
        /*02d8*/ 	.word	0x00000003
        /*02dc*/ 	.word	0x00000000
        /*02e0*/ 	.short	0x0101
        /*02e2*/ 	.byte	0x3f
	.zero		1


	//   ....[15]....
        /*02e4*/ 	.word	0x000085c0
        /*02e8*/ 	.word	0x00000000
        /*02ec*/ 	.word	0x00036420
        /*02f0*/ 	.short	0x010a
        /*02f2*/ 	.byte	0x3f
	.zero		1


	//   ....[16]....
        /*02f4*/ 	.word	0x00008db0
        /*02f8*/ 	.word	0x00000000
        /*02fc*/ 	.word	0x00036438
        /*0300*/ 	.short	0x010a
        /*0302*/ 	.byte	0x3f
	.zero		1


	//   ....[17]....
        /*0304*/ 	.word	0x00009110
        /*0308*/ 	.word	0x00000000
        /*030c*/ 	.word	0x00036428
        /*0310*/ 	.short	0x010a
        /*0312*/ 	.byte	0x3f
	.zero		1


	//   ....[18]....
        /*0314*/ 	.word	0x00009440
        /*0318*/ 	.word	0x00000000
        /*031c*/ 	.word	0x00036438
        /*0320*/ 	.short	0x010a
        /*0322*/ 	.byte	0x3f
	.zero		1


	//   ....[19]....
        /*0324*/ 	.word	0x00009730
        /*0328*/ 	.word	0x00000000
        /*032c*/ 	.word	0x00036420
        /*0330*/ 	.short	0x010a
        /*0332*/ 	.byte	0x3f
	.zero		1


	//   ....[20]....
        /*0334*/ 	.word	0x00009ab0
        /*0338*/ 	.word	0x00000000
        /*033c*/ 	.word	0x00036438
        /*0340*/ 	.short	0x010a
        /*0342*/ 	.byte	0x3f
	.zero		1


	//   ....[21]....
        /*0344*/ 	.word	0x00009db0
        /*0348*/ 	.word	0x00000000
        /*034c*/ 	.word	0x00036428
        /*0350*/ 	.short	0x010a
        /*0352*/ 	.byte	0x3f
	.zero		1


	//   ....[22]....
        /*0354*/ 	.word	0x0000a0f0
        /*0358*/ 	.word	0x00000000
        /*035c*/ 	.word	0x00036438
        /*0360*/ 	.short	0x010a
        /*0362*/ 	.byte	0x3f
	.zero		1


	//   ....[23]....
        /*0364*/ 	.word	0x0000a550
        /*0368*/ 	.word	0x00000007
        /*036c*/ 	.word	0x00000000
        /*0370*/ 	.short	0x010a
        /*0372*/ 	.byte	0x3f
	.zero		1


	//   ....[24]....
        /*0374*/ 	.word	0x0000a5d0
        /*0378*/ 	.word	0x00000003
        /*037c*/ 	.word	0x00000000
        /*0380*/ 	.short	0x010a
        /*0382*/ 	.byte	0x3f
	.zero		1


	//   ....[25]....
        /*0384*/ 	.word	0x0000a620
        /*0388*/ 	.word	0x00000009
        /*038c*/ 	.word	0x00036438
        /*0390*/ 	.short	0x010a
        /*0392*/ 	.byte	0x3f
	.zero		1


	//   ....[26]....
        /*0394*/ 	.word	0x0000a700
        /*0398*/ 	.word	0x00000003
        /*039c*/ 	.word	0x00036400
        /*03a0*/ 	.short	0x010a
        /*03a2*/ 	.byte	0x3f
	.zero		1


	//   ....[27]....
        /*03a4*/ 	.word	0x0000a750
        /*03a8*/ 	.word	0x00000003
        /*03ac*/ 	.word	0x00036410
        /*03b0*/ 	.short	0x010a
        /*03b2*/ 	.byte	0x3f
	.zero		1


	//   ....[28]....
        /*03b4*/ 	.word	0x0000a7b0
        /*03b8*/ 	.word	0x0000000c
        /*03bc*/ 	.word	0x00036430
        /*03c0*/ 	.short	0x010a
        /*03c2*/ 	.byte	0x3f
	.zero		1


	//   ....[29]....
        /*03c4*/ 	.word	0x0000aa30
        /*03c8*/ 	.word	0x00000000
        /*03cc*/ 	.word	0x00036420
        /*03d0*/ 	.short	0x010a
        /*03d2*/ 	.byte	0x3f
	.zero		1


	//   ....[30]....
        /*03d4*/ 	.word	0x0000aa80
        /*03d8*/ 	.word	0x00000000
        /*03dc*/ 	.word	0x00036438
        /*03e0*/ 	.short	0x010a
        /*03e2*/ 	.byte	0x3f
	.zero		1


	//   ....[31]....
        /*03e4*/ 	.word	0x0000aad0
        /*03e8*/ 	.word	0x00000000
        /*03ec*/ 	.word	0x00036428
        /*03f0*/ 	.short	0x010a
        /*03f2*/ 	.byte	0x3f
	.zero		1


	//   ....[32]....
        /*03f4*/ 	.word	0x0000ab30
        /*03f8*/ 	.word	0x00000000
        /*03fc*/ 	.word	0x00036438
        /*0400*/ 	.short	0x010a
        /*0402*/ 	.byte	0x3f
	.zero		1


	//   ....[33]....
        /*0404*/ 	.word	0x0000abb0
        /*0408*/ 	.word	0x00000000
        /*040c*/ 	.word	0x00036420
        /*0410*/ 	.short	0x010a
        /*0412*/ 	.byte	0x3f
	.zero		1


	//   ....[34]....
        /*0414*/ 	.word	0x0000ac00
        /*0418*/ 	.word	0x00000000
        /*041c*/ 	.word	0x00036438
        /*0420*/ 	.short	0x010a
        /*0422*/ 	.byte	0x3f
	.zero		1


	//   ....[35]....
        /*0424*/ 	.word	0x0000ac50
        /*0428*/ 	.word	0x00000000
        /*042c*/ 	.word	0x00036428
        /*0430*/ 	.short	0x010a
        /*0432*/ 	.byte	0x3f
	.zero		1


	//   ....[36]....
        /*0434*/ 	.word	0x0000aca0
        /*0438*/ 	.word	0x00000000
        /*043c*/ 	.word	0x00036438
        /*0440*/ 	.short	0x010a
        /*0442*/ 	.byte	0x3f
	.zero		1


	//   ....[37]....
        /*0444*/ 	.word	0x0000ad70
        /*0448*/ 	.word	0x00000007
        /*044c*/ 	.word	0x00000000
        /*0450*/ 	.short	0x010a
        /*0452*/ 	.byte	0x3f
	.zero		1


	//   ....[38]....
        /*0454*/ 	.word	0x0000adc0
        /*0458*/ 	.word	0x00000003
        /*045c*/ 	.word	0x00000000
        /*0460*/ 	.short	0x010a
        /*0462*/ 	.byte	0x3f
	.zero		1


	//----- nvinfo : EIATTR_NUM_MBARRIERS
	.align		4
.L_618:
        /*0464*/ 	.byte	0x03, 0x38
        /*0466*/ 	.short	0x0007


	//----- nvinfo : EIATTR_EXIT_INSTR_OFFSETS
	.align		4
        /*0468*/ 	.byte	0x04, 0x1c
        /*046a*/ 	.short	(.L_620 - .L_619)


	//   ....[0]....
.L_619:
        /*046c*/ 	.word	0x0000a670


	//----- nvinfo : EIATTR_MAX_THREADS
	.align		4
.L_620:
        /*0470*/ 	.byte	0x04, 0x05
        /*0472*/ 	.short	(.L_622 - .L_621)
.L_621:
        /*0474*/ 	.word	0x00000200
        /*0478*/ 	.word	0x00000001
        /*047c*/ 	.word	0x00000001


	//----- nvinfo : EIATTR_CRS_STACK_SIZE
	.align		4
.L_622:
        /*0480*/ 	.byte	0x04, 0x1e
        /*0482*/ 	.short	(.L_624 - .L_623)
.L_623:
        /*0484*/ 	.word	0x00000000


	//----- nvinfo : EIATTR_CBANK_PARAM_SIZE
	.align		4
.L_624:
        /*0488*/ 	.byte	0x03, 0x19
        /*048a*/ 	.short	0x06f0


	//----- nvinfo : EIATTR_PARAM_CBANK
	.align		4
        /*048c*/ 	.byte	0x04, 0x0a
        /*048e*/ 	.short	(.L_626 - .L_625)
	.align		4
.L_625:
        /*0490*/ 	.word	index@(.nv.constant0._ZN7cutlass13device_kernelIN5flash11enable_sm90INS1_16FlashAttnBwdSm90INS1_25CollectiveMainloopBwdSm90ILi2ELi1ELi1EN4cute5tupleIJNS5_1CILi1EEES8_S8_EEENS6_IJNS7_ILi64EEENS7_ILi96EEENS7_ILi192EEEEEENS_10bfloat16_tEfNS_4arch4Sm90ELb0ELb1ELb1ELb1ELb1ELb0ELb1ELb0ELi3ELi1ELi1ELi1ELb0EEENS1_24CollectiveEpilogueBwdGQAISD_fSG_Li384ELb1ELb1EEENS1_19SingleTileSchedulerILb1ELb0ELb0ELi96EEEEEEEEEvNT_6ParamsE)
        /*0494*/ 	.short	0x0210
        /*0496*/ 	.short	0x06f0


	//----- nvinfo : EIATTR_SW_WAR
	.align		4
.L_626:
        /*0498*/ 	.byte	0x04, 0x36
        /*049a*/ 	.short	(.L_628 - .L_627)
.L_627:
        /*049c*/ 	.word	0x00000008
.L_628:


//--------------------- .nv.info._ZN7cutlass13device_kernelIN5flash11enable_sm90INS1_16FlashAttnBwdSm90INS1_25CollectiveMainloopBwdSm90ILi2ELi1ELi1EN4cute5tupleIJNS5_1CILi1EEES8_S8_EEENS6_IJNS7_ILi64EEENS7_ILi96EEENS7_ILi192EEEEEENS_10bfloat16_tEfNS_4arch4Sm90ELb1ELb0ELb1ELb0ELb0ELb0ELb1ELb0ELi3ELi1ELi1ELi1ELb0EEENS1_21CollectiveEpilogueBwdISD_SE_SG_Li384ELb0ELb1ELi3EEENS1_25SingleTileBwdLPTSchedulerILb0ELi96ELb0EEEEEEEEEvNT_6ParamsE --------------------------
	.section	.nv.info._ZN7cutlass13device_kernelIN5flash11enable_sm90INS1_16FlashAttnBwdSm90INS1_25CollectiveMainloopBwdSm90ILi2ELi1ELi1EN4cute5tupleIJNS5_1CILi1EEES8_S8_EEENS6_IJNS7_ILi64EEENS7_ILi96EEENS7_ILi192EEEEEENS_10bfloat16_tEfNS_4arch4Sm90ELb1ELb0ELb1ELb0ELb0ELb0ELb1ELb0ELi3ELi1ELi1ELi1ELb0EEENS1_21CollectiveEpilogueBwdISD_SE_SG_Li384ELb0ELb1ELi3EEENS1_25SingleTileBwdLPTSchedulerILb0ELi96ELb0EEEEEEEEEvNT_6ParamsE,"",@"SHT_CUDA_INFO"
	.sectionflags	@""
	.align	4


	//----- nvinfo : EIATTR_CUDA_API_VERSION
	.align		4
        /*0000*/ 	.byte	0x04, 0x37
        /*0002*/ 	.short	(.L_630 - .L_629)
.L_629:
        /*0004*/ 	.word	0x00000082


	//----- nvinfo : EIATTR_KPARAM_INFO
	.align		4
.L_630:
        /*0008*/ 	.byte	0x04, 0x17
        /*000a*/ 	.short	(.L_632 - .L_631)
.L_631:
        /*000c*/ 	.word	0x00000000
        /*0010*/ 	.short	0x0000
        /*0012*/ 	.short	0x0070
        /*0014*/ 	.byte	0x00, 0xf0, 0x01, 0x24


	//----- nvinfo : EIATTR_SPARSE_MMA_MASK
	.align		4
.L_632:
        /*0018*/ 	.byte	0x03, 0x50
        /*001a*/ 	.short	0x0000


	//----- nvinfo : EIATTR_MAXREG_COUNT
	.align		4
        /*001c*/ 	.byte	0x03, 0x1b
        /*001e*/ 	.short	0x0080


	//----- nvinfo : EIATTR_NUM_BARRIERS
	.align		4
        /*0020*/ 	.byte	0x02, 0x4c
        /*0022*/ 	.byte	0x10
	.zero		1


	//----- nvinfo : EIATTR_EXTERNS
	.align		4
        /*0024*/ 	.byte	0x04, 0x0f
        /*0026*/ 	.short	(.L_634 - .L_633)


	//   ....[0]....
	.align		4
.L_633:
        /*0028*/ 	.word	index@(__assertfail)


	//----- nvinfo : EIATTR_ANNOTATIONS
	.align		4
.L_634:
        /*002c*/ 	.byte	0x04, 0x55
        /*002e*/ 	.short	(.L_636 - .L_635)


	//   ....[0]....
.L_635:
        /* <DEDUP_REMOVED lines=12> */


	//----- nvinfo : EIATTR_MERCURY_ISA_VERSION
	.align		4
.L_636:
        /*00d8*/ 	.byte	0x03, 0x5f
        /*00da*/ 	.short	0x0101


	//----- nvinfo : EIATTR_INT_WARP_WIDE_INSTR_OFFSETS
	.align		4
        /*00dc*/ 	.byte	0x04, 0x31
        /*00de*/ 	.short	(.L_638 - .L_637)


	//   ....[0]....
.L_637:
        /*00e0*/ 	.word	0x000001e0


	//   ....[1]....
        /*00e4*/ 	.word	0x000002a0


	//----- nvinfo : EIATTR_COOP_GROUP_MASK_REGIDS
	.align		4
.L_638:
        /*00e8*/ 	.byte	0x04, 0x29
        /*00ea*/ 	.short	(.L_640 - .L_639)


	//   ....[0]....
.L_639:
        /*00ec*/ 	.word	0xffffffff


	//   ....[1]....
        /*00f0*/ 	.word	0xffffffff


	//   ....[2]....
        /*00f4*/ 	.word	0xffffffff


	//   ....[3]....
        /*00f8*/ 	.word	0xffffffff


	//   ....[4]....
        /*00fc*/ 	.word	0xffffffff


	//   ....[5]....
        /*0100*/ 	.word	0xffffffff


	//   ....[6]....
        /*0104*/ 	.word	0xffffffff


	//   ....[7]....
        /*0108*/ 	.word	0xffffffff


	//   ....[8]....
        /*010c*/ 	.word	0x0500000f


	//----- nvinfo : EIATTR_COOP_GROUP_INSTR_OFFSETS
	.align		4
.L_640:
        /*0110*/ 	.byte	0x04, 0x28
        /*0112*/ 	.short	(.L_642 - .L_641)


	//   ....[0]....
.L_641:
        /*0114*/ 	.word	0x00000060


	//   ....[1]....
        /*0118*/ 	.word	0x000001f0


	//   ....[2]....
        /*011c*/ 	.word	0x00000280


	//   ....[3]....
        /*0120*/ 	.word	0x00000400


	//   ....[4]....
        /*0124*/ 	.word	0x00000640


	//   ....[5]....
        /*0128*/ 	.word	0x00001220


	//   ....[6]....
        /*012c*/ 	.word	0x000048e0


	//   ....[7]....
        /*0130*/ 	.word	0x00005ea0


	//   ....[8]....
        /*0134*/ 	.word	0x00009890


	//----- nvinfo : EIATTR_REG_RECONFIG
	.align		4
.L_642:
        /*0138*/ 	.byte	0x01, 0x54
	.zero		2


	//----- nvinfo : EIATTR_SYSCALL_OFFSETS
	.align		4
        /*013c*/ 	.byte	0x04, 0x46
        /*013e*/ 	.short	(.L_644 - .L_643)


	//   ....[0]....
.L_643:
        /*0140*/ 	.word	0x00000e80


	//   ....[1]....
        /*0144*/ 	.word	0x00000f70


	//   ....[2]....
        /*0148*/ 	.word	0x000010b0


	//   ....[3]....
        /*014c*/ 	.word	0x000011a0


	//   ....[4]....
        /*0150*/ 	.word	0x000042d0


	//   ....[5]....
        /*0154*/ 	.word	0x00004410


	//   ....[6]....
        /*0158*/ 	.word	0x00004530


	//   ....[7]....
        /*015c*/ 	.word	0x00004650


	//----- nvinfo : EIATTR_MBARRIER_INSTR_OFFSETS
	.align		4
.L_644:
        /*0160*/ 	.byte	0x04, 0x39
        /*0162*/ 	.short	(.L_646 - .L_645)


	//   ....[0]....
.L_645:
        /*0164*/ 	.word	0x000002c0
        /*0168*/ 	.word	0x000000ff
        /*016c*/ 	.word	0x00036400
        /*0170*/ 	.short	0x0100
        /*0172*/ 	.byte	0x06
	.zero		1


	//   ....[1]....
        /*0174*/ 	.word	0x000003b0
        /*0178*/ 	.word	0x000000ff
        /*017c*/ 	.word	0x00036410
        /*0180*/ 	.short	0x0100
        /*0182*/ 	.byte	0x08
	.zero		1


	//   ....[2]....
        /*0184*/ 	.word	0x000003c0
        /*0188*/ 	.word	0x000000ff
        /*018c*/ 	.word	0x00036420
        /*0190*/ 	.short	0x0100
        /*0192*/ 	.byte	0x08
	.zero		1


	//   ....[3]....
        /*0194*/ 	.word	0x000003d0
        /*0198*/ 	.word	0x000000ff
        /*019c*/ 	.word	0x00036418
        /*01a0*/ 	.short	0x0100
        /*01a2*/ 	.byte	0x08
	.zero		1


	//   ....[4]....
        /*01a4*/ 	.word	0x000003e0
        /*01a8*/ 	.word	0x000000ff
        /*01ac*/ 	.word	0x00036428
        /*01b0*/ 	.short	0x0100
        /*01b2*/ 	.byte	0x08
	.zero		1


	//   ....[5]....
        /*01b4*/ 	.word	0x00000510
        /*01b8*/ 	.word	0x000000ff
        /*01bc*/ 	.word	0x00036430
        /*01c0*/ 	.short	0x0100
        /*01c2*/ 	.byte	0x08
	.zero		1


	//   ....[6]....
        /*01c4*/ 	.word	0x00000520
        /*01c8*/ 	.word	0x000000ff
        /*01cc*/ 	.word	0x00036438
        /*01d0*/ 	.short	0x0100
        /*01d2*/ 	.byte	0x08
	.zero		1


	//   ....[7]....
        /*01d4*/ 	.word	0x00001250
        /*01d8*/ 	.word	0x000000ff
        /*01dc*/ 	.word	0x00036400
        /*01e0*/ 	.short	0x010a
        /*01e2*/ 	.byte	0x25
	.zero		1


	//   ....[8]....
        /*01e4*/ 	.word	0x00001340
        /*01e8*/ 	.word	0x000000ff
        /*01ec*/ 	.word	0x00036400
        /*01f0*/ 	.short	0x010a
        /*01f2*/ 	.byte	0x25
	.zero		1


	//   ....[9]....
        /*01f4*/ 	.word	0x00001a90
        /*01f8*/ 	.word	0x00000003
        /*01fc*/ 	.word	0x00036410
        /*0200*/ 	.short	0x010a
        /*0202*/ 	.byte	0x3f
	.zero		1


	//   ....[10]....
        /*0204*/ 	.word	0x00001ad0
        /*0208*/ 	.word	0x00000003
        /*020c*/ 	.word	0x00036410
        /*0210*/ 	.short	0x010a
        /*0212*/ 	.byte	0x3f
	.zero		1


	//   ....[11]....
        /*0214*/ 	.word	0x00002170
        /*0218*/ 	.word	0x000000ff
        /*021c*/ 	.word	0x00036430
        /*0220*/ 	.short	0x010a
        /*0222*/ 	.byte	0x25
	.zero		1


	//   ....[12]....
        /*0224*/ 	.word	0x000023c0
        /*0228*/ 	.word	0x000000ff
        /*022c*/ 	.word	0x00036430
        /*0230*/ 	.short	0x010a
        /*0232*/ 	.byte	0x25
	.zero		1


	//   ....[13]....
        /*0234*/ 	.word	0x00003a80
        /*0238*/ 	.word	0x000000ff
        /*023c*/ 	.word	0x00000000
        /*0240*/ 	.short	0x0101
        /*0242*/ 	.byte	0x04
	.zero		1


	//   ....[14]....
        /*0244*/ 	.word	0x00003e10
        /*0248*/ 	.word	0x00000003
        /*024c*/ 	.word	0x00000000
        /*0250*/ 	.short	0x0101
        /*0252*/ 	.byte	0x3f
	.zero		1


	//   ....[15]....
        /*0254*/ 	.word	0x00007780
        /*0258*/ 	.word	0x0000000c
        /*025c*/ 	.word	0x00036420
        /*0260*/ 	.short	0x010a
        /*0262*/ 	.byte	0x3f
	.zero		1


	//   ....[16]....
        /*0264*/ 	.word	0x00007f10
        /*0268*/ 	.word	0x0000000c
        /*026c*/ 	.word	0x00036438
        /*0270*/ 	.short	0x010a
        /*0272*/ 	.byte	0x3f
	.zero		1


	//   ....[17]....
        /*0274*/ 	.word	0x00008290
        /*0278*/ 	.word	0x0000000c
        /*027c*/ 	.word	0x00036428
        /*0280*/ 	.short	0x010a
        /*0282*/ 	.byte	0x3f
	.zero		1


	//   ....[18]....
        /*0284*/ 	.word	0x000085e0
        /*0288*/ 	.word	0x0000000c
        /*028c*/ 	.word	0x00036438
        /*0290*/ 	.short	0x010a
        /*0292*/ 	.byte	0x3f
	.zero		1


	//   ....[19]....
        /*0294*/ 	.word	0x00008900
        /*0298*/ 	.word	0x0000000c
        /*029c*/ 	.word	0x00036420
        /*02a0*/ 	.short	0x010a
        /*02a2*/ 	.byte	0x3f
	.zero		1


	//   ....[20]....
        /*02a4*/ 	.word	0x00008c80
        /*02a8*/ 	.word	0x0000000c
        /*02ac*/ 	.word	0x00036438
        /*02b0*/ 	.short	0x010a
        /*02b2*/ 	.byte	0x3f
	.zero		1


	//   ....[21]....
        /*02b4*/ 	.word	0x00008f90
        /*02b8*/ 	.word	0x0000000c
        /*02bc*/ 	.word	0x00036428
        /*02c0*/ 	.short	0x010a
        /*02c2*/ 	.byte	0x3f
	.zero		1


	//   ....[22]....
        /*02c4*/ 	.word	0x000092b0
        /*02c8*/ 	.word	0x0000000c
        /*02cc*/ 	.word	0x00036438
        /*02d0*/ 	.short	0x010a
        /*02d2*/ 	.byte	0x3f
	.zero		1


	//   ....[23]....
        /*02d4*/ 	.word	0x00009720
        /*02d8*/ 	.word	0x00000005
        /*02dc*/ 	.word	0x00000000
        /*02e0*/ 	.short	0x010a
        /*02e2*/ 	.byte	0x3f
	.zero		1


	//   ....[24]....
        /*02e4*/ 	.word	0x000097a0
        /*02e8*/ 	.word	0x00000017
        /*02ec*/ 	.word	0x00000000
        /*02f0*/ 	.short	0x010a
        /*02f2*/ 	.byte	0x3f
	.zero		1


	//   ....[25]....
        /*02f4*/ 	.word	0x000097f0
        /*02f8*/ 	.word	0x00000007
        /*02fc*/ 	.word	0x00036438
        /*0300*/ 	.short	0x010a
        /*0302*/ 	.byte	0x3f
	.zero		1


	//   ....[26]....
        /*0304*/ 	.word	0x000098d0
        /*0308*/ 	.word	0x00000003
        /*030c*/ 	.word	0x00036400
        /*0310*/ 	.short	0x010a
        /*0312*/ 	.byte	0x3f
	.zero		1


	//   ....[27]....
        /*0314*/ 	.word	0x00009920
        /*0318*/ 	.word	0x00000003
        /*031c*/ 	.word	0x00036410
        /*0320*/ 	.short	0x010a
        /*0322*/ 	.byte	0x3f
	.zero		1


	//   ....[28]....
        /*0324*/ 	.word	0x00009980
        /*0328*/ 	.word	0x00000079
        /*032c*/ 	.word	0x00036430
        /*0330*/ 	.short	0x010a
        /*0332*/ 	.byte	0x3f
	.zero		1


	//   ....[29]....
        /*0334*/ 	.word	0x000099d0
        /*0338*/ 	.word	0x0000000c
        /*033c*/ 	.word	0x00036420
        /*0340*/ 	.short	0x010a
        /*0342*/ 	.byte	0x3f
	.zero		1


	//   ....[30]....
        /*0344*/ 	.word	0x00009a20
        /*0348*/ 	.word	0x0000000c
        /*034c*/ 	.word	0x00036438
        /*0350*/ 	.short	0x010a
        /*0352*/ 	.byte	0x3f
	.zero		1


	//   ....[31]....
        /*0354*/ 	.word	0x00009a70
        /*0358*/ 	.word	0x0000000c
        /*035c*/ 	.word	0x00036428
        /*0360*/ 	.short	0x010a
        /*0362*/ 	.byte	0x3f
	.zero		1


	//   ....[32]....
        /*0364*/ 	.word	0x00009ae0
        /*0368*/ 	.word	0x0000000c
        /*036c*/ 	.word	0x00036438
        /*0370*/ 	.short	0x010a
        /*0372*/ 	.byte	0x3f
	.zero		1


	//   ....[33]....
        /*0374*/ 	.word	0x00009b50
        /*0378*/ 	.word	0x0000000c
        /*037c*/ 	.word	0x00036420
        /*0380*/ 	.short	0x010a
        /*0382*/ 	.byte	0x3f
	.zero		1


	//   ....[34]....
        /*0384*/ 	.word	0x00009ba0
        /*0388*/ 	.word	0x0000000c
        /*038c*/ 	.word	0x00036438
        /*0390*/ 	.short	0x010a
        /*0392*/ 	.byte	0x3f
	.zero		1


	//   ....[35]....
        /*0394*/ 	.word	0x00009bf0
        /*0398*/ 	.word	0x0000000c
        /*039c*/ 	.word	0x00036428
        /*03a0*/ 	.short	0x010a
        /*03a2*/ 	.byte	0x3f
	.zero		1


	//   ....[36]....
        /*03a4*/ 	.word	0x00009c40
        /*03a8*/ 	.word	0x0000000c
        /*03ac*/ 	.word	0x00036438
        /*03b0*/ 	.short	0x010a
        /*03b2*/ 	.byte	0x3f
	.zero		1


	//   ....[37]....
        /*03b4*/ 	.word	0x00009d10
        /*03b8*/ 	.word	0x00000005
        /*03bc*/ 	.word	0x00000000
        /*03c0*/ 	.short	0x010a
        /*03c2*/ 	.byte	0x3f
	.zero		1


	//   ....[38]....
        /*03c4*/ 	.word	0x00009d60
        /*03c8*/ 	.word	0x00000017
        /*03cc*/ 	.word	0x00000000
        /*03d0*/ 	.short	0x010a
        /*03d2*/ 	.byte	0x3f
	.zero		1


	//----- nvinfo : EIATTR_NUM_MBARRIERS
	.align		4
.L_646:
        /*03d4*/ 	.byte	0x03, 0x38
        /*03d6*/ 	.short	0x0007


	//----- nvinfo : EIATTR_EXIT_INSTR_OFFSETS
	.align		4
        /*03d8*/ 	.byte	0x04, 0x1c
        /*03da*/ 	.short	(.L_648 - .L_647)


	//   ....[0]....
.L_647:
        /*03dc*/ 	.word	0x000008f0


	//   ....[1]....
        /*03e0*/ 	.word	0x00004ee0


	//   ....[2]....
        /*03e4*/ 	.word	0x00005e50


	//   ....[3]....
        /*03e8*/ 	.word	0x00009840


	//----- nvinfo : EIATTR_MAX_THREADS
	.align		4
.L_648:
        /*03ec*/ 	.byte	0x04, 0x05
        /*03ee*/ 	.short	(.L_650 - .L_649)
.L_649:
        /*03f0*/ 	.word	0x00000200
        /*03f4*/ 	.word	0x00000001
        /*03f8*/ 	.word	0x00000001


	//----- nvinfo : EIATTR_CRS_STACK_SIZE
	.align		4
.L_650:
        /*03fc*/ 	.byte	0x04, 0x1e
        /*03fe*/ 	.short	(.L_652 - .L_651)
.L_651:
        /*0400*/ 	.word	0x00000000


	//----- nvinfo : EIATTR_CBANK_PARAM_SIZE
	.align		4
.L_652:
        /*0404*/ 	.byte	0x03, 0x19
        /*0406*/ 	.short	0x0970


	//----- nvinfo : EIATTR_PARAM_CBANK
	.align		4
        /*0408*/ 	.byte	0x04, 0x0a
        /*040a*/ 	.short	(.L_654 - .L_653)
	.align		4
.L_653:
        /*040c*/ 	.word	index@(.nv.constant0._ZN7cutlass13device_kernelIN5flash11enable_sm90INS1_16FlashAttnBwdSm90INS1_25CollectiveMainloopBwdSm90ILi2ELi1ELi1EN4cute5tupleIJNS5_1CILi1EEES8_S8_EEENS6_IJNS7_ILi64EEENS7_ILi96EEENS7_ILi192EEEEEENS_10bfloat16_tEfNS_4arch4Sm90ELb1ELb0ELb1ELb0ELb0ELb0ELb1ELb0ELi3ELi1ELi1ELi1ELb0EEENS1_21CollectiveEpilogueBwdISD_SE_SG_Li384ELb0ELb1ELi3EEENS1_25SingleTileBwdLPTSchedulerILb0ELi96ELb0EEEEEEEEEvNT_6ParamsE)
        /*0410*/ 	.short	0x0210
        /*0412*/ 	.short	0x0970


	//----- nvinfo : EIATTR_SW_WAR
	.align		4
.L_654:
        /*0414*/ 	.byte	0x04, 0x36
        /*0416*/ 	.short	(.L_656 - .L_655)
.L_655:
        /*0418*/ 	.word	0x00000008
.L_656:


//--------------------- .nv.info._ZN7cutlass13device_kernelIN5flash11enable_sm90INS1_16FlashAttnBwdSm90INS1_25CollectiveMainloopBwdSm90ILi2ELi1ELi1EN4cute5tupleIJNS5_1CILi1EEES8_S8_EEENS6_IJNS7_ILi64EEENS7_ILi96EEENS7_ILi192EEEEEENS_10bfloat16_tEfNS_4arch4Sm90ELb1ELb0ELb1ELb0ELb1ELb0ELb1ELb0ELi3ELi1ELi1ELi1ELb0EEENS1_21CollectiveEpilogueBwdISD_SE_SG_Li384ELb0ELb1ELi3EEENS1_25SingleTileBwdLPTSchedulerILb0ELi96ELb1EEEEEEEEEvNT_6ParamsE --------------------------
	.section	.nv.info._ZN7cutlass13device_kernelIN5flash11enable_sm90INS1_16FlashAttnBwdSm90INS1_25CollectiveMainloopBwdSm90ILi2ELi1ELi1EN4cute5tupleIJNS5_1CILi1EEES8_S8_EEENS6_IJNS7_ILi64EEENS7_ILi96EEENS7_ILi192EEEEEENS_10bfloat16_tEfNS_4arch4Sm90ELb1ELb0ELb1ELb0ELb1ELb0ELb1ELb0ELi3ELi1ELi1ELi1ELb0EEENS1_21CollectiveEpilogueBwdISD_SE_SG_Li384ELb0ELb1ELi3EEENS1_25SingleTileBwdLPTSchedulerILb0ELi96ELb1EEEEEEEEEvNT_6ParamsE,"",@"SHT_CUDA_INFO"
	.sectionflags	@""
	.align	4


	//----- nvinfo : EIATTR_CUDA_API_VERSION
	.align		4
        /*0000*/ 	.byte	0x04, 0x37
        /*0002*/ 	.short	(.L_658 - .L_657)
.L_657:
        /*0004*/ 	.word	0x00000082


	//----- nvinfo : EIATTR_KPARAM_INFO
	.align		4
.L_658:
        /*0008*/ 	.byte	0x04, 0x17
        /*000a*/ 	.short	(.L_660 - .L_659)
.L_659:
        /*000c*/ 	.word	0x00000000
        /*0010*/ 	.short	0x0000
        /*0012*/ 	.short	0x0070
        /*0014*/ 	.byte	0x00, 0xf0, 0x01, 0x24


	//----- nvinfo : EIATTR_SPARSE_MMA_MASK
	.align		4
.L_660:
        /*0018*/ 	.byte	0x03, 0x50
        /*001a*/ 	.short	0x0000


	//----- nvinfo : EIATTR_MAXREG_COUNT
	.align		4
        /*001c*/ 	.byte	0x03, 0x1b
        /*001e*/ 	.short	0x0080


	//----- nvinfo : EIATTR_NUM_BARRIERS
	.align		4
        /*0020*/ 	.byte	0x02, 0x4c
        /*0022*/ 	.byte	0x10
	.zero		1


	//----- nvinfo : EIATTR_EXTERNS
	.align		4
        /*0024*/ 	.byte	0x04, 0x0f
        /*0026*/ 	.short	(.L_662 - .L_661)


	//   ....[0]....
	.align		4
.L_661:
        /*0028*/ 	.word	index@(__assertfail)


	//----- nvinfo : EIATTR_ANNOTATIONS
	.align		4
.L_662:
        /*002c*/ 	.byte	0x04, 0x55
        /*002e*/ 	.short	(.L_664 - .L_663)


	//   ....[0]....
.L_663:
        /* <DEDUP_REMOVED lines=12> */


	//----- nvinfo : EIATTR_MERCURY_ISA_VERSION
	.align		4
.L_664:
        /*00d8*/ 	.byte	0x03, 0x5f
        /*00da*/ 	.short	0x0101


	//----- nvinfo : EIATTR_INT_WARP_WIDE_INSTR_OFFSETS
	.align		4
        /*00dc*/ 	.byte	0x04, 0x31
        /*00de*/ 	.short	(.L_666 - .L_665)


	//   ....[0]....
.L_665:
        /*00e0*/ 	.word	0x000001e0


	//   ....[1]....
        /*00e4*/ 	.word	0x000002a0


	//   ....[2]....
        /*00e8*/ 	.word	0x00006c90


	//   ....[3]....
        /*00ec*/ 	.word	0x00007440


	//   ....[4]....
        /*00f0*/ 	.word	0x00007aa0


	//----- nvinfo : EIATTR_COOP_GROUP_MASK_REGIDS
	.align		4
.L_666:
        /*00f4*/ 	.byte	0x04, 0x29
        /*00f6*/ 	.short	(.L_668 - .L_667)


	//   ....[0]....
.L_667:
        /*00f8*/ 	.word	0xffffffff


	//   ....[1]....
        /*00fc*/ 	.word	0xffffffff


	//   ....[2]....
        /*0100*/ 	.word	0xffffffff


	//   ....[3]....
        /*0104*/ 	.word	0xffffffff


	//   ....[4]....
        /*0108*/ 	.word	0xffffffff


	//   ....[5]....
        /*010c*/ 	.word	0xffffffff


	//   ....[6]....
        /*0110*/ 	.word	0xffffffff


	//   ....[7]....
        /*0114*/ 	.word	0xffffffff


	//   ....[8]....
        /*0118*/ 	.word	0xffffffff


	//   ....[9]....
        /*011c*/ 	.word	0xffffffff


	//   ....[10]....
        /*0120*/ 	.word	0xffffffff


	//   ....[11]....
        /*0124*/ 	.word	0xffffffff


	//   ....[12]....
        /*0128*/ 	.word	0xffffffff


	//   ....[13]....
        /*012c*/ 	.word	0xffffffff


	//   ....[14]....
        /*0130*/ 	.word	0x0500000f


	//   ....[15]....
        /*0134*/ 	.word	0x0500000f


	//   ....[16]....
        /*0138*/ 	.word	0x0500000f


	//   ....[17]....
        /*013c*/ 	.word	0x0500000f


	//----- nvinfo : EIATTR_COOP_GROUP_INSTR_OFFSETS
	.align		4
.L_668:
        /*0140*/ 	.byte	0x04, 0x28
        /*0142*/ 	.short	(.L_670 - .L_669)


	//   ....[0]....
.L_669:
        /*0144*/ 	.word	0x00000060


	//   ....[1]....
        /*0148*/ 	.word	0x000001f0


	//   ....[2]....
        /*014c*/ 	.word	0x00000280


	//   ....[3]....
        /*0150*/ 	.word	0x00000400


	//   ....[4]....
        /*0154*/ 	.word	0x00000650


	//   ....[5]....
        /*0158*/ 	.word	0x00001260


	//   ....[6]....
        /*015c*/ 	.word	0x00004920


	//   ....[7]....
        /*0160*/ 	.word	0x00005f20


	//   ....[8]....
        /*0164*/ 	.word	0x00006700


	//   ....[9]....
        /*0168*/ 	.word	0x00006bc0


	//   ....[10]....
        /*016c*/ 	.word	0x00006f80


	//   ....[11]....
        /*0170*/ 	.word	0x00007370


	//   ....[12]....
        /*0174*/ 	.word	0x00007620


	//   ....[13]....
        /*0178*/ 	.word	0x000079d0


	//   ....[14]....
        /*017c*/ 	.word	0x0000a310


	//   ....[15]....
        /*0180*/ 	.word	0x0000a480


	//   ....[16]....
        /*0184*/ 	.word	0x0000a4f0


	//   ....[17]....
        /*0188*/ 	.word	0x0000a560


	//----- nvinfo : EIATTR_REG_RECONFIG
	.align		4
.L_670:
        /*018c*/ 	.byte	0x01, 0x54
	.zero		2


	//----- nvinfo : EIATTR_SYSCALL_OFFSETS
	.align		4
        /*0190*/ 	.byte	0x04, 0x46
        /*0192*/ 	.short	(.L_672 - .L_671)


	//   ....[0]....
.L_671:
        /*0194*/ 	.word	0x00000ec0


	//   ....[1]....
        /*0198*/ 	.word	0x00000fb0


	//   ....[2]....
        /*019c*/ 	.word	0x000010f0


	//   ....[3]....
        /*01a0*/ 	.word	0x000011e0


	//   ....[4]....
        /*01a4*/ 	.word	0x00004310


	//   ....[5]....
        /*01a8*/ 	.word	0x00004450


	//   ....[6]....
        /*01ac*/ 	.word	0x00004570


	//   ....[7]....
        /*01b0*/ 	.word	0x00004690


	//----- nvinfo : EIATTR_MBARRIER_INSTR_OFFSETS
	.align		4
.L_672:
        /*01b4*/ 	.byte	0x04, 0x39
        /*01b6*/ 	.short	(.L_674 - .L_673)


	//   ....[0]....
.L_673:
        /*01b8*/ 	.word	0x000002c0
        /*01bc*/ 	.word	0x000000ff
        /*01c0*/ 	.word	0x00036400
        /*01c4*/ 	.short	0x0100
        /*01c6*/ 	.byte	0x06
	.zero		1


	//   ....[1]....
        /*01c8*/ 	.word	0x000003b0
        /*01cc*/ 	.word	0x000000ff
        /*01d0*/ 	.word	0x00036410
        /*01d4*/ 	.short	0x0100
        /*01d6*/ 	.byte	0x08
	.zero		1


	//   ....[2]....
        /*01d8*/ 	.word	0x000003c0
        /*01dc*/ 	.word	0x000000ff
        /*01e0*/ 	.word	0x00036420
        /*01e4*/ 	.short	0x0100
        /*01e6*/ 	.byte	0x08
	.zero		1


	//   ....[3]....
        /*01e8*/ 	.word	0x000003d0
        /*01ec*/ 	.word	0x000000ff
        /*01f0*/ 	.word	0x00036418
        /*01f4*/ 	.short	0x0100
        /*01f6*/ 	.byte	0x08
	.zero		1


	//   ....[4]....
        /*01f8*/ 	.word	0x000003e0
        /*01fc*/ 	.word	0x000000ff
        /*0200*/ 	.word	0x00036428
        /*0204*/ 	.short	0x0100
        /*0206*/ 	.byte	0x08
	.zero		1


	//   ....[5]....
        /*0208*/ 	.word	0x00000510
        /*020c*/ 	.word	0x000000ff
        /*0210*/ 	.word	0x00036430
        /*0214*/ 	.short	0x0100
        /*0216*/ 	.byte	0x08
	.zero		1


	//   ....[6]....
        /*0218*/ 	.word	0x00000520
        /*021c*/ 	.word	0x000000ff
        /*0220*/ 	.word	0x00036438
        /*0224*/ 	.short	0x0100
        /*0226*/ 	.byte	0x08
	.zero		1


	//   ....[7]....
        /*0228*/ 	.word	0x00001290
        /*022c*/ 	.word	0x000000ff
        /*0230*/ 	.word	0x00036400
        /*0234*/ 	.short	0x010a
        /*0236*/ 	.byte	0x28
	.zero		1


	//   ....[8]....
        /*0238*/ 	.word	0x00001380
        /*023c*/ 	.word	0x000000ff
        /*0240*/ 	.word	0x00036400
        /*0244*/ 	.short	0x010a
        /*0246*/ 	.byte	0x28
	.zero		1


	//   ....[9]....
        /*0248*/ 	.word	0x00001ad0
        /*024c*/ 	.word	0x00000003
        /*0250*/ 	.word	0x00036410
        /*0254*/ 	.short	0x010a
        /*0256*/ 	.byte	0x3f
	.zero		1


	//   ....[10]....
        /*0258*/ 	.word	0x00001b10
        /*025c*/ 	.word	0x00000003
        /*0260*/ 	.word	0x00036410
        /*0264*/ 	.short	0x010a
        /*0266*/ 	.byte	0x3f
	.zero		1


	//   ....[11]....
        /*0268*/ 	.word	0x000021b0
        /*026c*/ 	.word	0x000000ff
        /*0270*/ 	.word	0x00036430
        /*0274*/ 	.short	0x010a
        /*0276*/ 	.byte	0x28
	.zero		1


	//   ....[12]....
        /*0278*/ 	.word	0x00002400
        /*027c*/ 	.word	0x000000ff
        /*0280*/ 	.word	0x00036430
        /*0284*/ 	.short	0x010a
        /*0286*/ 	.byte	0x28
	.zero		1


	//   ....[13]....
        /*0288*/ 	.word	0x00003ac0
        /*028c*/ 	.word	0x000000ff
        /*0290*/ 	.word	0x00000000
        /*0294*/ 	.short	0x0101
        /*0296*/ 	.byte	0x04
	.zero		1


	//   ....[14]....
        /*0298*/ 	.word	0x00003e50
        /*029c*/ 	.word	0x00000003
        /*02a0*/ 	.word	0x00000000
        /*02a4*/ 	.short	0x0101
        /*02a6*/ 	.byte	0x3f
	.zero		1


	//   ....[15]....
        /*02a8*/ 	.word	0x00008200
        /*02ac*/ 	.word	0x0000000c
        /*02b0*/ 	.word	0x00036420
        /*02b4*/ 	.short	0x010a
        /*02b6*/ 	.byte	0x3f
	.zero		1


	//   ....[16]....
        /*02b8*/ 	.word	0x00008990
        /*02bc*/ 	.word	0x0000000c
        /*02c0*/ 	.word	0x00036438
        /*02c4*/ 	.short	0x010a
        /*02c6*/ 	.byte	0x3f
	.zero		1


	//   ....[17]....
        /*02c8*/ 	.word	0x00008d10
        /*02cc*/ 	.word	0x0000000c
        /*02d0*/ 	.word	0x00036428
        /*02d4*/ 	.short	0x010a
        /*02d6*/ 	.byte	0x3f
	.zero		1


	//   ....[18]....
        /*02d8*/ 	.word	0x00009060
        /*02dc*/ 	.word	0x0000000c
        /*02e0*/ 	.word	0x00036438
        /*02e4*/ 	.short	0x010a
        /*02e6*/ 	.byte	0x3f
	.zero		1


	//   ....[19]....
        /*02e8*/ 	.word	0x00009380
        /*02ec*/ 	.word	0x0000000c
        /*02f0*/ 	.word	0x00036420
        /*02f4*/ 	.short	0x010a
        /*02f6*/ 	.byte	0x3f
	.zero		1


	//   ....[20]....
        /*02f8*/ 	.word	0x00009700
        /*02fc*/ 	.word	0x0000000c
        /*0300*/ 	.word	0x00036438
        /*0304*/ 	.short	0x010a
        /*0306*/ 	.byte	0x3f
	.zero		1


	//   ....[21]....
        /*0308*/ 	.word	0x00009a10
        /*030c*/ 	.word	0x0000000c
        /*0310*/ 	.word	0x00036428
        /*0314*/ 	.short	0x010a
        /*0316*/ 	.byte	0x3f
	.zero		1


	//   ....[22]....
        /*0318*/ 	.word	0x00009d30
        /*031c*/ 	.word	0x0000000c
        /*0320*/ 	.word	0x00036438
        /*0324*/ 	.short	0x010a
        /*0326*/ 	.byte	0x3f
	.zero		1


	//   ....[23]....
        /*0328*/ 	.word	0x0000a1a0
        /*032c*/ 	.word	0x00000005
        /*0330*/ 	.word	0x00000000
        /*0334*/ 	.short	0x010a
        /*0336*/ 	.byte	0x3f
	.zero		1


	//   ....[24]....
        /*0338*/ 	.word	0x0000a220
        /*033c*/ 	.word	0x00000017
        /*0340*/ 	.word	0x00000000
        /*0344*/ 	.short	0x010a
        /*0346*/ 	.byte	0x3f
	.zero		1


	//   ....[25]....
        /*0348*/ 	.word	0x0000a270
        /*034c*/ 	.word	0x00000007
        /*0350*/ 	.word	0x00036438
        /*0354*/ 	.short	0x010a
        /*0356*/ 	.byte	0x3f
	.zero		1


	//   ....[26]....
        /*0358*/ 	.word	0x0000a350
        /*035c*/ 	.word	0x00000003
        /*0360*/ 	.word	0x00036400
        /*0364*/ 	.short	0x010a
        /*0366*/ 	.byte	0x3f
	.zero		1


	//   ....[27]....
        /*0368*/ 	.word	0x0000a3a0
        /*036c*/ 	.word	0x00000003
        /*0370*/ 	.word	0x00036410
        /*0374*/ 	.short	0x010a
        /*0376*/ 	.byte	0x3f
	.zero		1


	//   ....[28]....
        /*0378*/ 	.word	0x0000a400
        /*037c*/ 	.word	0x00000079
        /*0380*/ 	.word	0x00036430
        /*0384*/ 	.short	0x010a
        /*0386*/ 	.byte	0x3f
	.zero		1


	//   ....[29]....
        /*0388*/ 	.word	0x0000a5a0
        /*038c*/ 	.word	0x0000000c
        /*0390*/ 	.word	0x00036420
        /*0394*/ 	.short	0x010a
        /*0396*/ 	.byte	0x3f
	.zero		1


	//   ....[30]....
        /*0398*/ 	.word	0x0000a5f0
        /*039c*/ 	.word	0x0000000c
        /*03a0*/ 	.word	0x00036438
        /*03a4*/ 	.short	0x010a
        /*03a6*/ 	.byte	0x3f
	.zero		1


	//   ....[31]....
        /*03a8*/ 	.word	0x0000a640
        /*03ac*/ 	.word	0x0000000c
        /*03b0*/ 	.word	0x00036428
        /*03b4*/ 	.short	0x010a
        /*03b6*/ 	.byte	0x3f
	.zero		1


	//   ....[32]....
        /*03b8*/ 	.word	0x0000a6b0
        /*03bc*/ 	.word	0x0000000c
        /*03c0*/ 	.word	0x00036438
        /*03c4*/ 	.short	0x010a
        /*03c6*/ 	.byte	0x3f
	.zero		1


	//   ....[33]....
        /*03c8*/ 	.word	0x0000a720
        /*03cc*/ 	.word	0x0000000c
        /*03d0*/ 	.word	0x00036420
        /*03d4*/ 	.short	0x010a
        /*03d6*/ 	.byte	0x3f
	.zero		1


	//   ....[34]....
        /*03d8*/ 	.word	0x0000a770
        /*03dc*/ 	.word	0x0000000c
        /*03e0*/ 	.word	0x00036438
        /*03e4*/ 	.short	0x010a
        /*03e6*/ 	.byte	0x3f
	.zero		1


	//   ....[35]....
        /*03e8*/ 	.word	0x0000a7c0
        /*03ec*/ 	.word	0x0000000c
        /*03f0*/ 	.word	0x00036428
        /*03f4*/ 	.short	0x010a
        /*03f6*/ 	.byte	0x3f
	.zero		1


	//   ....[36]....
        /*03f8*/ 	.word	0x0000a810
        /*03fc*/ 	.word	0x0000000c
        /*0400*/ 	.word	0x00036438
        /*0404*/ 	.short	0x010a
        /*0406*/ 	.byte	0x3f
	.zero		1


	//   ....[37]....
        /*0408*/ 	.word	0x0000a8e0
        /*040c*/ 	.word	0x00000005
        /*0410*/ 	.word	0x00000000
        /*0414*/ 	.short	0x010a
        /*0416*/ 	.byte	0x3f
	.zero		1


	//   ....[38]....
        /*0418*/ 	.word	0x0000a930
        /*041c*/ 	.word	0x00000017
        /*0420*/ 	.word	0x00000000
        /*0424*/ 	.short	0x010a
        /*0426*/ 	.byte	0x3f
	.zero		1


	//----- nvinfo : EIATTR_NUM_MBARRIERS
	.align		4
.L_674:
        /*0428*/ 	.byte	0x03, 0x38
        /*042a*/ 	.short	0x0007


	//----- nvinfo : EIATTR_EXIT_INSTR_OFFSETS
	.align		4
        /*042c*/ 	.byte	0x04, 0x1c
        /*042e*/ 	.short	(.L_676 - .L_675)


	//   ....[0]....
.L_675:
        /*0430*/ 	.word	0x00000930


	//   ....[1]....
        /*0434*/ 	.word	0x00004f50


	//   ....[2]....
        /*0438*/ 	.word	0x00005ed0


	//   ....[3]....
        /*043c*/ 	.word	0x0000a2c0


	//----- nvinfo : EIATTR_MAX_THREADS
	.align		4
.L_676:
        /*0440*/ 	.byte	0x04, 0x05
        /*0442*/ 	.short	(.L_678 - .L_677)
.L_677:
        /*0444*/ 	.word	0x00000200
        /*0448*/ 	.word	0x00000001
        /*044c*/ 	.word	0x00000001


	//----- nvinfo : EIATTR_CRS_STACK_SIZE
	.align		4
.L_678:
        /*0450*/ 	.byte	0x04, 0x1e
        /*0452*/ 	.short	(.L_680 - .L_679)
.L_679:
        /*0454*/ 	.word	0x00000000


	//----- nvinfo : EIATTR_CBANK_PARAM_SIZE
	.align		4
.L_680:
        /*0458*/ 	.byte	0x03, 0x19
        /*045a*/ 	.short	0x0970


	//----- nvinfo : EIATTR_PARAM_CBANK
	.align		4
        /*045c*/ 	.byte	0x04, 0x0a
        /*045e*/ 	.short	(.L_682 - .L_681)
	.align		4
.L_681:
        /*0460*/ 	.word	index@(.nv.constant0._ZN7cutlass13device_kernelIN5flash11enable_sm90INS1_16FlashAttnBwdSm90INS1_25CollectiveMainloopBwdSm90ILi2ELi1ELi1EN4cute5tupleIJNS5_1CILi1EEES8_S8_EEENS6_IJNS7_ILi64EEENS7_ILi96EEENS7_ILi192EEEEEENS_10bfloat16_tEfNS_4arch4Sm90ELb1ELb0ELb1ELb0ELb1ELb0ELb1ELb0ELi3ELi1ELi1ELi1ELb0EEENS1_21CollectiveEpilogueBwdISD_SE_SG_Li384ELb0ELb1ELi3EEENS1_25SingleTileBwdLPTSchedulerILb0ELi96ELb1EEEEEEEEEvNT_6ParamsE)
        /*0464*/ 	.short	0x0210
        /*0466*/ 	.short	0x0970


	//----- nvinfo : EIATTR_SW_WAR
	.align		4
.L_682:
        /*0468*/ 	.byte	0x04, 0x36
        /*046a*/ 	.short	(.L_684 - .L_683)
.L_683:
        /*046c*/ 	.word	0x00000008
.L_684:


//--------------------- .nv.info._ZN7cutlass13device_kernelIN5flash11enable_sm90INS1_16FlashAttnBwdSm90INS1_25CollectiveMainloopBwdSm90ILi2ELi1ELi1EN4cute5tupleIJNS5_1CILi1EEES8_S8_EEENS6_IJNS7_ILi64EEENS7_ILi96EEENS7_ILi192EEEEEENS_10bfloat16_tEfNS_4arch4Sm90ELb1ELb0ELb1ELb0ELb0ELb0ELb1ELb0ELi3ELi1ELi1ELi1ELb0EEENS1_24CollectiveEpilogueBwdGQAISD_fSG_Li384ELb0ELb0EEENS1_25SingleTileBwdLPTSchedulerILb0ELi96ELb0EEEEEEEEEvNT_6ParamsE --------------------------
	.section	.nv.info._ZN7cutlass13device_kernelIN5flash11enable_sm90INS1_16FlashAttnBwdSm90INS1_25CollectiveMainloopBwdSm90ILi2ELi1ELi1EN4cute5tupleIJNS5_1CILi1EEES8_S8_EEENS6_IJNS7_ILi64EEENS7_ILi96EEENS7_ILi192EEEEEENS_10bfloat16_tEfNS_4arch4Sm90ELb1ELb0ELb1ELb0ELb0ELb0ELb1ELb0ELi3ELi1ELi1ELi1ELb0EEENS1_24CollectiveEpilogueBwdGQAISD_fSG_Li384ELb0ELb0EEENS1_25SingleTileBwdLPTSchedulerILb0ELi96ELb0EEEEEEEEEvNT_6ParamsE,"",@"SHT_CUDA_INFO"
	.sectionflags	@""
	.align	4


	//----- nvinfo : EIATTR_CUDA_API_VERSION
	.align		4
        /*0000*/ 	.byte	0x04, 0x37
        /*0002*/ 	.short	(.L_686 - .L_685)
.L_685:
        /*0004*/ 	.word	0x00000082


	//----- nvinfo : EIATTR_KPARAM_INFO
	.align		4
.L_686:
        /*0008*/ 	.byte	0x04, 0x17
        /*000a*/ 	.short	(.L_688 - .L_687)
.L_687:
        /*000c*/ 	.word	0x00000000
        /*0010*/ 	.short	0x0000
        /*0012*/ 	.short	0x0070
        /*0014*/ 	.byte	0x00, 0xf0, 0x01, 0x1c


	//----- nvinfo : EIATTR_SPARSE_MMA_MASK
	.align		4
.L_688:
        /*0018*/ 	.byte	0x03, 0x50
        /*001a*/ 	.short	0x0000


	//----- nvinfo : EIATTR_MAXREG_COUNT
	.align		4
        /*001c*/ 	.byte	0x03, 0x1b
        /*001e*/ 	.short	0x0080


	//----- nvinfo : EIATTR_NUM_BARRIERS
	.align		4
        /*0020*/ 	.byte	0x02, 0x4c
        /*0022*/ 	.byte	0x10
	.zero		1


	//----- nvinfo : EIATTR_EXTERNS
	.align		4
        /*0024*/ 	.byte	0x04, 0x0f
        /*0026*/ 	.short	(.L_690 - .L_689)


	//   ....[0]....
	.align		4
.L_689:
        /*0028*/ 	.word	index@(__assertfail)


	//----- nvinfo : EIATTR_ANNOTATIONS
	.align		4
.L_690:
        /*002c*/ 	.byte	0x04, 0x55
        /*002e*/ 	.short	(.L_692 - .L_691)


	//   ....[0]....
.L_691:
        /* <DEDUP_REMOVED lines=12> */


	//----- nvinfo : EIATTR_MERCURY_ISA_VERSION
	.align		4
.L_692:
        /*00d8*/ 	.byte	0x03, 0x5f
        /*00da*/ 	.short	0x0101


	//----- nvinfo : EIATTR_INT_WARP_WIDE_INSTR_OFFSETS
	.align		4
        /*00dc*/ 	.byte	0x04, 0x31
        /*00de*/ 	.short	(.L_694 - .L_693)


	//   ....[0]....
.L_693:
        /*00e0*/ 	.word	0x00000180


	//   ....[1]....
        /*00e4*/ 	.word	0x00000240


	//----- nvinfo : EIATTR_COOP_GROUP_MASK_REGIDS
	.align		4
.L_694:
        /*00e8*/ 	.byte	0x04, 0x29
        /*00ea*/ 	.short	(.L_696 - .L_695)


	//   ....[0]....
.L_695:
        /*00ec*/ 	.word	0xffffffff


	//   ....[1]....
        /*00f0*/ 	.word	0xffffffff


	//   ....[2]....
        /*00f4*/ 	.word	0xffffffff


	//   ....[3]....
        /*00f8*/ 	.word	0xffffffff


	//   ....[4]....
        /*00fc*/ 	.word	0xffffffff


	//   ....[5]....
        /*0100*/ 	.word	0xffffffff


	//   ....[6]....
        /*0104*/ 	.word	0xffffffff


	//   ....[7]....
        /*0108*/ 	.word	0x0500000f


	//----- nvinfo : EIATTR_COOP_GROUP_INSTR_OFFSETS
	.align		4
.L_696:
        /*010c*/ 	.byte	0x04, 0x28
        /*010e*/ 	.short	(.L_698 - .L_697)


	//   ....[0]....
.L_697:
        /*0110*/ 	.word	0x00000060


	//   ....[1]....
        /*0114*/ 	.word	0x00000190


	//   ....[2]....
        /*0118*/ 	.word	0x00000220


	//   ....[3]....
        /*011c*/ 	.word	0x000003a0


	//   ....[4]....
        /*0120*/ 	.word	0x000005f0


	//   ....[5]....
        /*0124*/ 	.word	0x000011d0


	//   ....[6]....
        /*0128*/ 	.word	0x000048f0


	//   ....[7]....
        /*012c*/ 	.word	0x000082e0


	//----- nvinfo : EIATTR_REG_RECONFIG
	.align		4
.L_698:
        /*0130*/ 	.byte	0x01, 0x54
	.zero		2


	//----- nvinfo : EIATTR_SYSCALL_OFFSETS
	.align		4
        /*0134*/ 	.byte	0x04, 0x46
        /*0136*/ 	.short	(.L_700 - .L_699)


	//   ....[0]....
.L_699:
        /*0138*/ 	.word	0x00000e30


	//   ....[1]....
        /*013c*/ 	.word	0x00000f20


	//   ....[2]....
        /*0140*/ 	.word	0x00001060


	//   ....[3]....
        /*0144*/ 	.word	0x00001150


	//----- nvinfo : EIATTR_MBARRIER_INSTR_OFFSETS
	.align		4
.L_700:
        /*0148*/ 	.byte	0x04, 0x39
        /*014a*/ 	.short	(.L_702 - .L_701)


	//   ....[0]....
.L_701:
        /*014c*/ 	.word	0x00000260
        /*0150*/ 	.word	0x000000ff
        /*0154*/ 	.word	0x00036400
        /*0158*/ 	.short	0x0100
        /*015a*/ 	.byte	0x06
	.zero		1


	//   ....[1]....
        /*015c*/ 	.word	0x00000350
        /*0160*/ 	.word	0x000000ff
        /*0164*/ 	.word	0x00036410
        /*0168*/ 	.short	0x0100
        /*016a*/ 	.byte	0x08
	.zero		1


	//   ....[2]....
        /*016c*/ 	.word	0x00000360
        /*0170*/ 	.word	0x000000ff
        /*0174*/ 	.word	0x00036420
        /*0178*/ 	.short	0x0100
        /*017a*/ 	.byte	0x08
	.zero		1


	//   ....[3]....
        /*017c*/ 	.word	0x00000370
        /*0180*/ 	.word	0x000000ff
        /*0184*/ 	.word	0x00036418
        /*0188*/ 	.short	0x0100
        /*018a*/ 	.byte	0x08
	.zero		1


	//   ....[4]....
        /*018c*/ 	.word	0x00000380
        /*0190*/ 	.word	0x000000ff
        /*0194*/ 	.word	0x00036428
        /*0198*/ 	.short	0x0100
        /*019a*/ 	.byte	0x08
	.zero		1


	//   ....[5]....
        /*019c*/ 	.word	0x000004b0
        /*01a0*/ 	.word	0x000000ff
        /*01a4*/ 	.word	0x00036430
        /*01a8*/ 	.short	0x0100
        /*01aa*/ 	.byte	0x08
	.zero		1


	//   ....[6]....
        /*01ac*/ 	.word	0x000004c0
        /*01b0*/ 	.word	0x000000ff
        /*01b4*/ 	.word	0x00036438
        /*01b8*/ 	.short	0x0100
        /*01ba*/ 	.byte	0x08
	.zero		1


	//   ....[7]....
        /*01bc*/ 	.word	0x00001200
        /*01c0*/ 	.word	0x000000ff
        /*01c4*/ 	.word	0x00036400
        /*01c8*/ 	.short	0x010a
        /*01ca*/ 	.byte	0x28
	.zero		1


	//   ....[8]....
        /*01cc*/ 	.word	0x000012f0
        /*01d0*/ 	.word	0x000000ff
        /*01d4*/ 	.word	0x00036400
        /*01d8*/ 	.short	0x010a
        /*01da*/ 	.byte	0x28
	.zero		1


	//   ....[9]....
        /*01dc*/ 	.word	0x00001a30
        /*01e0*/ 	.word	0x00000003
        /*01e4*/ 	.word	0x00036410
        /*01e8*/ 	.short	0x010a
        /*01ea*/ 	.byte	0x3f
	.zero		1


	//   ....[10]....
        /*01ec*/ 	.word	0x00001a70
        /*01f0*/ 	.word	0x00000003
        /*01f4*/ 	.word	0x00036410
        /*01f8*/ 	.short	0x010a
        /*01fa*/ 	.byte	0x3f
	.zero		1


	//   ....[11]....
        /*01fc*/ 	.word	0x00002110
        /*0200*/ 	.word	0x000000ff
        /*0204*/ 	.word	0x00036430
        /*0208*/ 	.short	0x010a
        /*020a*/ 	.byte	0x28
	.zero		1


	//   ....[12]....
        /*020c*/ 	.word	0x00002360
        /*0210*/ 	.word	0x000000ff
        /*0214*/ 	.word	0x00036430
        /*0218*/ 	.short	0x010a
        /*021a*/ 	.byte	0x28
	.zero		1


	//   ....[13]....
        /*021c*/ 	.word	0x00003a20
        /*0220*/ 	.word	0x000000ff
        /*0224*/ 	.word	0x00000000
        /*0228*/ 	.short	0x0101
        /*022a*/ 	.byte	0x04
	.zero		1


	//   ....[14]....
        /*022c*/ 	.word	0x00003db0
        /*0230*/ 	.word	0x00000003
        /*0234*/ 	.word	0x00000000
        /*0238*/ 	.short	0x0101
        /*023a*/ 	.byte	0x3f
	.zero		1


	//   ....[15]....
        /*023c*/ 	.word	0x000061d0
        /*0240*/ 	.word	0x0000000c
        /*0244*/ 	.word	0x00036420
        /*0248*/ 	.short	0x010a
        /*024a*/ 	.byte	0x3f
	.zero		1


	//   ....[16]....
        /*024c*/ 	.word	0x00006960
        /*0250*/ 	.word	0x0000000c
        /*0254*/ 	.word	0x00036438
        /*0258*/ 	.short	0x010a
        /*025a*/ 	.byte	0x3f
	.zero		1


	//   ....[17]....
        /*025c*/ 	.word	0x00006ce0
        /*0260*/ 	.word	0x0000000c
        /*0264*/ 	.word	0x00036428
        /*0268*/ 	.short	0x010a
        /*026a*/ 	.byte	0x3f
	.zero		1


	//   ....[18]....
        /*026c*/ 	.word	0x00007030
        /*0270*/ 	.word	0x0000000c
        /*0274*/ 	.word	0x00036438
        /*0278*/ 	.short	0x010a
        /*027a*/ 	.byte	0x3f
	.zero		1


	//   ....[19]....
        /*027c*/ 	.word	0x00007350
        /*0280*/ 	.word	0x0000000c
        /*0284*/ 	.word	0x00036420
        /*0288*/ 	.short	0x010a
        /*028a*/ 	.byte	0x3f
	.zero		1


	//   ....[20]....
        /*028c*/ 	.word	0x000076d0
        /*0290*/ 	.word	0x0000000c
        /*0294*/ 	.word	0x00036438
        /*0298*/ 	.short	0x010a
        /*029a*/ 	.byte	0x3f
	.zero		1


	//   ....[21]....
        /*029c*/ 	.word	0x000079e0
        /*02a0*/ 	.word	0x0000000c
        /*02a4*/ 	.word	0x00036428
        /*02a8*/ 	.short	0x010a
        /*02aa*/ 	.byte	0x3f
	.zero		1


	//   ....[22]....
        /*02ac*/ 	.word	0x00007d00
        /*02b0*/ 	.word	0x0000000c
        /*02b4*/ 	.word	0x00036438
        /*02b8*/ 	.short	0x010a
        /*02ba*/ 	.byte	0x3f
	.zero		1


	//   ....[23]....
        /*02bc*/ 	.word	0x00008170
        /*02c0*/ 	.word	0x00000005
        /*02c4*/ 	.word	0x00000000
        /*02c8*/ 	.short	0x010a
        /*02ca*/ 	.byte	0x3f
	.zero		1


	//   ....[24]....
        /*02cc*/ 	.word	0x000081f0
        /*02d0*/ 	.word	0x00000017
        /*02d4*/ 	.word	0x00000000
        /*02d8*/ 	.short	0x010a
        /*02da*/ 	.byte	0x3f
	.zero		1


	//   ....[25]....
        /*02dc*/ 	.word	0x00008240
        /*02e0*/ 	.word	0x00000007
        /*02e4*/ 	.word	0x00036438
        /*02e8*/ 	.short	0x010a
        /*02ea*/ 	.byte	0x3f
	.zero		1


	//   ....[26]....
        /*02ec*/ 	.word	0x00008320
        /*02f0*/ 	.word	0x00000003
        /*02f4*/ 	.word	0x00036400
        /*02f8*/ 	.short	0x010a
        /*02fa*/ 	.byte	0x3f
	.zero		1


	//   ....[27]....
        /*02fc*/ 	.word	0x00008370
        /*0300*/ 	.word	0x00000003
        /*0304*/ 	.word	0x00036410
        /*0308*/ 	.short	0x010a
        /*030a*/ 	.byte	0x3f
	.zero		1


	//   ....[28]....
        /*030c*/ 	.word	0x000083d0
        /*0310*/ 	.word	0x00000079
        /*0314*/ 	.word	0x00036430
        /*0318*/ 	.short	0x010a
        /*031a*/ 	.byte	0x3f
	.zero		1


	//   ....[29]....
        /*031c*/ 	.word	0x00008420
        /*0320*/ 	.word	0x0000000c
        /*0324*/ 	.word	0x00036420
        /*0328*/ 	.short	0x010a
        /*032a*/ 	.byte	0x3f
	.zero		1


	//   ....[30]....
        /*032c*/ 	.word	0x00008470
        /*0330*/ 	.word	0x0000000c
        /*0334*/ 	.word	0x00036438
        /*0338*/ 	.short	0x010a
        /*033a*/ 	.byte	0x3f
	.zero		1


	//   ....[31]....
        /*033c*/ 	.word	0x000084c0
        /*0340*/ 	.word	0x0000000c
        /*0344*/ 	.word	0x00036428
        /*0348*/ 	.short	0x010a
        /*034a*/ 	.byte	0x3f
	.zero		1


	//   ....[32]....
        /*034c*/ 	.word	0x00008530
        /*0350*/ 	.word	0x0000000c
        /*0354*/ 	.word	0x00036438
        /*0358*/ 	.short	0x010a
        /*035a*/ 	.byte	0x3f
	.zero		1


	//   ....[33]....
        /*035c*/ 	.word	0x000085a0
        /*0360*/ 	.word	0x0000000c
        /*0364*/ 	.word	0x00036420
        /*0368*/ 	.short	0x010a
        /*036a*/ 	.byte	0x3f
	.zero		1


	//   ....[34]....
        /*036c*/ 	.word	0x000085f0
        /*0370*/ 	.word	0x0000000c
        /*0374*/ 	.word	0x00036438
        /*0378*/ 	.short	0x010a
        /*037a*/ 	.byte	0x3f
	.zero		1


	//   ....[35]....
        /*037c*/ 	.word	0x00008640
        /*0380*/ 	.word	0x0000000c
        /*0384*/ 	.word	0x00036428
        /*0388*/ 	.short	0x010a
        /*038a*/ 	.byte	0x3f
	.zero		1


	//   ....[36]....
        /*038c*/ 	.word	0x00008690
        /*0390*/ 	.word	0x0000000c
        /*0394*/ 	.word	0x00036438
        /*0398*/ 	.short	0x010a
        /*039a*/ 	.byte	0x3f
	.zero		1


	//   ....[37]....
        /*039c*/ 	.word	0x00008760
        /*03a0*/ 	.word	0x00000005
        /*03a4*/ 	.word	0x00000000
        /*03a8*/ 	.short	0x010a
        /*03aa*/ 	.byte	0x3f
	.zero		1


	//   ....[38]....
        /*03ac*/ 	.word	0x000087b0
        /*03b0*/ 	.word	0x00000017
        /*03b4*/ 	.word	0x00000000
        /*03b8*/ 	.short	0x010a
        /*03ba*/ 	.byte	0x3f
	.zero		1


	//----- nvinfo : EIATTR_NUM_MBARRIERS
	.align		4
.L_702:
        /*03bc*/ 	.byte	0x03, 0x38
        /*03be*/ 	.short	0x0007


	//----- nvinfo : EIATTR_EXIT_INSTR_OFFSETS
	.align		4
        /*03c0*/ 	.byte	0x04, 0x1c
        /*03c2*/ 	.short	(.L_704 - .L_703)


	//   ....[0]....
.L_703:
        /*03c4*/ 	.word	0x00008290


	//----- nvinfo : EIATTR_MAX_THREADS
	.align		4
.L_704:
        /*03c8*/ 	.byte	0x04, 0x05
        /*03ca*/ 	.short	(.L_706 - .L_705)
.L_705:
        /*03cc*/ 	.word	0x00000200
        /*03d0*/ 	.word	0x00000001
        /*03d4*/ 	.word	0x00000001


	//----- nvinfo : EIATTR_CRS_STACK_SIZE
	.align		4
.L_706:
        /*03d8*/ 	.byte	0x04, 0x1e
        /*03da*/ 	.short	(.L_708 - .L_707)
.L_707:
        /*03dc*/ 	.word	0x00000000


	//----- nvinfo : EIATTR_CBANK_PARAM_SIZE
	.align		4
.L_708:
        /*03e0*/ 	.byte	0x03, 0x19
        /*03e2*/ 	.short	0x0770


	//----- nvinfo : EIATTR_PARAM_CBANK
	.align		4
        /*03e4*/ 	.byte	0x04, 0x0a
        /*03e6*/ 	.short	(.L_710 - .L_709)
	.align		4
.L_709:
        /*03e8*/ 	.word	index@(.nv.constant0._ZN7cutlass13device_kernelIN5flash11enable_sm90INS1_16FlashAttnBwdSm90INS1_25CollectiveMainloopBwdSm90ILi2ELi1ELi1EN4cute5tupleIJNS5_1CILi1EEES8_S8_EEENS6_IJNS7_ILi64EEENS7_ILi96EEENS7_ILi192EEEEEENS_10bfloat16_tEfNS_4arch4Sm90ELb1ELb0ELb1ELb0ELb0ELb0ELb1ELb0ELi3ELi1ELi1ELi1ELb0EEENS1_24CollectiveEpilogueBwdGQAISD_fSG_Li384ELb0ELb0EEENS1_25SingleTileBwdLPTSchedulerILb0ELi96ELb0EEEEEEEEEvNT_6ParamsE)
        /*03ec*/ 	.short	0x0210
        /*03ee*/ 	.short	0x0770


	//----- nvinfo : EIATTR_SW_WAR
	.align		4
.L_710:
        /*03f0*/ 	.byte	0x04, 0x36
        /*03f2*/ 	.short	(.L_712 - .L_711)
.L_711:
        /*03f4*/ 	.word	0x00000008
.L_712:


//--------------------- .nv.info._ZN7cutlass13device_kernelIN5flash11enable_sm90INS1_16FlashAttnBwdSm90INS1_25CollectiveMainloopBwdSm90ILi2ELi1ELi1EN4cute5tupleIJNS5_1CILi1EEES8_S8_EEENS6_IJNS7_ILi64EEENS7_ILi96EEENS7_ILi192EEEEEENS_10bfloat16_tEfNS_4arch4Sm90ELb1ELb0ELb1ELb0ELb1ELb0ELb1ELb0ELi3ELi1ELi1ELi1ELb0EEENS1_24CollectiveEpilogueBwdGQAISD_fSG_Li384ELb0ELb1EEENS1_25SingleTileBwdLPTSchedulerILb0ELi96ELb1EEEEEEEEEvNT_6ParamsE --------------------------
	.section	.nv.info._ZN7cutlass13device_kernelIN5flash11enable_sm90INS1_16FlashAttnBwdSm90INS1_25CollectiveMainloopBwdSm90ILi2ELi1ELi1EN4cute5tupleIJNS5_1CILi1EEES8_S8_EEENS6_IJNS7_ILi64EEENS7_ILi96EEENS7_ILi192EEEEEENS_10bfloat16_tEfNS_4arch4Sm90ELb1ELb0ELb1ELb0ELb1ELb0ELb1ELb0ELi3ELi1ELi1ELi1ELb0EEENS1_24CollectiveEpilogueBwdGQAISD_fSG_Li384ELb0ELb1EEENS1_25SingleTileBwdLPTSchedulerILb0ELi96ELb1EEEEEEEEEvNT_6ParamsE,"",@"SHT_CUDA_INFO"
	.sectionflags	@""
	.align	4


	//----- nvinfo : EIATTR_CUDA_API_VERSION
	.align		4
        /*0000*/ 	.byte	0x04, 0x37
        /*0002*/ 	.short	(.L_714 - .L_713)
.L_713:
        /*0004*/ 	.word	0x00000082


	//----- nvinfo : EIATTR_KPARAM_INFO
	.align		4
.L_714:
        /*0008*/ 	.byte	0x04, 0x17
        /*000a*/ 	.short	(.L_716 - .L_715)
.L_715:
        /*000c*/ 	.word	0x00000000
        /*0010*/ 	.short	0x0000
        /*0012*/ 	.short	0x0070
        /*0014*/ 	.byte	0x00, 0xf0, 0x01, 0x1c


	//----- nvinfo : EIATTR_SPARSE_MMA_MASK
	.align		4
.L_716:
        /*0018*/ 	.byte	0x03, 0x50
        /*001a*/ 	.short	0x0000


	//----- nvinfo : EIATTR_MAXREG_COUNT
	.align		4
        /*001c*/ 	.byte	0x03, 0x1b
        /*001e*/ 	.short	0x0080


	//----- nvinfo : EIATTR_NUM_BARRIERS
	.align		4
        /*0020*/ 	.byte	0x02, 0x4c
        /*0022*/ 	.byte	0x10
	.zero		1


	//----- nvinfo : EIATTR_EXTERNS
	.align		4
        /*0024*/ 	.byte	0x04, 0x0f
        /*0026*/ 	.short	(.L_718 - .L_717)


	//   ....[0]....
	.align		4
.L_717:
        /*0028*/ 	.word	index@(__assertfail)


	//----- nvinfo : EIATTR_ANNOTATIONS
	.align		4
.L_718:
        /*002c*/ 	.byte	0x04, 0x55
        /*002e*/ 	.short	(.L_720 - .L_719)


	//   ....[0]....
.L_719:
        /* <DEDUP_REMOVED lines=12> */


	//----- nvinfo : EIATTR_MERCURY_ISA_VERSION
	.align		4
.L_720:
        /*00d8*/ 	.byte	0x03, 0x5f
        /*00da*/ 	.short	0x0101


	//----- nvinfo : EIATTR_INT_WARP_WIDE_INSTR_OFFSETS
	.align		4
        /*00dc*/ 	.byte	0x04, 0x31
        /*00de*/ 	.short	(.L_722 - .L_721)


	//   ....[0]....
.L_721:
        /*00e0*/ 	.word	0x00000180


	//   ....[1]....
        /*00e4*/ 	.word	0x00000240


	//   ....[2]....
        /*00e8*/ 	.word	0x00005ba0


	//   ....[3]....
        /*00ec*/ 	.word	0x00006350


	//   ....[4]....
        /*00f0*/ 	.word	0x000069b0


	//----- nvinfo : EIATTR_COOP_GROUP_MASK_REGIDS
	.align		4
.L_722:
        /*00f4*/ 	.byte	0x04, 0x29
        /*00f6*/ 	.short	(.L_724 - .L_723)


	//   ....[0]....
.L_723:
        /*00f8*/ 	.word	0xffffffff


	//   ....[1]....
        /*00fc*/ 	.word	0xffffffff


	//   ....[2]....
        /*0100*/ 	.word	0xffffffff


	//   ....[3]....
        /*0104*/ 	.word	0xffffffff


	//   ....[4]....
        /*0108*/ 	.word	0xffffffff


	//   ....[5]....
        /*010c*/ 	.word	0xffffffff


	//   ....[6]....
        /*0110*/ 	.word	0xffffffff


	//   ....[7]....
        /*0114*/ 	.word	0xffffffff


	//   ....[8]....
        /*0118*/ 	.word	0xffffffff


	//   ....[9]....
        /*011c*/ 	.word	0xffffffff


	//   ....[10]....
        /*0120*/ 	.word	0xffffffff


	//   ....[11]....
        /*0124*/ 	.word	0xffffffff


	//   ....[12]....
        /*0128*/ 	.word	0xffffffff


	//   ....[13]....
        /*012c*/ 	.word	0xffffffff


	//   ....[14]....
        /*0130*/ 	.word	0xffffffff


	//   ....[15]....
        /*0134*/ 	.word	0xffffffff


	//   ....[16]....
        /*0138*/ 	.word	0xffffffff


	//   ....[17]....
        /*013c*/ 	.word	0x0500000f


	//   ....[18]....
        /*0140*/ 	.word	0x0500000f


	//   ....[19]....
        /*0144*/ 	.word	0x0500000f


	//   ....[20]....
        /*0148*/ 	.word	0x0500000f


	//   ....[21]....
        /*014c*/ 	.word	0x0500000f


	//   ....[22]....
        /*0150*/ 	.word	0x0500000f


	//----- nvinfo : EIATTR_COOP_GROUP_INSTR_OFFSETS
	.align		4
.L_724:
        /*0154*/ 	.byte	0x04, 0x28
        /*0156*/ 	.short	(.L_726 - .L_725)


	//   ....[0]....
.L_725:
        /*0158*/ 	.word	0x00000060


	//   ....[1]....
        /*015c*/ 	.word	0x00000190


	//   ....[2]....
        /*0160*/ 	.word	0x00000220


	//   ....[3]....
        /*0164*/ 	.word	0x000003a0


	//   ....[4]....
        /*0168*/ 	.word	0x00000600


	//   ....[5]....
        /*016c*/ 	.word	0x00001210


	//   ....[6]....
        /*0170*/ 	.word	0x00004760


	//   ....[7]....
        /*0174*/ 	.word	0x000048e0


	//   ....[8]....
        /*0178*/ 	.word	0x00004b90


	//   ....[9]....
        /*017c*/ 	.word	0x00004d20


	//   ....[10]....
        /*0180*/ 	.word	0x00004e30


	//   ....[11]....
        /*0184*/ 	.word	0x00005610


	//   ....[12]....
        /*0188*/ 	.word	0x00005ad0


	//   ....[13]....
        /*018c*/ 	.word	0x00005e90


	//   ....[14]....
        /*0190*/ 	.word	0x00006280


	//   ....[15]....
        /*0194*/ 	.word	0x00006530


	//   ....[16]....
        /*0198*/ 	.word	0x000068e0


	//   ....[17]....
        /*019c*/ 	.word	0x00009220


	//   ....[18]....
        /*01a0*/ 	.word	0x00009390


	//   ....[19]....
        /*01a4*/ 	.word	0x00009400


	//   ....[20]....
        /*01a8*/ 	.word	0x00009470


	//   ....[21]....
        /*01ac*/ 	.word	0x000094e0


	//   ....[22]....
        /*01b0*/ 	.word	0x00009550


	//----- nvinfo : EIATTR_REG_RECONFIG
	.align		4
.L_726:
        /*01b4*/ 	.byte	0x01, 0x54
	.zero		2


	//----- nvinfo : EIATTR_SYSCALL_OFFSETS
	.align		4
        /*01b8*/ 	.byte	0x04, 0x46
        /*01ba*/ 	.short	(.L_728 - .L_727)


	//   ....[0]....
.L_727:
        /*01bc*/ 	.word	0x00000e70


	//   ....[1]....
        /*01c0*/ 	.word	0x00000f60


	//   ....[2]....
        /*01c4*/ 	.word	0x000010a0


	//   ....[3]....
        /*01c8*/ 	.word	0x00001190


	//----- nvinfo : EIATTR_MBARRIER_INSTR_OFFSETS
	.align		4
.L_728:
        /*01cc*/ 	.byte	0x04, 0x39
        /*01ce*/ 	.short	(.L_730 - .L_729)


	//   ....[0]....
.L_729:
        /*01d0*/ 	.word	0x00000260
        /*01d4*/ 	.word	0x000000ff
        /*01d8*/ 	.word	0x00036400
        /*01dc*/ 	.short	0x0100
        /*01de*/ 	.byte	0x06
	.zero		1


	//   ....[1]....
        /*01e0*/ 	.word	0x00000350
        /*01e4*/ 	.word	0x000000ff
        /*01e8*/ 	.word	0x00036410
        /*01ec*/ 	.short	0x0100
        /*01ee*/ 	.byte	0x08
	.zero		1


	//   ....[2]....
        /*01f0*/ 	.word	0x00000360
        /*01f4*/ 	.word	0x000000ff
        /*01f8*/ 	.word	0x00036420
        /*01fc*/ 	.short	0x0100
        /*01fe*/ 	.byte	0x08
	.zero		1


	//   ....[3]....
        /*0200*/ 	.word	0x00000370
        /*0204*/ 	.word	0x000000ff
        /*0208*/ 	.word	0x00036418
        /*020c*/ 	.short	0x0100
        /*020e*/ 	.byte	0x08
	.zero		1


	//   ....[4]....
        /*0210*/ 	.word	0x00000380
        /*0214*/ 	.word	0x000000ff
        /*0218*/ 	.word	0x00036428
        /*021c*/ 	.short	0x0100
        /*021e*/ 	.byte	0x08
	.zero		1


	//   ....[5]....
        /*0220*/ 	.word	0x000004b0
        /*0224*/ 	.word	0x000000ff
        /*0228*/ 	.word	0x00036430
        /*022c*/ 	.short	0x0100
        /*022e*/ 	.byte	0x08
	.zero		1


	//   ....[6]....
        /*0230*/ 	.word	0x000004c0
        /*0234*/ 	.word	0x000000ff
        /*0238*/ 	.word	0x00036438
        /*023c*/ 	.short	0x0100
        /*023e*/ 	.byte	0x08
	.zero		1


	//   ....[7]....
        /*0240*/ 	.word	0x00001240
        /*0244*/ 	.word	0x000000ff
        /*0248*/ 	.word	0x00036400
        /*024c*/ 	.short	0x010a
        /*024e*/ 	.byte	0x2b
	.zero		1


	//   ....[8]....
        /*0250*/ 	.word	0x00001330
        /*0254*/ 	.word	0x000000ff
        /*0258*/ 	.word	0x00036400
        /*025c*/ 	.short	0x010a
        /*025e*/ 	.byte	0x2b
	.zero		1


	//   ....[9]....
        /*0260*/ 	.word	0x00001a70
        /*0264*/ 	.word	0x00000003
        /*0268*/ 	.word	0x00036410
        /*026c*/ 	.short	0x010a
        /*026e*/ 	.byte	0x3f
	.zero		1


	//   ....[10]....
        /*0270*/ 	.word	0x00001ab0
        /*0274*/ 	.word	0x00000003
        /*0278*/ 	.word	0x00036410
        /*027c*/ 	.short	0x010a
        /*027e*/ 	.byte	0x3f
	.zero		1


	//   ....[11]....
        /*0280*/ 	.word	0x00002150
        /*0284*/ 	.word	0x000000ff
        /*0288*/ 	.word	0x00036430
        /*028c*/ 	.short	0x010a
        /*028e*/ 	.byte	0x2b
	.zero		1


	//   ....[12]....
        /*0290*/ 	.word	0x000023a0
        /*0294*/ 	.word	0x000000ff
        /*0298*/ 	.word	0x00036430
        /*029c*/ 	.short	0x010a
        /*029e*/ 	.byte	0x2b
	.zero		1


	//   ....[13]....
        /*02a0*/ 	.word	0x00003a60
        /*02a4*/ 	.word	0x000000ff
        /*02a8*/ 	.word	0x00000000
        /*02ac*/ 	.short	0x0101
        /*02ae*/ 	.byte	0x04
	.zero		1


	//   ....[14]....
        /*02b0*/ 	.word	0x00003df0
        /*02b4*/ 	.word	0x00000003
        /*02b8*/ 	.word	0x00000000
        /*02bc*/ 	.short	0x0101
        /*02be*/ 	.byte	0x3f
	.zero		1


	//   ....[15]....
        /*02c0*/ 	.word	0x00007110
        /*02c4*/ 	.word	0x0000000c
        /*02c8*/ 	.word	0x00036420
        /*02cc*/ 	.short	0x010a
        /*02ce*/ 	.byte	0x3f
	.zero		1


	//   ....[16]....
        /*02d0*/ 	.word	0x000078a0
        /*02d4*/ 	.word	0x0000000c
        /*02d8*/ 	.word	0x00036438
        /*02dc*/ 	.short	0x010a
        /*02de*/ 	.byte	0x3f
	.zero		1


	//   ....[17]....
        /*02e0*/ 	.word	0x00007c20
        /*02e4*/ 	.word	0x0000000c
        /*02e8*/ 	.word	0x00036428
        /*02ec*/ 	.short	0x010a
        /*02ee*/ 	.byte	0x3f
	.zero		1


	//   ....[18]....
        /*02f0*/ 	.word	0x00007f70
        /*02f4*/ 	.word	0x0000000c
        /*02f8*/ 	.word	0x00036438
        /*02fc*/ 	.short	0x010a
        /*02fe*/ 	.byte	0x3f
	.zero		1


	//   ....[19]....
        /*0300*/ 	.word	0x00008290
        /*0304*/ 	.word	0x0000000c
        /*0308*/ 	.word	0x00036420
        /*030c*/ 	.short	0x010a
        /*030e*/ 	.byte	0x3f
	.zero		1


	//   ....[20]....
        /*0310*/ 	.word	0x00008610
        /*0314*/ 	.word	0x0000000c
        /*0318*/ 	.word	0x00036438
        /*031c*/ 	.short	0x010a
        /*031e*/ 	.byte	0x3f
	.zero		1


	//   ....[21]....
        /*0320*/ 	.word	0x00008920
        /*0324*/ 	.word	0x0000000c
        /*0328*/ 	.word	0x00036428
        /*032c*/ 	.short	0x010a
        /*032e*/ 	.byte	0x3f
	.zero		1


	//   ....[22]....
        /*0330*/ 	.word	0x00008c40
        /*0334*/ 	.word	0x0000000c
        /*0338*/ 	.word	0x00036438
        /*033c*/ 	.short	0x010a
        /*033e*/ 	.byte	0x3f
	.zero		1


	//   ....[23]....
        /*0340*/ 	.word	0x000090b0
        /*0344*/ 	.word	0x00000005
        /*0348*/ 	.word	0x00000000
        /*034c*/ 	.short	0x010a
        /*034e*/ 	.byte	0x3f
	.zero		1


	//   ....[24]....
        /*0350*/ 	.word	0x00009130
        /*0354*/ 	.word	0x00000017
        /*0358*/ 	.word	0x00000000
        /*035c*/ 	.short	0x010a
        /*035e*/ 	.byte	0x3f
	.zero		1


	//   ....[25]....
        /*0360*/ 	.word	0x00009180
        /*0364*/ 	.word	0x00000007
        /*0368*/ 	.word	0x00036438
        /*036c*/ 	.short	0x010a
        /*036e*/ 	.byte	0x3f
	.zero		1


	//   ....[26]....
        /*0370*/ 	.word	0x00009260
        /*0374*/ 	.word	0x00000003
        /*0378*/ 	.word	0x00036400
        /*037c*/ 	.short	0x010a
        /*037e*/ 	.byte	0x3f
	.zero		1


	//   ....[27]....
        /*0380*/ 	.word	0x000092b0
        /*0384*/ 	.word	0x00000003
        /*0388*/ 	.word	0x00036410
        /*038c*/ 	.short	0x010a
        /*038e*/ 	.byte	0x3f
	.zero		1


	//   ....[28]....
        /*0390*/ 	.word	0x00009310
        /*0394*/ 	.word	0x00000079
        /*0398*/ 	.word	0x00036430
        /*039c*/ 	.short	0x010a
        /*039e*/ 	.byte	0x3f
	.zero		1


	//   ....[29]....
        /*03a0*/ 	.word	0x00009590
        /*03a4*/ 	.word	0x0000000c
        /*03a8*/ 	.word	0x00036420
        /*03ac*/ 	.short	0x010a
        /*03ae*/ 	.byte	0x3f
	.zero		1


	//   ....[30]....
        /*03b0*/ 	.word	0x000095e0
        /*03b4*/ 	.word	0x0000000c
        /*03b8*/ 	.word	0x00036438
        /*03bc*/ 	.short	0x010a
        /*03be*/ 	.byte	0x3f
	.zero		1


	//   ....[31]....
        /*03c0*/ 	.word	0x00009630
        /*03c4*/ 	.word	0x0000000c
        /*03c8*/ 	.word	0x00036428
        /*03cc*/ 	.short	0x010a
        /*03ce*/ 	.byte	0x3f
	.zero		1


	//   ....[32]....
        /*03d0*/ 	.word	0x000096a0
        /*03d4*/ 	.word	0x0000000c
        /*03d8*/ 	.word	0x00036438
        /*03dc*/ 	.short	0x010a
        /*03de*/ 	.byte	0x3f
	.zero		1


	//   ....[33]....
        /*03e0*/ 	.word	0x00009710
        /*03e4*/ 	.word	0x0000000c
        /*03e8*/ 	.word	0x00036420
        /*03ec*/ 	.short	0x010a
        /*03ee*/ 	.byte	0x3f
	.zero		1


	//   ....[34]....
        /*03f0*/ 	.word	0x00009760
        /*03f4*/ 	.word	0x0000000c
        /*03f8*/ 	.word	0x00036438
        /*03fc*/ 	.short	0x010a
        /*03fe*/ 	.byte	0x3f
	.zero		1


	//   ....[35]....
        /*0400*/ 	.word	0x000097b0
        /*0404*/ 	.word	0x0000000c
        /*0408*/ 	.word	0x00036428
        /*040c*/ 	.short	0x010a
        /*040e*/ 	.byte	0x3f
	.zero		1


	//   ....[36]....
        /*0410*/ 	.word	0x00009800
        /*0414*/ 	.word	0x0000000c
        /*0418*/ 	.word	0x00036438
        /*041c*/ 	.short	0x010a
        /*041e*/ 	.byte	0x3f
	.zero		1


	//   ....[37]....
        /*0420*/ 	.word	0x000098d0
        /*0424*/ 	.word	0x00000005
        /*0428*/ 	.word	0x00000000
        /*042c*/ 	.short	0x010a
        /*042e*/ 	.byte	0x3f
	.zero		1


	//   ....[38]....
        /*0430*/ 	.word	0x00009920
        /*0434*/ 	.word	0x00000017
        /*0438*/ 	.word	0x00000000
        /*043c*/ 	.short	0x010a
        /*043e*/ 	.byte	0x3f
	.zero		1


	//----- nvinfo : EIATTR_NUM_MBARRIERS
	.align		4
.L_730:
        /*0440*/ 	.byte	0x03, 0x38
        /*0442*/ 	.short	0x0007


	//----- nvinfo : EIATTR_EXIT_INSTR_OFFSETS
	.align		4
        /*0444*/ 	.byte	0x04, 0x1c
        /*0446*/ 	.short	(.L_732 - .L_731)


	//   ....[0]....
.L_731:
        /*0448*/ 	.word	0x000091d0


	//----- nvinfo : EIATTR_MAX_THREADS
	.align		4
.L_732:
        /*044c*/ 	.byte	0x04, 0x05
        /*044e*/ 	.short	(.L_734 - .L_733)
.L_733:
        /*0450*/ 	.word	0x00000200
        /*0454*/ 	.word	0x00000001
        /*0458*/ 	.word	0x00000001


	//----- nvinfo : EIATTR_CRS_STACK_SIZE
	.align		4
.L_734:
        /*045c*/ 	.byte	0x04, 0x1e
        /*045e*/ 	.short	(.L_736 - .L_735)
.L_735:
        /*0460*/ 	.word	0x00000000


	//----- nvinfo : EIATTR_CBANK_PARAM_SIZE
	.align		4
.L_736:
        /*0464*/ 	.byte	0x03, 0x19
        /*0466*/ 	.short	0x0770


	//----- nvinfo : EIATTR_PARAM_CBANK
	.align		4
        /*0468*/ 	.byte	0x04, 0x0a
        /*046a*/ 	.short	(.L_738 - .L_737)
	.align		4
.L_737:
        /*046c*/ 	.word	index@(.nv.constant0._ZN7cutlass13device_kernelIN5flash11enable_sm90INS1_16FlashAttnBwdSm90INS1_25CollectiveMainloopBwdSm90ILi2ELi1ELi1EN4cute5tupleIJNS5_1CILi1EEES8_S8_EEENS6_IJNS7_ILi64EEENS7_ILi96EEENS7_ILi192EEEEEENS_10bfloat16_tEfNS_4arch4Sm90ELb1ELb0ELb1ELb0ELb1ELb0ELb1ELb0ELi3ELi1ELi1ELi1ELb0EEENS1_24CollectiveEpilogueBwdGQAISD_fSG_Li384ELb0ELb1EEENS1_25SingleTileBwdLPTSchedulerILb0ELi96ELb1EEEEEEEEEvNT_6ParamsE)
        /*0470*/ 	.short	0x0210
        /*0472*/ 	.short	0x0770


	//----- nvinfo : EIATTR_SW_WAR
	.align		4
.L_738:
        /*0474*/ 	.byte	0x04, 0x36
        /*0476*/ 	.short	(.L_740 - .L_739)
.L_739:
        /*0478*/ 	.word	0x00000008
.L_740:


//--------------------- .nv.info._ZN7cutlass13device_kernelIN5flash22FlashAttnBwdPreprocessIN4cute5tupleIJNS3_1CILi64EEENS5_ILi192EEEEEENS_10bfloat16_tEfNS_4arch4Sm90ELb1ELb0EEEEEvNT_6ParamsE --------------------------
	.section	.nv.info._ZN7cutlass13device_kernelIN5flash22FlashAttnBwdPreprocessIN4cute5tupleIJNS3_1CILi64EEENS5_ILi192EEEEEENS_10bfloat16_tEfNS_4arch4Sm90ELb1ELb0EEEEEvNT_6ParamsE,"",@"SHT_CUDA_INFO"
	.sectionflags	@""
	.align	4


	//----- nvinfo : EIATTR_CUDA_API_VERSION
	.align		4
        /*0000*/ 	.byte	0x04, 0x37
        /*0002*/ 	.short	(.L_742 - .L_741)
.L_741:
        /*0004*/ 	.word	0x00000082


	//----- nvinfo : EIATTR_KPARAM_INFO
	.align		4
.L_742:
        /*0008*/ 	.byte	0x04, 0x17
        /*000a*/ 	.short	(.L_744 - .L_743)
.L_743:
        /*000c*/ 	.word	0x00000000
        /*0010*/ 	.short	0x0000
        /*0012*/ 	.short	0x0000
        /*0014*/ 	.byte	0x00, 0xf0, 0xc1, 0x03


	//----- nvinfo : EIATTR_SPARSE_MMA_MASK
	.align		4
.L_744:
        /*0018*/ 	.byte	0x03, 0x50
        /*001a*/ 	.short	0x0000


	//----- nvinfo : EIATTR_MAXREG_COUNT
	.align		4
        /*001c*/ 	.byte	0x03, 0x1b
        /*001e*/ 	.short	0x0080


	//----- nvinfo : EIATTR_MERCURY_ISA_VERSION
	.align		4
        /*0020*/ 	.byte	0x03, 0x5f
        /*0022*/ 	.short	0x0101


	//----- nvinfo : EIATTR_COOP_GROUP_MASK_REGIDS
	.align		4
        /*0024*/ 	.byte	0x04, 0x29
        /*0026*/ 	.short	(.L_746 - .L_745)


	//   ....[0]....
.L_745:
        /*0028*/ 	.word	0xffffffff


	//   ....[1]....
        /*002c*/ 	.word	0xffffffff


	//   ....[2]....
        /*0030*/ 	.word	0xffffffff


	//   ....[3]....
        /*0034*/ 	.word	0xffffffff


	//   ....[4]....
        /*0038*/ 	.word	0xffffffff


	//   ....[5]....
        /*003c*/ 	.word	0xffffffff


	//----- nvinfo : EIATTR_COOP_GROUP_INSTR_OFFSETS
	.align		4
.L_746:
        /*0040*/ 	.byte	0x04, 0x28
        /*0042*/ 	.short	(.L_748 - .L_747)


	//   ....[0]....
.L_747:
        /*0044*/ 	.word	0x000015d0


	//   ....[1]....
        /*0048*/ 	.word	0x000015e0


	//   ....[2]....
        /*004c*/ 	.word	0x00001610


	//   ....[3]....
        /*0050*/ 	.word	0x00001620


	//   ....[4]....
        /*0054*/ 	.word	0x00001650


	//   ....[5]....
        /*0058*/ 	.word	0x00001660


	//----- nvinfo : EIATTR_EXIT_INSTR_OFFSETS
	.align		4
.L_748:
        /*005c*/ 	.byte	0x04, 0x1c
        /*005e*/ 	.short	(.L_750 - .L_749)


	//   ....[0]....
.L_749:
        /*0060*/ 	.word	0x00001be0


	//   ....[1]....
        /*0064*/ 	.word	0x00001c60


	//----- nvinfo : EIATTR_MAX_THREADS
	.align		4
.L_750:
        /*0068*/ 	.byte	0x04, 0x05
        /*006a*/ 	.short	(.L_752 - .L_751)
.L_751:
        /*006c*/ 	.word	0x00000100
        /*0070*/ 	.word	0x00000001
        /*0074*/ 	.word	0x00000001


	//----- nvinfo : EIATTR_CRS_STACK_SIZE
	.align		4
.L_752:
        /*0078*/ 	.byte	0x04, 0x1e
        /*007a*/ 	.short	(.L_754 - .L_753)
.L_753:
        /*007c*/ 	.word	0x00000000


	//----- nvinfo : EIATTR_CBANK_PARAM_SIZE
	.align		4
.L_754:
        /*0080*/ 	.byte	0x03, 0x19
        /*0082*/ 	.short	0x00f0


	//----- nvinfo : EIATTR_PARAM_CBANK
	.align		4
        /*0084*/ 	.byte	0x04, 0x0a
        /*0086*/ 	.short	(.L_756 - .L_755)
	.align		4
.L_755:
        /*0088*/ 	.word	index@(.nv.constant0._ZN7cutlass13device_kernelIN5flash22FlashAttnBwdPreprocessIN4cute5tupleIJNS3_1CILi64EEENS5_ILi192EEEEEENS_10bfloat16_tEfNS_4arch4Sm90ELb1ELb0EEEEEvNT_6ParamsE)
        /*008c*/ 	.short	0x0210
        /*008e*/ 	.short	0x00f0


	//----- nvinfo : EIATTR_SW_WAR
	.align		4
.L_756:
        /*0090*/ 	.byte	0x04, 0x36
        /*0092*/ 	.short	(.L_758 - .L_757)
.L_757:
        /*0094*/ 	.word	0x00000008
.L_758:


//--------------------- .nv.info._ZN7cutlass13device_kernelIN5flash11enable_sm90INS1_16FlashAttnBwdSm90INS1_25CollectiveMainloopBwdSm90ILi2ELi1ELi1EN4cute5tupleIJNS5_1CILi1EEES8_S8_EEENS6_IJNS7_ILi64EEENS7_ILi96EEENS7_ILi192EEEEEENS_10bfloat16_tEfNS_4arch4Sm90ELb1ELb0ELb1ELb1ELb0ELb0ELb1ELb0ELi3ELi1ELi1ELi1ELb0EEENS1_21CollectiveEpilogueBwdISD_SE_SG_Li384ELb1ELb1ELi3EEENS1_25SingleTileBwdLPTSchedulerILb1ELi96ELb0EEEEEEEEEvNT_6ParamsE --------------------------
	.section	.nv.info._ZN7cutlass13device_kernelIN5flash11enable_sm90INS1_16FlashAttnBwdSm90INS1_25CollectiveMainloopBwdSm90ILi2ELi1ELi1EN4cute5tupleIJNS5_1CILi1EEES8_S8_EEENS6_IJNS7_ILi64EEENS7_ILi96EEENS7_ILi192EEEEEENS_10bfloat16_tEfNS_4arch4Sm90ELb1ELb0ELb1ELb1ELb0ELb0ELb1ELb0ELi3ELi1ELi1ELi1ELb0EEENS1_21CollectiveEpilogueBwdISD_SE_SG_Li384ELb1ELb1ELi3EEENS1_25SingleTileBwdLPTSchedulerILb1ELi96ELb0EEEEEEEEEvNT_6ParamsE,"",@"SHT_CUDA_INFO"
	.sectionflags	@""
	.align	4


	//----- nvinfo : EIATTR_CUDA_API_VERSION
	.align		4
        /*0000*/ 	.byte	0x04, 0x37
        /*0002*/ 	.short	(.L_760 - .L_759)
.L_759:
        /*0004*/ 	.word	0x00000082


	//----- nvinfo : EIATTR_KPARAM_INFO
	.align		4
.L_760:
        /*0008*/ 	.byte	0x04, 0x17
        /*000a*/ 	.short	(.L_762 - .L_761)
.L_761:
        /*000c*/ 	.word	0x00000000
        /*0010*/ 	.short	0x0000
        /*0012*/ 	.short	0x0070
        /*0014*/ 	.byte	0x00, 0xf0, 0x01, 0x1a


	//----- nvinfo : EIATTR_SPARSE_MMA_MASK
	.align		4
.L_762:
        /*0018*/ 	.byte	0x03, 0x50
        /*001a*/ 	.short	0x0000


	//----- nvinfo : EIATTR_MAXREG_COUNT
	.align		4
        /*001c*/ 	.byte	0x03, 0x1b
        /*001e*/ 	.short	0x0080


	//----- nvinfo : EIATTR_NUM_BARRIERS
	.align		4
        /*0020*/ 	.byte	0x02, 0x4c
        /*0022*/ 	.byte	0x10
	.zero		1


	//----- nvinfo : EIATTR_EXTERNS
	.align		4
        /*0024*/ 	.byte	0x04, 0x0f
        /*0026*/ 	.short	(.L_764 - .L_763)


	//   ....[0]....
	.align		4
.L_763:
        /*0028*/ 	.word	index@(__assertfail)


	//----- nvinfo : EIATTR_ANNOTATIONS
	.align		4
.L_764:
        /*002c*/ 	.byte	0x04, 0x55
        /*002e*/ 	.short	(.L_766 - .L_765)


	//   ....[0]....
.L_765:
        /* <DEDUP_REMOVED lines=14> */


	//----- nvinfo : EIATTR_MERCURY_ISA_VERSION
	.align		4
.L_766:
        /*00f8*/ 	.byte	0x03, 0x5f
        /*00fa*/ 	.short	0x0101


	//----- nvinfo : EIATTR_INT_WARP_WIDE_INSTR_OFFSETS
	.align		4
        /*00fc*/ 	.byte	0x04, 0x31
        /*00fe*/ 	.short	(.L_768 - .L_767)


	//   ....[0]....
.L_767:
        /*0100*/ 	.word	0x00000180


	//   ....[1]....
        /*0104*/ 	.word	0x00000240


	//----- nvinfo : EIATTR_COOP_GROUP_MASK_REGIDS
	.align		4
.L_768:
        /*0108*/ 	.byte	0x04, 0x29
        /*010a*/ 	.short	(.L_770 - .L_769)


	//   ....[0]....
.L_769:
        /*010c*/ 	.word	0xffffffff


	//   ....[1]....
        /*0110*/ 	.word	0xffffffff


	//   ....[2]....
        /*0114*/ 	.word	0xffffffff


	//   ....[3]....
        /*0118*/ 	.word	0xffffffff


	//   ....[4]....
        /*011c*/ 	.word	0xffffffff


	//   ....[5]....
        /*0120*/ 	.word	0xffffffff


	//   ....[6]....
        /*0124*/ 	.word	0xffffffff


	//   ....[7]....
        /*0128*/ 	.word	0x0500000f


	//----- nvinfo : EIATTR_COOP_GROUP_INSTR_OFFSETS
	.align		4
.L_770:
        /*012c*/ 	.byte	0x04, 0x28
        /*012e*/ 	.short	(.L_772 - .L_771)


	//   ....[0]....
.L_771:
        /*0130*/ 	.word	0x00000060


	//   ....[1]....
        /*0134*/ 	.word	0x00000190


	//   ....[2]....
        /*0138*/ 	.word	0x00000220


	//   ....[3]....
        /*013c*/ 	.word	0x000003a0


	//   ....[4]....
        /*0140*/ 	.word	0x00000600


	//   ....[5]....
        /*0144*/ 	.word	0x00001620


	//   ....[6]....
        /*0148*/ 	.word	0x00006e50


	//   ....[7]....
        /*014c*/ 	.word	0x0000b4d0


	//----- nvinfo : EIATTR_REG_RECONFIG
	.align		4
.L_772:
        /*0150*/ 	.byte	0x01, 0x54
	.zero		2


	//----- nvinfo : EIATTR_SYSCALL_OFFSETS
	.align		4
        /*0154*/ 	.byte	0x04, 0x46
        /*0156*/ 	.short	(.L_774 - .L_773)


	//   ....[0]....
.L_773:
        /*0158*/ 	.word	0x00001280


	//   ....[1]....
        /*015c*/ 	.word	0x00001370


	//   ....[2]....
        /*0160*/ 	.word	0x000014b0


	//   ....[3]....
        /*0164*/ 	.word	0x000015a0


	//----- nvinfo : EIATTR_MBARRIER_INSTR_OFFSETS
	.align		4
.L_774:
        /*0168*/ 	.byte	0x04, 0x39
        /*016a*/ 	.short	(.L_776 - .L_775)


	//   ....[0]....
.L_775:
        /*016c*/ 	.word	0x00000260
        /*0170*/ 	.word	0x000000ff
        /*0174*/ 	.word	0x00036400
        /*0178*/ 	.short	0x0100
        /*017a*/ 	.byte	0x06
	.zero		1


	//   ....[1]....
        /*017c*/ 	.word	0x00000350
        /*0180*/ 	.word	0x000000ff
        /*0184*/ 	.word	0x00036410
        /*0188*/ 	.short	0x0100
        /*018a*/ 	.byte	0x08
	.zero		1


	//   ....[2]....
        /*018c*/ 	.word	0x00000360
        /*0190*/ 	.word	0x000000ff
        /*0194*/ 	.word	0x00036420
        /*0198*/ 	.short	0x0100
        /*019a*/ 	.byte	0x08
	.zero		1


	//   ....[3]....
        /*019c*/ 	.word	0x00000370
        /*01a0*/ 	.word	0x000000ff
        /*01a4*/ 	.word	0x00036418
        /*01a8*/ 	.short	0x0100
        /*01aa*/ 	.byte	0x08
	.zero		1


	//   ....[4]....
        /*01ac*/ 	.word	0x00000380
        /*01b0*/ 	.word	0x000000ff
        /*01b4*/ 	.word	0x00036428
        /*01b8*/ 	.short	0x0100
        /*01ba*/ 	.byte	0x08
	.zero		1


	//   ....[5]....
        /*01bc*/ 	.word	0x000004b0
        /*01c0*/ 	.word	0x000000ff
        /*01c4*/ 	.word	0x00036430
        /*01c8*/ 	.short	0x0100
        /*01ca*/ 	.byte	0x08
	.zero		1


	//   ....[6]....
        /*01cc*/ 	.word	0x000004c0
        /*01d0*/ 	.word	0x000000ff
        /*01d4*/ 	.word	0x00036438
        /*01d8*/ 	.short	0x0100
        /*01da*/ 	.byte	0x08
	.zero		1


	//   ....[7]....
        /*01dc*/ 	.word	0x00001660
        /*01e0*/ 	.word	0x000000ff
        /*01e4*/ 	.word	0x00036400
        /*01e8*/ 	.short	0x010a
        /*01ea*/ 	.byte	0x24
	.zero		1


	//   ....[8]....
        /*01ec*/ 	.word	0x00001760
        /*01f0*/ 	.word	0x000000ff
        /*01f4*/ 	.word	0x00036400
        /*01f8*/ 	.short	0x010a
        /*01fa*/ 	.byte	0x24
	.zero		1


	//   ....[9]....
        /*01fc*/ 	.word	0x00001e70
        /*0200*/ 	.word	0x00000003
        /*0204*/ 	.word	0x00036410
        /*0208*/ 	.short	0x010a
        /*020a*/ 	.byte	0x3f
	.zero		1


	//   ....[10]....
        /*020c*/ 	.word	0x00001eb0
        /*0210*/ 	.word	0x00000003
        /*0214*/ 	.word	0x00036410
        /*0218*/ 	.short	0x010a
        /*021a*/ 	.byte	0x3f
	.zero		1


	//   ....[11]....
        /*021c*/ 	.word	0x00002550
        /*0220*/ 	.word	0x000000ff
        /*0224*/ 	.word	0x00036430
        /*0228*/ 	.short	0x010a
        /*022a*/ 	.byte	0x24
	.zero		1


	//   ....[12]....
        /*022c*/ 	.word	0x000027a0
        /*0230*/ 	.word	0x000000ff
        /*0234*/ 	.word	0x00036430
        /*0238*/ 	.short	0x010a
        /*023a*/ 	.byte	0x24
	.zero		1


	//   ....[13]....
        /*023c*/ 	.word	0x00003e60
        /*0240*/ 	.word	0x000000ff
        /*0244*/ 	.word	0x00000000
        /*0248*/ 	.short	0x0101
        /*024a*/ 	.byte	0x04
	.zero		1


	//   ....[14]....
        /*024c*/ 	.word	0x000041f0
        /*0250*/ 	.word	0x00000003
        /*0254*/ 	.word	0x00000000
        /*0258*/ 	.short	0x0101
        /*025a*/ 	.byte	0x3f
	.zero		1


	//   ....[15]....
        /*025c*/ 	.word	0x000093d0
        /*0260*/ 	.word	0x00000000
        /*0264*/ 	.word	0x00036420
        /*0268*/ 	.short	0x010a
        /*026a*/ 	.byte	0x3f
	.zero		1


	//   ....[16]....
        /*026c*/ 	.word	0x00009bc0
        /*0270*/ 	.word	0x00000000
        /*0274*/ 	.word	0x00036438
        /*0278*/ 	.short	0x010a
        /*027a*/ 	.byte	0x3f
	.zero		1


	//   ....[17]....
        /*027c*/ 	.word	0x00009f20
        /*0280*/ 	.word	0x00000000
        /*0284*/ 	.word	0x00036428
        /*0288*/ 	.short	0x010a
        /*028a*/ 	.byte	0x3f
	.zero		1


	//   ....[18]....
        /*028c*/ 	.word	0x0000a250
        /*0290*/ 	.word	0x00000000
        /*0294*/ 	.word	0x00036438
        /*0298*/ 	.short	0x010a
        /*029a*/ 	.byte	0x3f
	.zero		1


	//   ....[19]....
        /*029c*/ 	.word	0x0000a540
        /*02a0*/ 	.word	0x00000000
        /*02a4*/ 	.word	0x00036420
        /*02a8*/ 	.short	0x010a
        /*02aa*/ 	.byte	0x3f
	.zero		1


	//   ....[20]....
        /*02ac*/ 	.word	0x0000a8c0
        /*02b0*/ 	.word	0x00000000
        /*02b4*/ 	.word	0x00036438
        /*02b8*/ 	.short	0x010a
        /*02ba*/ 	.byte	0x3f
	.zero		1


	//   ....[21]....
        /*02bc*/ 	.word	0x0000abc0
        /*02c0*/ 	.word	0x00000000
        /*02c4*/ 	.word	0x00036428
        /*02c8*/ 	.short	0x010a
        /*02ca*/ 	.byte	0x3f
	.zero		1


	//   ....[22]....
        /*02cc*/ 	.word	0x0000af00
        /*02d0*/ 	.word	0x00000000
        /*02d4*/ 	.word	0x00036438
        /*02d8*/ 	.short	0x010a
        /*02da*/ 	.byte	0x3f
	.zero		1


	//   ....[23]....
        /*02dc*/ 	.word	0x0000b360
        /*02e0*/ 	.word	0x00000007
        /*02e4*/ 	.word	0x00000000
        /*02e8*/ 	.short	0x010a
        /*02ea*/ 	.byte	0x3f
	.zero		1


	//   ....[24]....
        /*02ec*/ 	.word	0x0000b3e0
        /*02f0*/ 	.word	0x00000003
        /*02f4*/ 	.word	0x00000000
        /*02f8*/ 	.short	0x010a
        /*02fa*/ 	.byte	0x3f
	.zero		1


	//   ....[25]....
        /*02fc*/ 	.word	0x0000b430
        /*0300*/ 	.word	0x00000009
        /*0304*/ 	.word	0x00036438
        /*0308*/ 	.short	0x010a
        /*030a*/ 	.byte	0x3f
	.zero		1


	//   ....[26]....
        /*030c*/ 	.word	0x0000b510
        /*0310*/ 	.word	0x00000000
        /*0314*/ 	.word	0x00036400
        /*0318*/ 	.short	0x010a
        /*031a*/ 	.byte	0x3f
	.zero		1


	//   ....[27]....
        /*031c*/ 	.word	0x0000b560
        /*0320*/ 	.word	0x00000003
        /*0324*/ 	.word	0x00036410
        /*0328*/ 	.short	0x010a
        /*032a*/ 	.byte	0x3f
	.zero		1


	//   ....[28]....
        /*032c*/ 	.word	0x0000b5c0
        /*0330*/ 	.word	0x00000079
        /*0334*/ 	.word	0x00036430
        /*0338*/ 	.short	0x010a
        /*033a*/ 	.byte	0x3f
	.zero		1


	//   ....[29]....
        /*033c*/ 	.word	0x0000b610
        /*0340*/ 	.word	0x00000000
        /*0344*/ 	.word	0x00036420
        /*0348*/ 	.short	0x010a
        /*034a*/ 	.byte	0x3f
	.zero		1


	//   ....[30]....
        /*034c*/ 	.word	0x0000b660
        /*0350*/ 	.word	0x00000000
        /*0354*/ 	.word	0x00036438
        /*0358*/ 	.short	0x010a
        /*035a*/ 	.byte	0x3f
	.zero		1


	//   ....[31]....
        /*035c*/ 	.word	0x0000b6b0
        /*0360*/ 	.word	0x00000000
        /*0364*/ 	.word	0x00036428
        /*0368*/ 	.short	0x010a
        /*036a*/ 	.byte	0x3f
	.zero		1


	//   ....[32]....
        /*036c*/ 	.word	0x0000b710
        /*0370*/ 	.word	0x00000000
        /*0374*/ 	.word	0x00036438
        /*0378*/ 	.short	0x010a
        /*037a*/ 	.byte	0x3f
	.zero		1


	//   ....[33]....
        /*037c*/ 	.word	0x0000b790
        /*0380*/ 	.word	0x00000000
        /*0384*/ 	.word	0x00036420
        /*0388*/ 	.short	0x010a
        /*038a*/ 	.byte	0x3f
	.zero		1


	//   ....[34]....
        /*038c*/ 	.word	0x0000b7e0
        /*0390*/ 	.word	0x00000000
        /*0394*/ 	.word	0x00036438
        /*0398*/ 	.short	0x010a
        /*039a*/ 	.byte	0x3f
	.zero		1


	//   ....[35]....
        /*039c*/ 	.word	0x0000b830
        /*03a0*/ 	.word	0x00000000
        /*03a4*/ 	.word	0x00036428
        /*03a8*/ 	.short	0x010a
        /*03aa*/ 	.byte	0x3f
	.zero		1


	//   ....[36]....
        /*03ac*/ 	.word	0x0000b880
        /*03b0*/ 	.word	0x00000000
        /*03b4*/ 	.word	0x00036438
        /*03b8*/ 	.short	0x010a
        /*03ba*/ 	.byte	0x3f
	.zero		1


	//   ....[37]....
        /*03bc*/ 	.word	0x0000b950
        /*03c0*/ 	.word	0x00000007
        /*03c4*/ 	.word	0x00000000
        /*03c8*/ 	.short	0x010a
        /*03ca*/ 	.byte	0x3f
	.zero		1


	//   ....[38]....
        /*03cc*/ 	.word	0x0000b9a0
        /*03d0*/ 	.word	0x00000003
        /*03d4*/ 	.word	0x00000000
        /*03d8*/ 	.short	0x010a
        /*03da*/ 	.byte	0x3f
	.zero		1


	//----- nvinfo : EIATTR_NUM_MBARRIERS
	.align		4
.L_776:
        /*03dc*/ 	.byte	0x03, 0x38
        /*03de*/ 	.short	0x0007


	//----- nvinfo : EIATTR_EXIT_INSTR_OFFSETS
	.align		4
        /*03e0*/ 	.byte	0x04, 0x1c
        /*03e2*/ 	.short	(.L_778 - .L_777)


	//   ....[0]....
.L_777:
        /*03e4*/ 	.word	0x0000b480


	//----- nvinfo : EIATTR_MAX_THREADS
	.align		4
.L_778:
        /*03e8*/ 	.byte	0x04, 0x05
        /*03ea*/ 	.short	(.L_780 - .L_779)
.L_779:
        /*03ec*/ 	.word	0x00000200
        /*03f0*/ 	.word	0x00000001
        /*03f4*/ 	.word	0x00000001


	//----- nvinfo : EIATTR_CRS_STACK_SIZE
	.align		4
.L_780:
        /*03f8*/ 	.byte	0x04, 0x1e
        /*03fa*/ 	.short	(.L_782 - .L_781)
.L_781:
        /*03fc*/ 	.word	0x00000000


	//----- nvinfo : EIATTR_CBANK_PARAM_SIZE
	.align		4
.L_782:
        /*0400*/ 	.byte	0x03, 0x19
        /*0402*/ 	.short	0x06f0


	//----- nvinfo : EIATTR_PARAM_CBANK
	.align		4
        /*0404*/ 	.byte	0x04, 0x0a
        /*0406*/ 	.short	(.L_784 - .L_783)
	.align		4
.L_783:
        /*0408*/ 	.word	index@(.nv.constant0._ZN7cutlass13device_kernelIN5flash11enable_sm90INS1_16FlashAttnBwdSm90INS1_25CollectiveMainloopBwdSm90ILi2ELi1ELi1EN4cute5tupleIJNS5_1CILi1EEES8_S8_EEENS6_IJNS7_ILi64EEENS7_ILi96EEENS7_ILi192EEEEEENS_10bfloat16_tEfNS_4arch4Sm90ELb1ELb0ELb1ELb1ELb0ELb0ELb1ELb0ELi3ELi1ELi1ELi1ELb0EEENS1_21CollectiveEpilogueBwdISD_SE_SG_Li384ELb1ELb1ELi3EEENS1_25SingleTileBwdLPTSchedulerILb1ELi96ELb0EEEEEEEEEvNT_6ParamsE)
        /*040c*/ 	.short	0x0210
        /*040e*/ 	.short	0x06f0


	//----- nvinfo : EIATTR_SW_WAR
	.align		4
.L_784:
        /*0410*/ 	.byte	0x04, 0x36
        /*0412*/ 	.short	(.L_786 - .L_785)
.L_785:
        /*0414*/ 	.word	0x00000008
.L_786:


//--------------------- .nv.info._ZN7cutlass13device_kernelIN5flash11enable_sm90INS1_16FlashAttnBwdSm90INS1_25CollectiveMainloopBwdSm90ILi2ELi1ELi1EN4cute5tupleIJNS5_1CILi1EEES8_S8_EEENS6_IJNS7_ILi64EEENS7_ILi96EEENS7_ILi192EEEEEENS_10bfloat16_tEfNS_4arch4Sm90ELb1ELb0ELb1ELb1ELb1ELb0ELb1ELb0ELi3ELi1ELi1ELi1ELb0EEENS1_21CollectiveEpilogueBwdISD_SE_SG_Li384ELb1ELb1ELi3EEENS1_25SingleTileBwdLPTSchedulerILb1ELi96ELb1EEEEEEEEEvNT_6ParamsE --------------------------
	.section	.nv.info._ZN7cutlass13device_kernelIN5flash11enable_sm90INS1_16FlashAttnBwdSm90INS1_25CollectiveMainloopBwdSm90ILi2ELi1ELi1EN4cute5tupleIJNS5_1CILi1EEES8_S8_EEENS6_IJNS7_ILi64EEENS7_ILi96EEENS7_ILi192EEEEEENS_10bfloat16_tEfNS_4arch4Sm90ELb1ELb0ELb1ELb1ELb1ELb0ELb1ELb0ELi3ELi1ELi1ELi1ELb0EEENS1_21CollectiveEpilogueBwdISD_SE_SG_Li384ELb1ELb1ELi3EEENS1_25SingleTileBwdLPTSchedulerILb1ELi96ELb1EEEEEEEEEvNT_6ParamsE,"",@"SHT_CUDA_INFO"
	.sectionflags	@""
	.align	4


	//----- nvinfo : EIATTR_CUDA_API_VERSION
	.align		4
        /*0000*/ 	.byte	0x04, 0x37
        /*0002*/ 	.short	(.L_788 - .L_787)
.L_787:
        /*0004*/ 	.word	0x00000082


	//----- nvinfo : EIATTR_KPARAM_INFO
	.align		4
.L_788:
        /*0008*/ 	.byte	0x04, 0x17
        /*000a*/ 	.short	(.L_790 - .L_789)
.L_789:
        /*000c*/ 	.word	0x00000000
        /*0010*/ 	.short	0x0000
        /*0012*/ 	.short	0x0070
        /*0014*/ 	.byte	0x00, 0xf0, 0x01, 0x1a


	//----- nvinfo : EIATTR_SPARSE_MMA_MASK
	.align		4
.L_790:
        /*0018*/ 	.byte	0x03, 0x50
        /*001a*/ 	.short	0x0000


	//----- nvinfo : EIATTR_MAXREG_COUNT
	.align		4
        /*001c*/ 	.byte	0x03, 0x1b
        /*001e*/ 	.short	0x0080


	//----- nvinfo : EIATTR_NUM_BARRIERS
	.align		4
        /*0020*/ 	.byte	0x02, 0x4c
        /*0022*/ 	.byte	0x10
	.zero		1


	//----- nvinfo : EIATTR_EXTERNS
	.align		4
        /*0024*/ 	.byte	0x04, 0x0f
        /*0026*/ 	.short	(.L_792 - .L_791)


	//   ....[0]....
	.align		4
.L_791:
        /*0028*/ 	.word	index@(__assertfail)


	//----- nvinfo : EIATTR_ANNOTATIONS
	.align		4
.L_792:
        /*002c*/ 	.byte	0x04, 0x55
        /*002e*/ 	.short	(.L_794 - .L_793)


	//   ....[0]....
.L_793:
        /* <DEDUP_REMOVED lines=13> */


	//----- nvinfo : EIATTR_MERCURY_ISA_VERSION
	.align		4
.L_794:
        /*00e8*/ 	.byte	0x03, 0x5f
        /*00ea*/ 	.short	0x0101


	//----- nvinfo : EIATTR_INT_WARP_WIDE_INSTR_OFFSETS
	.align		4
        /*00ec*/ 	.byte	0x04, 0x31
        /*00ee*/ 	.short	(.L_796 - .L_795)


	//   ....[0]....
.L_795:
        /*00f0*/ 	.word	0x00000180


	//   ....[1]....
        /*00f4*/ 	.word	0x00000240


	//   ....[2]....
        /*00f8*/ 	.word	0x00008190


	//   ....[3]....
        /*00fc*/ 	.word	0x00008980


	//   ....[4]....
        /*0100*/ 	.word	0x00008fe0


	//----- nvinfo : EIATTR_COOP_GROUP_MASK_REGIDS
	.align		4
.L_796:
        /*0104*/ 	.byte	0x04, 0x29
        /*0106*/ 	.short	(.L_798 - .L_797)


	//   ....[0]....
.L_797:
        /*0108*/ 	.word	0xffffffff


	//   ....[1]....
        /*010c*/ 	.word	0xffffffff


	//   ....[2]....
        /*0110*/ 	.word	0xffffffff


	//   ....[3]....
        /*0114*/ 	.word	0xffffffff


	//   ....[4]....
        /*0118*/ 	.word	0xffffffff


	//   ....[5]....
        /*011c*/ 	.word	0xffffffff


	//   ....[6]....
        /*0120*/ 	.word	0xffffffff


	//   ....[7]....
        /*0124*/ 	.word	0xffffffff


	//   ....[8]....
        /*0128*/ 	.word	0xffffffff


	//   ....[9]....
        /*012c*/ 	.word	0xffffffff


	//   ....[10]....
        /*0130*/ 	.word	0xffffffff


	//   ....[11]....
        /*0134*/ 	.word	0xffffffff


	//   ....[12]....
        /*0138*/ 	.word	0xffffffff


	//   ....[13]....
        /*013c*/ 	.word	0x0500000f


	//   ....[14]....
        /*0140*/ 	.word	0x0500000f


	//   ....[15]....
        /*0144*/ 	.word	0x0500000f


	//   ....[16]....
        /*0148*/ 	.word	0x0500000f


	//----- nvinfo : EIATTR_COOP_GROUP_INSTR_OFFSETS
	.align		4
.L_798:
        /*014c*/ 	.byte	0x04, 0x28
        /*014e*/ 	.short	(.L_800 - .L_799)


	//   ....[0]....
.L_799:
        /*0150*/ 	.word	0x00000060


	//   ....[1]....
        /*0154*/ 	.word	0x00000190


	//   ....[2]....
        /*0158*/ 	.word	0x00000220


	//   ....[3]....
        /*015c*/ 	.word	0x000003a0


	//   ....[4]....
        /*0160*/ 	.word	0x00000600


	//   ....[5]....
        /*0164*/ 	.word	0x00001620


	//   ....[6]....
        /*0168*/ 	.word	0x00006e50


	//   ....[7]....
        /*016c*/ 	.word	0x00007c00


	//   ....[8]....
        /*0170*/ 	.word	0x000080c0


	//   ....[9]....
        /*0174*/ 	.word	0x000084c0


	//   ....[10]....
        /*0178*/ 	.word	0x000088b0


	//   ....[11]....
        /*017c*/ 	.word	0x00008b60


	//   ....[12]....
        /*0180*/ 	.word	0x00008f10


	//   ....[13]....
        /*0184*/ 	.word	0x0000be00


	//   ....[14]....
        /*0188*/ 	.word	0x0000bf70


	//   ....[15]....
        /*018c*/ 	.word	0x0000bfe0


	//   ....[16]....
        /*0190*/ 	.word	0x0000c050


	//----- nvinfo : EIATTR_REG_RECONFIG
	.align		4
.L_800:
        /*0194*/ 	.byte	0x01, 0x54
	.zero		2


	//----- nvinfo : EIATTR_SYSCALL_OFFSETS
	.align		4
        /*0198*/ 	.byte	0x04, 0x46
        /*019a*/ 	.short	(.L_802 - .L_801)


	//   ....[0]....
.L_801:
        /*019c*/ 	.word	0x00001280


	//   ....[1]....
        /*01a0*/ 	.word	0x00001370


	//   ....[2]....
        /*01a4*/ 	.word	0x000014b0


	//   ....[3]....
        /*01a8*/ 	.word	0x000015a0


	//----- nvinfo : EIATTR_MBARRIER_INSTR_OFFSETS
	.align		4
.L_802:
        /*01ac*/ 	.byte	0x04, 0x39
        /*01ae*/ 	.short	(.L_804 - .L_803)


	//   ....[0]....
.L_803:
        /*01b0*/ 	.word	0x00000260
        /*01b4*/ 	.word	0x000000ff
        /*01b8*/ 	.word	0x00036400
        /*01bc*/ 	.short	0x0100
        /*01be*/ 	.byte	0x06
	.zero		1


	//   ....[1]....
        /*01c0*/ 	.word	0x00000350
        /*01c4*/ 	.word	0x000000ff
        /*01c8*/ 	.word	0x00036410
        /*01cc*/ 	.short	0x0100
        /*01ce*/ 	.byte	0x08
	.zero		1


	//   ....[2]....
        /*01d0*/ 	.word	0x00000360
        /*01d4*/ 	.word	0x000000ff
        /*01d8*/ 	.word	0x00036420
        /*01dc*/ 	.short	0x0100
        /*01de*/ 	.byte	0x08
	.zero		1


	//   ....[3]....
        /*01e0*/ 	.word	0x00000370
        /*01e4*/ 	.word	0x000000ff
        /*01e8*/ 	.word	0x00036418
        /*01ec*/ 	.short	0x0100
        /*01ee*/ 	.byte	0x08
	.zero		1


	//   ....[4]....
        /*01f0*/ 	.word	0x00000380
        /*01f4*/ 	.word	0x000000ff
        /*01f8*/ 	.word	0x00036428
        /*01fc*/ 	.short	0x0100
        /*01fe*/ 	.byte	0x08
	.zero		1


	//   ....[5]....
        /*0200*/ 	.word	0x000004b0
        /*0204*/ 	.word	0x000000ff
        /*0208*/ 	.word	0x00036430
        /*020c*/ 	.short	0x0100
        /*020e*/ 	.byte	0x08
	.zero		1


	//   ....[6]....
        /*0210*/ 	.word	0x000004c0
        /*0214*/ 	.word	0x000000ff
        /*0218*/ 	.word	0x00036438
        /*021c*/ 	.short	0x0100
        /*021e*/ 	.byte	0x08
	.zero		1


	//   ....[7]....
        /*0220*/ 	.word	0x00001660
        /*0224*/ 	.word	0x000000ff
        /*0228*/ 	.word	0x00036400
        /*022c*/ 	.short	0x010a
        /*022e*/ 	.byte	0x24
	.zero		1


	//   ....[8]....
        /*0230*/ 	.word	0x00001760
        /*0234*/ 	.word	0x000000ff
        /*0238*/ 	.word	0x00036400
        /*023c*/ 	.short	0x010a
        /*023e*/ 	.byte	0x24
	.zero		1


	//   ....[9]....
        /*0240*/ 	.word	0x00001e70
        /*0244*/ 	.word	0x00000003
        /*0248*/ 	.word	0x00036410
        /*024c*/ 	.short	0x010a
        /*024e*/ 	.byte	0x3f
	.zero		1


	//   ....[10]....
        /*0250*/ 	.word	0x00001eb0
        /*0254*/ 	.word	0x00000003
        /*0258*/ 	.word	0x00036410
        /*025c*/ 	.short	0x010a
        /*025e*/ 	.byte	0x3f
	.zero		1


	//   ....[11]....
        /*0260*/ 	.word	0x00002550
        /*0264*/ 	.word	0x000000ff
        /*0268*/ 	.word	0x00036430
        /*026c*/ 	.short	0x010a
        /*026e*/ 	.byte	0x24
	.zero		1


	//   ....[12]....
        /*0270*/ 	.word	0x000027a0
        /*0274*/ 	.word	0x000000ff
        /*0278*/ 	.word	0x00036430
        /*027c*/ 	.short	0x010a
        /*027e*/ 	.byte	0x24
	.zero		1


	//   ....[13]....
        /*0280*/ 	.word	0x00003e60
        /*0284*/ 	.word	0x000000ff
        /*0288*/ 	.word	0x00000000
        /*028c*/ 	.short	0x0101
        /*028e*/ 	.byte	0x04
	.zero		1


	//   ....[14]....
        /*0290*/ 	.word	0x000041f0
        /*0294*/ 	.word	0x00000003
        /*0298*/ 	.word	0x00000000
        /*029c*/ 	.short	0x0101
        /*029e*/ 	.byte	0x3f
	.zero		1


	//   ....[15]....
        /*02a0*/ 	.word	0x00009d00
        /*02a4*/ 	.word	0x00000000
        /*02a8*/ 	.word	0x00036420
        /*02ac*/ 	.short	0x010a
        /*02ae*/ 	.byte	0x3f
	.zero		1


	//   ....[16]....
        /*02b0*/ 	.word	0x0000a4f0
        /*02b4*/ 	.word	0x00000000
        /*02b8*/ 	.word	0x00036438
        /*02bc*/ 	.short	0x010a
        /*02be*/ 	.byte	0x3f
	.zero		1


	//   ....[17]....
        /*02c0*/ 	.word	0x0000a850
        /*02c4*/ 	.word	0x00000000
        /*02c8*/ 	.word	0x00036428
        /*02cc*/ 	.short	0x010a
        /*02ce*/ 	.byte	0x3f
	.zero		1


	//   ....[18]....
        /*02d0*/ 	.word	0x0000ab80
        /*02d4*/ 	.word	0x00000000
        /*02d8*/ 	.word	0x00036438
        /*02dc*/ 	.short	0x010a
        /*02de*/ 	.byte	0x3f
	.zero		1


	//   ....[19]....
        /*02e0*/ 	.word	0x0000ae70
        /*02e4*/ 	.word	0x00000000
        /*02e8*/ 	.word	0x00036420
        /*02ec*/ 	.short	0x010a
        /*02ee*/ 	.byte	0x3f
	.zero		1


	//   ....[20]....
        /*02f0*/ 	.word	0x0000b1f0
        /*02f4*/ 	.word	0x00000000
        /*02f8*/ 	.word	0x00036438
        /*02fc*/ 	.short	0x010a
        /*02fe*/ 	.byte	0x3f
	.zero		1


	//   ....[21]....
        /*0300*/ 	.word	0x0000b4f0
        /*0304*/ 	.word	0x00000000
        /*0308*/ 	.word	0x00036428
        /*030c*/ 	.short	0x010a
        /*030e*/ 	.byte	0x3f
	.zero		1


	//   ....[22]....
        /*0310*/ 	.word	0x0000b830
        /*0314*/ 	.word	0x00000000
        /*0318*/ 	.word	0x00036438
        /*031c*/ 	.short	0x010a
        /*031e*/ 	.byte	0x3f
	.zero		1


	//   ....[23]....
        /*0320*/ 	.word	0x0000bc90
        /*0324*/ 	.word	0x00000007
        /*0328*/ 	.word	0x00000000
        /*032c*/ 	.short	0x010a
        /*032e*/ 	.byte	0x3f
	.zero		1


	//   ....[24]....
        /*0330*/ 	.word	0x0000bd10
        /*0334*/ 	.word	0x00000003
        /*0338*/ 	.word	0x00000000
        /*033c*/ 	.short	0x010a
        /*033e*/ 	.byte	0x3f
	.zero		1


	//   ....[25]....
        /*0340*/ 	.word	0x0000bd60
        /*0344*/ 	.word	0x00000009
        /*0348*/ 	.word	0x00036438
        /*034c*/ 	.short	0x010a
        /*034e*/ 	.byte	0x3f
	.zero		1


	//   ....[26]....
        /*0350*/ 	.word	0x0000be40
        /*0354*/ 	.word	0x00000000
        /*0358*/ 	.word	0x00036400
        /*035c*/ 	.short	0x010a
        /*035e*/ 	.byte	0x3f
	.zero		1


	//   ....[27]....
        /*0360*/ 	.word	0x0000be90
        /*0364*/ 	.word	0x00000003
        /*0368*/ 	.word	0x00036410
        /*036c*/ 	.short	0x010a
        /*036e*/ 	.byte	0x3f
	.zero		1


	//   ....[28]....
        /*0370*/ 	.word	0x0000bef0
        /*0374*/ 	.word	0x00000079
        /*0378*/ 	.word	0x00036430
        /*037c*/ 	.short	0x010a
        /*037e*/ 	.byte	0x3f
	.zero		1


	//   ....[29]....
        /*0380*/ 	.word	0x0000c090
        /*0384*/ 	.word	0x00000000
        /*0388*/ 	.word	0x00036420
        /*038c*/ 	.short	0x010a
        /*038e*/ 	.byte	0x3f
	.zero		1


	//   ....[30]....
        /*0390*/ 	.word	0x0000c0e0
        /*0394*/ 	.word	0x00000000
        /*0398*/ 	.word	0x00036438
        /*039c*/ 	.short	0x010a
        /*039e*/ 	.byte	0x3f
	.zero		1


	//   ....[31]....
        /*03a0*/ 	.word	0x0000c130
        /*03a4*/ 	.word	0x00000000
        /*03a8*/ 	.word	0x00036428
        /*03ac*/ 	.short	0x010a
        /*03ae*/ 	.byte	0x3f
	.zero		1


	//   ....[32]....
        /*03b0*/ 	.word	0x0000c190
        /*03b4*/ 	.word	0x00000000
        /*03b8*/ 	.word	0x00036438
        /*03bc*/ 	.short	0x010a
        /*03be*/ 	.byte	0x3f
	.zero		1


	//   ....[33]....
        /*03c0*/ 	.word	0x0000c210
        /*03c4*/ 	.word	0x00000000
        /*03c8*/ 	.word	0x00036420
        /*03cc*/ 	.short	0x010a
        /*03ce*/ 	.byte	0x3f
	.zero		1


	//   ....[34]....
        /*03d0*/ 	.word	0x0000c260
        /*03d4*/ 	.word	0x00000000
        /*03d8*/ 	.word	0x00036438
        /*03dc*/ 	.short	0x010a
        /*03de*/ 	.byte	0x3f
	.zero		1


	//   ....[35]....
        /*03e0*/ 	.word	0x0000c2b0
        /*03e4*/ 	.word	0x00000000
        /*03e8*/ 	.word	0x00036428
        /*03ec*/ 	.short	0x010a
        /*03ee*/ 	.byte	0x3f
	.zero		1


	//   ....[36]....
        /*03f0*/ 	.word	0x0000c300
        /*03f4*/ 	.word	0x00000000
        /*03f8*/ 	.word	0x00036438
        /*03fc*/ 	.short	0x010a
        /*03fe*/ 	.byte	0x3f
	.zero		1


	//   ....[37]....
        /*0400*/ 	.word	0x0000c3d0
        /*0404*/ 	.word	0x00000007
        /*0408*/ 	.word	0x00000000
        /*040c*/ 	.short	0x010a
        /*040e*/ 	.byte	0x3f
	.zero		1


	//   ....[38]....
        /*0410*/ 	.word	0x0000c420
        /*0414*/ 	.word	0x00000003
        /*0418*/ 	.word	0x00000000
        /*041c*/ 	.short	0x010a
        /*041e*/ 	.byte	0x3f
	.zero		1


	//----- nvinfo : EIATTR_NUM_MBARRIERS
	.align		4
.L_804:
        /*0420*/ 	.byte	0x03, 0x38
        /*0422*/ 	.short	0x0007


	//----- nvinfo : EIATTR_EXIT_INSTR_OFFSETS
	.align		4
        /*0424*/ 	.byte	0x04, 0x1c
        /*0426*/ 	.short	(.L_806 - .L_805)


	//   ....[0]....
.L_805:
        /*0428*/ 	.word	0x0000bdb0


	//----- nvinfo : EIATTR_MAX_THREADS
	.align		4
.L_806:
        /*042c*/ 	.byte	0x04, 0x05
        /*042e*/ 	.short	(.L_808 - .L_807)
.L_807:
        /*0430*/ 	.word	0x00000200
        /*0434*/ 	.word	0x00000001
        /*0438*/ 	.word	0x00000001


	//----- nvinfo : EIATTR_CRS_STACK_SIZE
	.align		4
.L_808:
        /*043c*/ 	.byte	0x04, 0x1e
        /*043e*/ 	.short	(.L_810 - .L_809)
.L_809:
        /*0440*/ 	.word	0x00000000


	//----- nvinfo : EIATTR_CBANK_PARAM_SIZE
	.align		4
.L_810:
        /*0444*/ 	.byte	0x03, 0x19
        /*0446*/ 	.short	0x06f0


	//----- nvinfo : EIATTR_PARAM_CBANK
	.align		4
        /*0448*/ 	.byte	0x04, 0x0a
        /*044a*/ 	.short	(.L_812 - .L_811)
	.align		4
.L_811:
        /*044c*/ 	.word	index@(.nv.constant0._ZN7cutlass13device_kernelIN5flash11enable_sm90INS1_16FlashAttnBwdSm90INS1_25CollectiveMainloopBwdSm90ILi2ELi1ELi1EN4cute5tupleIJNS5_1CILi1EEES8_S8_EEENS6_IJNS7_ILi64EEENS7_ILi96EEENS7_ILi192EEEEEENS_10bfloat16_tEfNS_4arch4Sm90ELb1ELb0ELb1ELb1ELb1ELb0ELb1ELb0ELi3ELi1ELi1ELi1ELb0EEENS1_21CollectiveEpilogueBwdISD_SE_SG_Li384ELb1ELb1ELi3EEENS1_25SingleTileBwdLPTSchedulerILb1ELi96ELb1EEEEEEEEEvNT_6ParamsE)
        /*0450*/ 	.short	0x0210
        /*0452*/ 	.short	0x06f0


	//----- nvinfo : EIATTR_SW_WAR
	.align		4
.L_812:
        /*0454*/ 	.byte	0x04, 0x36
        /*0456*/ 	.short	(.L_814 - .L_813)
.L_813:
        /*0458*/ 	.word	0x00000008
.L_814:


//--------------------- .nv.info._ZN7cutlass13device_kernelIN5flash11enable_sm90INS1_16FlashAttnBwdSm90INS1_25CollectiveMainloopBwdSm90ILi2ELi1ELi1EN4cute5tupleIJNS5_1CILi1EEES8_S8_EEENS6_IJNS7_ILi64EEENS7_ILi96EEENS7_ILi192EEEEEENS_10bfloat16_tEfNS_4arch4Sm90ELb1ELb0ELb1ELb1ELb0ELb0ELb1ELb0ELi3ELi1ELi1ELi1ELb0EEENS1_24CollectiveEpilogueBwdGQAISD_fSG_Li384ELb1ELb0EEENS1_25SingleTileBwdLPTSchedulerILb1ELi96ELb0EEEEEEEEEvNT_6ParamsE --------------------------
	.section	.nv.info._ZN7cutlass13device_kernelIN5flash11enable_sm90INS1_16FlashAttnBwdSm90INS1_25CollectiveMainloopBwdSm90ILi2ELi1ELi1EN4cute5tupleIJNS5_1CILi1EEES8_S8_EEENS6_IJNS7_ILi64EEENS7_ILi96EEENS7_ILi192EEEEEENS_10bfloat16_tEfNS_4arch4Sm90ELb1ELb0ELb1ELb1ELb0ELb0ELb1ELb0ELi3ELi1ELi1ELi1ELb0EEENS1_24CollectiveEpilogueBwdGQAISD_fSG_Li384ELb1ELb0EEENS1_25SingleTileBwdLPTSchedulerILb1ELi96ELb0EEEEEEEEEvNT_6ParamsE,"",@"SHT_CUDA_INFO"
	.sectionflags	@""
	.align	4


	//----- nvinfo : EIATTR_CUDA_API_VERSION
	.align		4
        /*0000*/ 	.byte	0x04, 0x37
        /*0002*/ 	.short	(.L_816 - .L_815)
.L_815:
        /*0004*/ 	.word	0x00000082


	//----- nvinfo : EIATTR_KPARAM_INFO
	.align		4
.L_816:
        /*0008*/ 	.byte	0x04, 0x17
        /*000a*/ 	.short	(.L_818 - .L_817)
.L_817:
        /*000c*/ 	.word	0x00000000
        /*0010*/ 	.short	0x0000
        /*0012*/ 	.short	0x0070
        /*0014*/ 	.byte	0x00, 0xf0, 0x01, 0x1c


	//----- nvinfo : EIATTR_SPARSE_MMA_MASK
	.align		4
.L_818:
        /*0018*/ 	.byte	0x03, 0x50
        /*001a*/ 	.short	0x0000


	//----- nvinfo : EIATTR_MAXREG_COUNT
	.align		4
        /*001c*/ 	.byte	0x03, 0x1b
        /*001e*/ 	.short	0x0080


	//----- nvinfo : EIATTR_NUM_BARRIERS
	.align		4
        /*0020*/ 	.byte	0x02, 0x4c
        /*0022*/ 	.byte	0x10
	.zero		1


	//----- nvinfo : EIATTR_EXTERNS
	.align		4
        /*0024*/ 	.byte	0x04, 0x0f
        /*0026*/ 	.short	(.L_820 - .L_819)


	//   ....[0]....
	.align		4
.L_819:
        /*0028*/ 	.word	index@(__assertfail)


	//----- nvinfo : EIATTR_ANNOTATIONS
	.align		4
.L_820:
        /*002c*/ 	.byte	0x04, 0x55
        /*002e*/ 	.short	(.L_822 - .L_821)


	//   ....[0]....
.L_821:
        /* <DEDUP_REMOVED lines=11> */


	//----- nvinfo : EIATTR_MERCURY_ISA_VERSION
	.align		4
.L_822:
        /*00d0*/ 	.byte	0x03, 0x5f
        /*00d2*/ 	.short	0x0101


	//----- nvinfo : EIATTR_INT_WARP_WIDE_INSTR_OFFSETS
	.align		4
        /*00d4*/ 	.byte	0x04, 0x31
        /*00d6*/ 	.short	(.L_824 - .L_823)


	//   ....[0]....
.L_823:
        /*00d8*/ 	.word	0x00000180


	//   ....[1]....
        /*00dc*/ 	.word	0x00000240


	//----- nvinfo : EIATTR_COOP_GROUP_MASK_REGIDS
	.align		4
.L_824:
        /*00e0*/ 	.byte	0x04, 0x29
        /*00e2*/ 	.short	(.L_826 - .L_825)


	//   ....[0]....
.L_825:
        /*00e4*/ 	.word	0xffffffff


	//   ....[1]....
        /*00e8*/ 	.word	0xffffffff


	//   ....[2]....
        /*00ec*/ 	.word	0xffffffff


	//   ....[3]....
        /*00f0*/ 	.word	0xffffffff


	//   ....[4]....
        /*00f4*/ 	.word	0xffffffff


	//   ....[5]....
        /*00f8*/ 	.word	0xffffffff


	//   ....[6]....
        /*00fc*/ 	.word	0xffffffff


	//   ....[7]....
        /*0100*/ 	.word	0x0500000f


	//----- nvinfo : EIATTR_COOP_GROUP_INSTR_OFFSETS
	.align		4
.L_826:
        /*0104*/ 	.byte	0x04, 0x28
        /*0106*/ 	.short	(.L_828 - .L_827)


	//   ....[0]....
.L_827:
        /*0108*/ 	.word	0x00000060


	//   ....[1]....
        /*010c*/ 	.word	0x00000190


	//   ....[2]....
        /*0110*/ 	.word	0x00000220


	//   ....[3]....
        /*0114*/ 	.word	0x000003a0


	//   ....[4]....
        /*0118*/ 	.word	0x00000600


	//   ....[5]....
        /*011c*/ 	.word	0x00001600


	//   ....[6]....
        /*0120*/ 	.word	0x00004e60


	//   ....[7]....
        /*0124*/ 	.word	0x000094e0


	//----- nvinfo : EIATTR_REG_RECONFIG
	.align		4
.L_828:
        /*0128*/ 	.byte	0x01, 0x54
	.zero		2


	//----- nvinfo : EIATTR_SYSCALL_OFFSETS
	.align		4
        /*012c*/ 	.byte	0x04, 0x46
        /*012e*/ 	.short	(.L_830 - .L_829)


	//   ....[0]....
.L_829:
        /*0130*/ 	.word	0x00001260


	//   ....[1]....
        /*0134*/ 	.word	0x00001350


	//   ....[2]....
        /*0138*/ 	.word	0x00001490


	//   ....[3]....
        /*013c*/ 	.word	0x00001580


	//----- nvinfo : EIATTR_MBARRIER_INSTR_OFFSETS
	.align		4
.L_830:
        /*0140*/ 	.byte	0x04, 0x39
        /*0142*/ 	.short	(.L_832 - .L_831)


	//   ....[0]....
.L_831:
        /*0144*/ 	.word	0x00000260
        /*0148*/ 	.word	0x000000ff
        /*014c*/ 	.word	0x00036400
        /*0150*/ 	.short	0x0100
        /*0152*/ 	.byte	0x06
	.zero		1


	//   ....[1]....
        /*0154*/ 	.word	0x00000350
        /*0158*/ 	.word	0x000000ff
        /*015c*/ 	.word	0x00036410
        /*0160*/ 	.short	0x0100
        /*0162*/ 	.byte	0x08
	.zero		1


	//   ....[2]....
        /*0164*/ 	.word	0x00000360
        /*0168*/ 	.word	0x000000ff
        /*016c*/ 	.word	0x00036420
        /*0170*/ 	.short	0x0100
        /*0172*/ 	.byte	0x08
	.zero		1


	//   ....[3]....
        /*0174*/ 	.word	0x00000370
        /*0178*/ 	.word	0x000000ff
        /*017c*/ 	.word	0x00036418
        /*0180*/ 	.short	0x0100
        /*0182*/ 	.byte	0x08
	.zero		1


	//   ....[4]....
        /*0184*/ 	.word	0x00000380
        /*0188*/ 	.word	0x000000ff
        /*018c*/ 	.word	0x00036428
        /*0190*/ 	.short	0x0100
        /*0192*/ 	.byte	0x08
	.zero		1


	//   ....[5]....
        /*0194*/ 	.word	0x000004b0
        /*0198*/ 	.word	0x000000ff
        /*019c*/ 	.word	0x00036430
        /*01a0*/ 	.short	0x0100
        /*01a2*/ 	.byte	0x08
	.zero		1


	//   ....[6]....
        /*01a4*/ 	.word	0x000004c0
        /*01a8*/ 	.word	0x000000ff
        /*01ac*/ 	.word	0x00036438
        /*01b0*/ 	.short	0x0100
        /*01b2*/ 	.byte	0x08
	.zero		1


	//   ....[7]....
        /*01b4*/ 	.word	0x00001640
        /*01b8*/ 	.word	0x000000ff
        /*01bc*/ 	.word	0x00036400
        /*01c0*/ 	.short	0x010a
        /*01c2*/ 	.byte	0x24
	.zero		1


	//   ....[8]....
        /*01c4*/ 	.word	0x00001740
        /*01c8*/ 	.word	0x000000ff
        /*01cc*/ 	.word	0x00036400
        /*01d0*/ 	.short	0x010a
        /*01d2*/ 	.byte	0x24
	.zero		1


	//   ....[9]....
        /*01d4*/ 	.word	0x00001e50
        /*01d8*/ 	.word	0x00000003
        /*01dc*/ 	.word	0x00036410
        /*01e0*/ 	.short	0x010a
        /*01e2*/ 	.byte	0x3f
	.zero		1


	//   ....[10]....
        /*01e4*/ 	.word	0x00001e90
        /*01e8*/ 	.word	0x00000003
        /*01ec*/ 	.word	0x00036410
        /*01f0*/ 	.short	0x010a
        /*01f2*/ 	.byte	0x3f
	.zero		1


	//   ....[11]....
        /*01f4*/ 	.word	0x00002530
        /*01f8*/ 	.word	0x000000ff
        /*01fc*/ 	.word	0x00036430
        /*0200*/ 	.short	0x010a
        /*0202*/ 	.byte	0x24
	.zero		1


	//   ....[12]....
        /*0204*/ 	.word	0x00002780
        /*0208*/ 	.word	0x000000ff
        /*020c*/ 	.word	0x00036430
        /*0210*/ 	.short	0x010a
        /*0212*/ 	.byte	0x24
	.zero		1


	//   ....[13]....
        /*0214*/ 	.word	0x00003e40
        /*0218*/ 	.word	0x000000ff
        /*021c*/ 	.word	0x00000000
        /*0220*/ 	.short	0x0101
        /*0222*/ 	.byte	0x04
	.zero		1


	//   ....[14]....
        /*0224*/ 	.word	0x000041d0
        /*0228*/ 	.word	0x00000003
        /*022c*/ 	.word	0x00000000
        /*0230*/ 	.short	0x0101
        /*0232*/ 	.byte	0x3f
	.zero		1


	//   ....[15]....
        /*0234*/ 	.word	0x000073e0
        /*0238*/ 	.word	0x00000000
        /*023c*/ 	.word	0x00036420
        /*0240*/ 	.short	0x010a
        /*0242*/ 	.byte	0x3f
	.zero		1


	//   ....[16]....
        /*0244*/ 	.word	0x00007bd0
        /*0248*/ 	.word	0x00000000
        /*024c*/ 	.word	0x00036438
        /*0250*/ 	.short	0x010a
        /*0252*/ 	.byte	0x3f
	.zero		1


	//   ....[17]....
        /*0254*/ 	.word	0x00007f30
        /*0258*/ 	.word	0x00000000
        /*025c*/ 	.word	0x00036428
        /*0260*/ 	.short	0x010a
        /*0262*/ 	.byte	0x3f
	.zero		1


	//   ....[18]....
        /*0264*/ 	.word	0x00008260
        /*0268*/ 	.word	0x00000000
        /*026c*/ 	.word	0x00036438
        /*0270*/ 	.short	0x010a
        /*0272*/ 	.byte	0x3f
	.zero		1


	//   ....[19]....
        /*0274*/ 	.word	0x00008550
        /*0278*/ 	.word	0x00000000
        /*027c*/ 	.word	0x00036420
        /*0280*/ 	.short	0x010a
        /*0282*/ 	.byte	0x3f
	.zero		1


	//   ....[20]....
        /*0284*/ 	.word	0x000088d0
        /*0288*/ 	.word	0x00000000
        /*028c*/ 	.word	0x00036438
        /*0290*/ 	.short	0x010a
        /*0292*/ 	.byte	0x3f
	.zero		1


	//   ....[21]....
        /*0294*/ 	.word	0x00008bd0
        /*0298*/ 	.word	0x00000000
        /*029c*/ 	.word	0x00036428
        /*02a0*/ 	.short	0x010a
        /*02a2*/ 	.byte	0x3f
	.zero		1


	//   ....[22]....
        /*02a4*/ 	.word	0x00008f10
        /*02a8*/ 	.word	0x00000000
        /*02ac*/ 	.word	0x00036438
        /*02b0*/ 	.short	0x010a
        /*02b2*/ 	.byte	0x3f
	.zero		1


	//   ....[23]....
        /*02b4*/ 	.word	0x00009370
        /*02b8*/ 	.word	0x00000007
        /*02bc*/ 	.word	0x00000000
        /*02c0*/ 	.short	0x010a
        /*02c2*/ 	.byte	0x3f
	.zero		1


	//   ....[24]....
        /*02c4*/ 	.word	0x000093f0
        /*02c8*/ 	.word	0x00000003
        /*02cc*/ 	.word	0x00000000
        /*02d0*/ 	.short	0x010a
        /*02d2*/ 	.byte	0x3f
	.zero		1


	//   ....[25]....
        /*02d4*/ 	.word	0x00009440
        /*02d8*/ 	.word	0x00000009
        /*02dc*/ 	.word	0x00036438
        /*02e0*/ 	.short	0x010a
        /*02e2*/ 	.byte	0x3f
	.zero		1


	//   ....[26]....
        /*02e4*/ 	.word	0x00009520
        /*02e8*/ 	.word	0x00000000
        /*02ec*/ 	.word	0x00036400
        /*02f0*/ 	.short	0x010a
        /*02f2*/ 	.byte	0x3f
	.zero		1


	//   ....[27]....
        /*02f4*/ 	.word	0x00009570
        /*02f8*/ 	.word	0x00000003
        /*02fc*/ 	.word	0x00036410
        /*0300*/ 	.short	0x010a
        /*0302*/ 	.byte	0x3f
	.zero		1


	//   ....[28]....
        /*0304*/ 	.word	0x000095d0
        /*0308*/ 	.word	0x00000079
        /*030c*/ 	.word	0x00036430
        /*0310*/ 	.short	0x010a
        /*0312*/ 	.byte	0x3f
	.zero		1


	//   ....[29]....
        /*0314*/ 	.word	0x00009620
        /*0318*/ 	.word	0x00000000
        /*031c*/ 	.word	0x00036420
        /*0320*/ 	.short	0x010a
        /*0322*/ 	.byte	0x3f
	.zero		1


	//   ....[30]....
        /*0324*/ 	.word	0x00009670
        /*0328*/ 	.word	0x00000000
        /*032c*/ 	.word	0x00036438
        /*0330*/ 	.short	0x010a
        /*0332*/ 	.byte	0x3f
	.zero		1


	//   ....[31]....
        /*0334*/ 	.word	0x000096c0
        /*0338*/ 	.word	0x00000000
        /*033c*/ 	.word	0x00036428
        /*0340*/ 	.short	0x010a
        /*0342*/ 	.byte	0x3f
	.zero		1


	//   ....[32]....
        /*0344*/ 	.word	0x00009720
        /*0348*/ 	.word	0x00000000
        /*034c*/ 	.word	0x00036438
        /*0350*/ 	.short	0x010a
        /*0352*/ 	.byte	0x3f
	.zero		1


	//   ....[33]....
        /*0354*/ 	.word	0x000097a0
        /*0358*/ 	.word	0x00000000
        /*035c*/ 	.word	0x00036420
        /*0360*/ 	.short	0x010a
        /*0362*/ 	.byte	0x3f
	.zero		1


	//   ....[34]....
        /*0364*/ 	.word	0x000097f0
        /*0368*/ 	.word	0x00000000
        /*036c*/ 	.word	0x00036438
        /*0370*/ 	.short	0x010a
        /*0372*/ 	.byte	0x3f
	.zero		1


	//   ....[35]....
        /*0374*/ 	.word	0x00009840
        /*0378*/ 	.word	0x00000000
        /*037c*/ 	.word	0x00036428
        /*0380*/ 	.short	0x010a
        /*0382*/ 	.byte	0x3f
	.zero		1


	//   ....[36]....
        /*0384*/ 	.word	0x00009890
        /*0388*/ 	.word	0x00000000
        /*038c*/ 	.word	0x00036438
        /*0390*/ 	.short	0x010a
        /*0392*/ 	.byte	0x3f
	.zero		1


	//   ....[37]....
        /*0394*/ 	.word	0x00009960
        /*0398*/ 	.word	0x00000007
        /*039c*/ 	.word	0x00000000
        /*03a0*/ 	.short	0x010a
        /*03a2*/ 	.byte	0x3f
	.zero		1


	//   ....[38]....
        /*03a4*/ 	.word	0x000099b0
        /*03a8*/ 	.word	0x00000003
        /*03ac*/ 	.word	0x00000000
        /*03b0*/ 	.short	0x010a
        /*03b2*/ 	.byte	0x3f
	.zero		1


	//----- nvinfo : EIATTR_NUM_MBARRIERS
	.align		4
.L_832:
        /*03b4*/ 	.byte	0x03, 0x38
        /*03b6*/ 	.short	0x0007


	//----- nvinfo : EIATTR_EXIT_INSTR_OFFSETS
	.align		4
        /*03b8*/ 	.byte	0x04, 0x1c
        /*03ba*/ 	.short	(.L_834 - .L_833)


	//   ....[0]....
.L_833:
        /*03bc*/ 	.word	0x00009490


	//----- nvinfo : EIATTR_MAX_THREADS
	.align		4
.L_834:
        /*03c0*/ 	.byte	0x04, 0x05
        /*03c2*/ 	.short	(.L_836 - .L_835)
.L_835:
        /*03c4*/ 	.word	0x00000200
        /*03c8*/ 	.word	0x00000001
        /*03cc*/ 	.word	0x00000001


	//----- nvinfo : EIATTR_CRS_STACK_SIZE
	.align		4
.L_836:
        /*03d0*/ 	.byte	0x04, 0x1e
        /*03d2*/ 	.short	(.L_838 - .L_837)
.L_837:
        /*03d4*/ 	.word	0x00000000


	//----- nvinfo : EIATTR_CBANK_PARAM_SIZE
	.align		4
.L_838:
        /*03d8*/ 	.byte	0x03, 0x19
        /*03da*/ 	.short	0x0770


	//----- nvinfo : EIATTR_PARAM_CBANK
	.align		4
        /*03dc*/ 	.byte	0x04, 0x0a
        /*03de*/ 	.short	(.L_840 - .L_839)
	.align		4
.L_839:
        /*03e0*/ 	.word	index@(.nv.constant0._ZN7cutlass13device_kernelIN5flash11enable_sm90INS1_16FlashAttnBwdSm90INS1_25CollectiveMainloopBwdSm90ILi2ELi1ELi1EN4cute5tupleIJNS5_1CILi1EEES8_S8_EEENS6_IJNS7_ILi64EEENS7_ILi96EEENS7_ILi192EEEEEENS_10bfloat16_tEfNS_4arch4Sm90ELb1ELb0ELb1ELb1ELb0ELb0ELb1ELb0ELi3ELi1ELi1ELi1ELb0EEENS1_24CollectiveEpilogueBwdGQAISD_fSG_Li384ELb1ELb0EEENS1_25SingleTileBwdLPTSchedulerILb1ELi96ELb0EEEEEEEEEvNT_6ParamsE)
        /*03e4*/ 	.short	0x0210
        /*03e6*/ 	.short	0x0770


	//----- nvinfo : EIATTR_SW_WAR
	.align		4
.L_840:
        /*03e8*/ 	.byte	0x04, 0x36
        /*03ea*/ 	.short	(.L_842 - .L_841)
.L_841:
        /*03ec*/ 	.word	0x00000008
.L_842:


//--------------------- .nv.info._ZN7cutlass13device_kernelIN5flash32FlashAttnBwdPostprocessConvertdQIN4cute5tupleIJNS3_1CILi96EEENS5_ILi192EEEEEENS_10bfloat16_tEfNS_4arch4Sm90ELi384ENS3_8TiledMMAINS3_8MMA_AtomIJNS3_4SM904GMMA27MMA_64x96x16_F32BF16BF16_SSILNSF_5MajorE1ELSH_1ELNSF_7ScaleInE1ELSI_1EEEEEENS3_6LayoutINS4_IJNS5_ILi3EEENS5_ILi1EEESN_EEENS4_IJSN_NS5_ILi0EEESP_EEEEENS4_IJNS3_10UnderscoreESS_SS_EEEEELb1EEEEEvNT_6ParamsE --------------------------
	.section	.nv.info._ZN7cutlass13device_kernelIN5flash32FlashAttnBwdPostprocessConvertdQIN4cute5tupleIJNS3_1CILi96EEENS5_ILi192EEEEEENS_10bfloat16_tEfNS_4arch4Sm90ELi384ENS3_8TiledMMAINS3_8MMA_AtomIJNS3_4SM904GMMA27MMA_64x96x16_F32BF16BF16_SSILNSF_5MajorE1ELSH_1ELNSF_7ScaleInE1ELSI_1EEEEEENS3_6LayoutINS4_IJNS5_ILi3EEENS5_ILi1EEESN_EEENS4_IJSN_NS5_ILi0EEESP_EEEEENS4_IJNS3_10UnderscoreESS_SS_EEEEELb1EEEEEvNT_6ParamsE,"",@"SHT_CUDA_INFO"
	.sectionflags	@""
	.align	4


	//----- nvinfo : EIATTR_CUDA_API_VERSION
	.align		4
        /*0000*/ 	.byte	0x04, 0x37
        /*0002*/ 	.short	(.L_844 - .L_843)
.L_843:
        /*0004*/ 	.word	0x00000082


	//----- nvinfo : EIATTR_KPARAM_INFO
	.align		4
.L_844:
        /*0008*/ 	.byte	0x04, 0x17
        /*000a*/ 	.short	(.L_846 - .L_845)
.L_845:
        /*000c*/ 	.word	0x00000000
        /*0010*/ 	.short	0x0000
        /*0012*/ 	.short	0x0000
        /*0014*/ 	.byte	0x00, 0xf0, 0xc1, 0x01


	//----- nvinfo : EIATTR_SPARSE_MMA_MASK
	.align		4
.L_846:
        /*0018*/ 	.byte	0x03, 0x50
        /*001a*/ 	.short	0x0000


	//----- nvinfo : EIATTR_MAXREG_COUNT
	.align		4
        /*001c*/ 	.byte	0x03, 0x1b
        /*001e*/ 	.short	0x0050


	//----- nvinfo : EIATTR_NUM_BARRIERS
	.align		4
        /*0020*/ 	.byte	0x02, 0x4c
        /*0022*/ 	.byte	0x01
	.zero		1


	//----- nvinfo : EIATTR_MERCURY_ISA_VERSION
	.align		4
        /*0024*/ 	.byte	0x03, 0x5f
        /*0026*/ 	.short	0x0101


	//----- nvinfo : EIATTR_MBARRIER_INSTR_OFFSETS
	.align		4
        /*0028*/ 	.byte	0x04, 0x39
        /*002a*/ 	.short	(.L_848 - .L_847)


	//   ....[0]....
.L_847:
        /*002c*/ 	.word	0x00000490
        /*0030*/ 	.word	0x000000ff
        /*0034*/ 	.word	0x0001b000
        /*0038*/ 	.short	0x0100
        /*003a*/ 	.byte	0x06
	.zero		1


	//   ....[1]....
        /*003c*/ 	.word	0x000005a0
        /*0040*/ 	.word	0x00000002
        /*0044*/ 	.word	0x0001b000
        /*0048*/ 	.short	0x010a
        /*004a*/ 	.byte	0x3f
	.zero		1


	//----- nvinfo : EIATTR_NUM_MBARRIERS
	.align		4
.L_848:
        /*004c*/ 	.byte	0x03, 0x38
        /*004e*/ 	.short	0x0001


	//----- nvinfo : EIATTR_EXIT_INSTR_OFFSETS
	.align		4
        /*0050*/ 	.byte	0x04, 0x1c
        /*0052*/ 	.short	(.L_850 - .L_849)


	//   ....[0]....
.L_849:
        /*0054*/ 	.word	0x000001a0


	//   ....[1]....
        /*0058*/ 	.word	0x00001630


	//   ....[2]....
        /*005c*/ 	.word	0x00001710


	//----- nvinfo : EIATTR_MAX_THREADS
	.align		4
.L_850:
        /*0060*/ 	.byte	0x04, 0x05
        /*0062*/ 	.short	(.L_852 - .L_851)
.L_851:
        /*0064*/ 	.word	0x00000180
        /*0068*/ 	.word	0x00000001
        /*006c*/ 	.word	0x00000001


	//----- nvinfo : EIATTR_CRS_STACK_SIZE
	.align		4
.L_852:
        /*0070*/ 	.byte	0x04, 0x1e
        /*0072*/ 	.short	(.L_854 - .L_853)
.L_853:
        /*0074*/ 	.word	0x00000000


	//----- nvinfo : EIATTR_CBANK_PARAM_SIZE
	.align		4
.L_854:
        /*0078*/ 	.byte	0x03, 0x19
        /*007a*/ 	.short	0x0070


	//----- nvinfo : EIATTR_PARAM_CBANK
	.align		4
        /*007c*/ 	.byte	0x04, 0x0a
        /*007e*/ 	.short	(.L_856 - .L_855)
	.align		4
.L_855:
        /*0080*/ 	.word	index@(.nv.constant0._ZN7cutlass13device_kernelIN5flash32FlashAttnBwdPostprocessConvertdQIN4cute5tupleIJNS3_1CILi96EEENS5_ILi192EEEEEENS_10bfloat16_tEfNS_4arch4Sm90ELi384ENS3_8TiledMMAINS3_8MMA_AtomIJNS3_4SM904GMMA27MMA_64x96x16_F32BF16BF16_SSILNSF_5MajorE1ELSH_1ELNSF_7ScaleInE1ELSI_1EEEEEENS3_6LayoutINS4_IJNS5_ILi3EEENS5_ILi1EEESN_EEENS4_IJSN_NS5_ILi0EEESP_EEEEENS4_IJNS3_10UnderscoreESS_SS_EEEEELb1EEEEEvNT_6ParamsE)
        /*0084*/ 	.short	0x0210
        /*0086*/ 	.short	0x0070


	//----- nvinfo : EIATTR_SW_WAR
	.align		4
.L_856:
        /*0088*/ 	.byte	0x04, 0x36
        /*008a*/ 	.short	(.L_858 - .L_857)
.L_857:
        /*008c*/ 	.word	0x00000008
.L_858:


//--------------------- .nv.info._ZN7cutlass13device_kernelIN5flash32FlashAttnBwdPostprocessConvertdQIN4cute5tupleIJNS3_1CILi64EEENS5_ILi192EEEEEENS_10bfloat16_tEfNS_4arch4Sm90ELi384ENS3_8TiledMMAINS3_8MMA_AtomIJNS3_4SM904GMMA27MMA_64x64x16_F32BF16BF16_SSILNSF_5MajorE0ELSH_1ELNSF_7ScaleInE1ELSI_1EEEEEENS3_6LayoutINS4_IJNS5_ILi1EEENS5_ILi3EEESM_EEENS4_IJNS5_ILi0EEESM_SP_EEEEENS4_IJNS3_10UnderscoreESS_SS_EEEEELb0EEEEEvNT_6ParamsE --------------------------
	.section	.nv.info._ZN7cutlass13device_kernelIN5flash32FlashAttnBwdPostprocessConvertdQIN4cute5tupleIJNS3_1CILi64EEENS5_ILi192EEEEEENS_10bfloat16_tEfNS_4arch4Sm90ELi384ENS3_8TiledMMAINS3_8MMA_AtomIJNS3_4SM904GMMA27MMA_64x64x16_F32BF16BF16_SSILNSF_5MajorE0ELSH_1ELNSF_7ScaleInE1ELSI_1EEEEEENS3_6LayoutINS4_IJNS5_ILi1EEENS5_ILi3EEESM_EEENS4_IJNS5_ILi0EEESM_SP_EEEEENS4_IJNS3_10UnderscoreESS_SS_EEEEELb0EEEEEvNT_6ParamsE,"",@"SHT_CUDA_INFO"
	.sectionflags	@""
	.align	4


	//----- nvinfo : EIATTR_CUDA_API_VERSION
	.align		4
        /*0000*/ 	.byte	0x04, 0x37
        /*0002*/ 	.short	(.L_860 - .L_859)
.L_859:
        /*0004*/ 	.word	0x00000082


	//----- nvinfo : EIATTR_KPARAM_INFO
	.align		4
.L_860:
        /*0008*/ 	.byte	0x04, 0x17
        /*000a*/ 	.short	(.L_862 - .L_861)
.L_861:
        /*000c*/ 	.word	0x00000000
        /*0010*/ 	.short	0x0000
        /*0012*/ 	.short	0x0000
        /*0014*/ 	.byte	0x00, 0xf0, 0xc1, 0x01


	//----- nvinfo : EIATTR_SPARSE_MMA_MASK
	.align		4
.L_862:
        /*0018*/ 	.byte	0x03, 0x50
        /*001a*/ 	.short	0x0000


	//----- nvinfo : EIATTR_MAXREG_COUNT
	.align		4
        /*001c*/ 	.byte	0x03, 0x1b
        /*001e*/ 	.short	0x0050


	//----- nvinfo : EIATTR_NUM_BARRIERS
	.align		4
        /*0020*/ 	.byte	0x02, 0x4c
        /*0022*/ 	.byte	0x01
	.zero		1


	//----- nvinfo : EIATTR_MERCURY_ISA_VERSION
	.align		4
        /*0024*/ 	.byte	0x03, 0x5f
        /*0026*/ 	.short	0x0101


	//----- nvinfo : EIATTR_MBARRIER_INSTR_OFFSETS
	.align		4
        /*0028*/ 	.byte	0x04, 0x39
        /*002a*/ 	.short	(.L_864 - .L_863)


	//   ....[0]....
.L_863:
        /*002c*/ 	.word	0x000004a0
        /*0030*/ 	.word	0x000000ff
        /*0034*/ 	.word	0x00012000
        /*0038*/ 	.short	0x0100
        /*003a*/ 	.byte	0x06
	.zero		1


	//   ....[1]....
        /*003c*/ 	.word	0x000005b0
        /*0040*/ 	.word	0x00000029
        /*0044*/ 	.word	0x00012000
        /*0048*/ 	.short	0x010a
        /*004a*/ 	.byte	0x3f
	.zero		1


	//----- nvinfo : EIATTR_NUM_MBARRIERS
	.align		4
.L_864:
        /*004c*/ 	.byte	0x03, 0x38
        /*004e*/ 	.short	0x0001


	//----- nvinfo : EIATTR_EXIT_INSTR_OFFSETS
	.align		4
        /*0050*/ 	.byte	0x04, 0x1c
        /*0052*/ 	.short	(.L_866 - .L_865)


	//   ....[0]....
.L_865:
        /*0054*/ 	.word	0x000001b0


	//   ....[1]....
        /*0058*/ 	.word	0x00001220


	//   ....[2]....
        /*005c*/ 	.word	0x000012f0


	//----- nvinfo : EIATTR_MAX_THREADS
	.align		4
.L_866:
        /*0060*/ 	.byte	0x04, 0x05
        /*0062*/ 	.short	(.L_868 - .L_867)
.L_867:
        /*0064*/ 	.word	0x00000180
        /*0068*/ 	.word	0x00000001
        /*006c*/ 	.word	0x00000001


	//----- nvinfo : EIATTR_CRS_STACK_SIZE
	.align		4
.L_868:
        /*0070*/ 	.byte	0x04, 0x1e
        /*0072*/ 	.short	(.L_870 - .L_869)
.L_869:
        /*0074*/ 	.word	0x00000000


	//----- nvinfo : EIATTR_CBANK_PARAM_SIZE
	.align		4
.L_870:
        /*0078*/ 	.byte	0x03, 0x19
        /*007a*/ 	.short	0x0070


	//----- nvinfo : EIATTR_PARAM_CBANK
	.align		4
        /*007c*/ 	.byte	0x04, 0x0a
        /*007e*/ 	.short	(.L_872 - .L_871)
	.align		4
.L_871:
        /*0080*/ 	.word	index@(.nv.constant0._ZN7cutlass13device_kernelIN5flash32FlashAttnBwdPostprocessConvertdQIN4cute5tupleIJNS3_1CILi64EEENS5_ILi192EEEEEENS_10bfloat16_tEfNS_4arch4Sm90ELi384ENS3_8TiledMMAINS3_8MMA_AtomIJNS3_4SM904GMMA27MMA_64x64x16_F32BF16BF16_SSILNSF_5MajorE0ELSH_1ELNSF_7ScaleInE1ELSI_1EEEEEENS3_6LayoutINS4_IJNS5_ILi1EEENS5_ILi3EEESM_EEENS4_IJNS5_ILi0EEESM_SP_EEEEENS4_IJNS3_10UnderscoreESS_SS_EEEEELb0EEEEEvNT_6ParamsE)
        /*0084*/ 	.short	0x0210
        /*0086*/ 	.short	0x0070


	//----- nvinfo : EIATTR_SW_WAR
	.align		4
.L_872:
        /*0088*/ 	.byte	0x04, 0x36
        /*008a*/ 	.short	(.L_874 - .L_873)
.L_873:
        /*008c*/ 	.word	0x00000008
.L_874:


//--------------------- .nv.info._ZN7cutlass13device_kernelIN5flash11enable_sm90INS1_16FlashAttnBwdSm90INS1_25CollectiveMainloopBwdSm90ILi2ELi1ELi1EN4cute5tupleIJNS5_1CILi1EEES8_S8_EEENS6_IJNS7_ILi64EEENS7_ILi96EEENS7_ILi192EEEEEENS_10bfloat16_tEfNS_4arch4Sm90ELb1ELb0ELb1ELb1ELb1ELb0ELb1ELb0ELi3ELi1ELi1ELi1ELb0EEENS1_24CollectiveEpilogueBwdGQAISD_fSG_Li384ELb1ELb1EEENS1_25SingleTileBwdLPTSchedulerILb1ELi96ELb1EEEEEEEEEvNT_6ParamsE --------------------------
	.section	.nv.info._ZN7cutlass13device_kernelIN5flash11enable_sm90INS1_16FlashAttnBwdSm90INS1_25CollectiveMainloopBwdSm90ILi2ELi1ELi1EN4cute5tupleIJNS5_1CILi1EEES8_S8_EEENS6_IJNS7_ILi64EEENS7_ILi96EEENS7_ILi192EEEEEENS_10bfloat16_tEfNS_4arch4Sm90ELb1ELb0ELb1ELb1ELb1ELb0ELb1ELb0ELi3ELi1ELi1ELi1ELb0EEENS1_24CollectiveEpilogueBwdGQAISD_fSG_Li384ELb1ELb1EEENS1_25SingleTileBwdLPTSchedulerILb1ELi96ELb1EEEEEEEEEvNT_6ParamsE,"",@"SHT_CUDA_INFO"
	.sectionflags	@""
	.align	4


	//----- nvinfo : EIATTR_CUDA_API_VERSION
	.align		4
        /*0000*/ 	.byte	0x04, 0x37
        /*0002*/ 	.short	(.L_876 - .L_875)
.L_875:
        /*0004*/ 	.word	0x00000082


	//----- nvinfo : EIATTR_KPARAM_INFO
	.align		4
.L_876:
        /*0008*/ 	.byte	0x04, 0x17
        /*000a*/ 	.short	(.L_878 - .L_877)
.L_877:
        /*000c*/ 	.word	0x00000000
        /*0010*/ 	.short	0x0000
        /*0012*/ 	.short	0x0070
        /*0014*/ 	.byte	0x00, 0xf0, 0x01, 0x1c


	//----- nvinfo : EIATTR_SPARSE_MMA_MASK
	.align		4
.L_878:
        /*0018*/ 	.byte	0x03, 0x50
        /*001a*/ 	.short	0x0000


	//----- nvinfo : EIATTR_MAXREG_COUNT
	.align		4
        /*001c*/ 	.byte	0x03, 0x1b
        /*001e*/ 	.short	0x0080


	//----- nvinfo : EIATTR_NUM_BARRIERS
	.align		4
        /*0020*/ 	.byte	0x02, 0x4c
        /*0022*/ 	.byte	0x10
	.zero		1


	//----- nvinfo : EIATTR_EXTERNS
	.align		4
        /*0024*/ 	.byte	0x04, 0x0f
        /*0026*/ 	.short	(.L_880 - .L_879)


	//   ....[0]....
	.align		4
.L_879:
        /*0028*/ 	.word	index@(__assertfail)


	//----- nvinfo : EIATTR_ANNOTATIONS
	.align		4
.L_880:
        /*002c*/ 	.byte	0x04, 0x55
        /*002e*/ 	.short	(.L_882 - .L_881)


	//   ....[0]....
.L_881:
        /* <DEDUP_REMOVED lines=10> */


	//----- nvinfo : EIATTR_MERCURY_ISA_VERSION
	.align		4
.L_882:
        /*00b8*/ 	.byte	0x03, 0x5f
        /*00ba*/ 	.short	0x0101


	//----- nvinfo : EIATTR_INT_WARP_WIDE_INSTR_OFFSETS
	.align		4
        /*00bc*/ 	.byte	0x04, 0x31
        /*00be*/ 	.short	(.L_884 - .L_883)


	//   ....[0]....
.L_883:
        /*00c0*/ 	.word	0x00000180


	//   ....[1]....
        /*00c4*/ 	.word	0x00000240


	//   ....[2]....
        /*00c8*/ 	.word	0x00006630


	//   ....[3]....
        /*00cc*/ 	.word	0x00006e20


	//   ....[4]....
        /*00d0*/ 	.word	0x00007480


	//----- nvinfo : EIATTR_COOP_GROUP_MASK_REGIDS
	.align		4
.L_884:
        /*00d4*/ 	.byte	0x04, 0x29
        /*00d6*/ 	.short	(.L_886 - .L_885)


	//   ....[0]....
.L_885:
        /*00d8*/ 	.word	0xffffffff


	//   ....[1]....
        /*00dc*/ 	.word	0xffffffff


	//   ....[2]....
        /*00e0*/ 	.word	0xffffffff


	//   ....[3]....
        /*00e4*/ 	.word	0xffffffff


	//   ....[4]....
        /*00e8*/ 	.word	0xffffffff


	//   ....[5]....
        /*00ec*/ 	.word	0xffffffff


	//   ....[6]....
        /*00f0*/ 	.word	0xffffffff


	//   ....[7]....
        /*00f4*/ 	.word	0xffffffff


	//   ....[8]....
        /*00f8*/ 	.word	0xffffffff


	//   ....[9]....
        /*00fc*/ 	.word	0xffffffff


	//   ....[10]....
        /*0100*/ 	.word	0xffffffff


	//   ....[11]....
        /*0104*/ 	.word	0xffffffff


	//   ....[12]....
        /*0108*/ 	.word	0xffffffff


	//   ....[13]....
        /*010c*/ 	.word	0xffffffff


	//   ....[14]....
        /*0110*/ 	.word	0xffffffff


	//   ....[15]....
        /*0114*/ 	.word	0xffffffff


	//   ....[16]....
        /*0118*/ 	.word	0xffffffff


	//   ....[17]....
        /*011c*/ 	.word	0x0500000f


	//   ....[18]....
        /*0120*/ 	.word	0x0500000f


	//   ....[19]....
        /*0124*/ 	.word	0x0500000f


	//   ....[20]....
        /*0128*/ 	.word	0x0500000f


	//   ....[21]....
        /*012c*/ 	.word	0x0500000f


	//   ....[22]....
        /*0130*/ 	.word	0x0500000f


	//----- nvinfo : EIATTR_COOP_GROUP_INSTR_OFFSETS
	.align		4
.L_886:
        /*0134*/ 	.byte	0x04, 0x28
        /*0136*/ 	.short	(.L_888 - .L_887)


	//   ....[0]....
.L_887:
        /*0138*/ 	.word	0x00000060


	//   ....[1]....
        /*013c*/ 	.word	0x00000190


	//   ....[2]....
        /*0140*/ 	.word	0x00000220


	//   ....[3]....
        /*0144*/ 	.word	0x000003a0


	//   ....[4]....
        /*0148*/ 	.word	0x00000600


	//   ....[5]....
        /*014c*/ 	.word	0x00001600


	//   ....[6]....
        /*0150*/ 	.word	0x00004c30


	//   ....[7]....
        /*0154*/ 	.word	0x00004dc0


	//   ....[8]....
        /*0158*/ 	.word	0x00005050


	//   ....[9]....
        /*015c*/ 	.word	0x000051e0


	//   ....[10]....
        /*0160*/ 	.word	0x000052f0


	//   ....[11]....
        /*0164*/ 	.word	0x000060a0


	//   ....[12]....
        /*0168*/ 	.word	0x00006560


	//   ....[13]....
        /*016c*/ 	.word	0x00006960


	//   ....[14]....
        /*0170*/ 	.word	0x00006d50


	//   ....[15]....
        /*0174*/ 	.word	0x00007000


	//   ....[16]....
        /*0178*/ 	.word	0x000073b0


	//   ....[17]....
        /*017c*/ 	.word	0x0000a2a0


	//   ....[18]....
        /*0180*/ 	.word	0x0000a410


	//   ....[19]....
        /*0184*/ 	.word	0x0000a480


	//   ....[20]....
        /*0188*/ 	.word	0x0000a4f0


	//   ....[21]....
        /*018c*/ 	.word	0x0000a560


	//   ....[22]....
        /*0190*/ 	.word	0x0000a5d0


	//----- nvinfo : EIATTR_REG_RECONFIG
	.align		4
.L_888:
        /*0194*/ 	.byte	0x01, 0x54
	.zero		2


	//----- nvinfo : EIATTR_SYSCALL_OFFSETS
	.align		4
        /*0198*/ 	.byte	0x04, 0x46
        /*019a*/ 	.short	(.L_890 - .L_889)


	//   ....[0]....
.L_889:
        /*019c*/ 	.word	0x00001260


	//   ....[1]....
        /*01a0*/ 	.word	0x00001350


	//   ....[2]....
        /*01a4*/ 	.word	0x00001490


	//   ....[3]....
        /*01a8*/ 	.word	0x00001580


	//----- nvinfo : EIATTR_MBARRIER_INSTR_OFFSETS
	.align		4
.L_890:
        /*01ac*/ 	.byte	0x04, 0x39
        /*01ae*/ 	.short	(.L_892 - .L_891)


	//   ....[0]....
.L_891:
        /*01b0*/ 	.word	0x00000260
        /*01b4*/ 	.word	0x000000ff
        /*01b8*/ 	.word	0x00036400
        /*01bc*/ 	.short	0x0100
        /*01be*/ 	.byte	0x06
	.zero		1


	//   ....[1]....
        /*01c0*/ 	.word	0x00000350
        /*01c4*/ 	.word	0x000000ff
        /*01c8*/ 	.word	0x00036410
        /*01cc*/ 	.short	0x0100
        /*01ce*/ 	.byte	0x08
	.zero		1


	//   ....[2]....
        /*01d0*/ 	.word	0x00000360
        /*01d4*/ 	.word	0x000000ff
        /*01d8*/ 	.word	0x00036420
        /*01dc*/ 	.short	0x0100
        /*01de*/ 	.byte	0x08
	.zero		1


	//   ....[3]....
        /*01e0*/ 	.word	0x00000370
        /*01e4*/ 	.word	0x000000ff
        /*01e8*/ 	.word	0x00036418
        /*01ec*/ 	.short	0x0100
        /*01ee*/ 	.byte	0x08
	.zero		1


	//   ....[4]....
        /*01f0*/ 	.word	0x00000380
        /*01f4*/ 	.word	0x000000ff
        /*01f8*/ 	.word	0x00036428
        /*01fc*/ 	.short	0x0100
        /*01fe*/ 	.byte	0x08
	.zero		1


	//   ....[5]....
        /*0200*/ 	.word	0x000004b0
        /*0204*/ 	.word	0x000000ff
        /*0208*/ 	.word	0x00036430
        /*020c*/ 	.short	0x0100
        /*020e*/ 	.byte	0x08
	.zero		1


	//   ....[6]....
        /*0210*/ 	.word	0x000004c0
        /*0214*/ 	.word	0x000000ff
        /*0218*/ 	.word	0x00036438
        /*021c*/ 	.short	0x0100
        /*021e*/ 	.byte	0x08
	.zero		1


	//   ....[7]....
        /*0220*/ 	.word	0x00001640
        /*0224*/ 	.word	0x000000ff
        /*0228*/ 	.word	0x00036400
        /*022c*/ 	.short	0x010a
        /*022e*/ 	.byte	0x24
	.zero		1


	//   ....[8]....
        /*0230*/ 	.word	0x00001740
        /*0234*/ 	.word	0x000000ff
        /*0238*/ 	.word	0x00036400
        /*023c*/ 	.short	0x010a
        /*023e*/ 	.byte	0x24
	.zero		1


	//   ....[9]....
        /*0240*/ 	.word	0x00001e50
        /*0244*/ 	.word	0x00000003
        /*0248*/ 	.word	0x00036410
        /*024c*/ 	.short	0x010a
        /*024e*/ 	.byte	0x3f
	.zero		1


	//   ....[10]....
        /*0250*/ 	.word	0x00001e90
        /*0254*/ 	.word	0x00000003
        /*0258*/ 	.word	0x00036410
        /*025c*/ 	.short	0x010a
        /*025e*/ 	.byte	0x3f
	.zero		1


	//   ....[11]....
        /*0260*/ 	.word	0x00002530
        /*0264*/ 	.word	0x000000ff
        /*0268*/ 	.word	0x00036430
        /*026c*/ 	.short	0x010a
        /*026e*/ 	.byte	0x24
	.zero		1


	//   ....[12]....
        /*0270*/ 	.word	0x00002780
        /*0274*/ 	.word	0x000000ff
        /*0278*/ 	.word	0x00036430
        /*027c*/ 	.short	0x010a
        /*027e*/ 	.byte	0x24
	.zero		1


	//   ....[13]....
        /*0280*/ 	.word	0x00003e40
        /*0284*/ 	.word	0x000000ff
        /*0288*/ 	.word	0x00000000
        /*028c*/ 	.short	0x0101
        /*028e*/ 	.byte	0x04
	.zero		1


	//   ....[14]....
        /*0290*/ 	.word	0x000041d0
        /*0294*/ 	.word	0x00000003
        /*0298*/ 	.word	0x00000000
        /*029c*/ 	.short	0x0101
        /*029e*/ 	.byte	0x3f
	.zero		1


	//   ....[15]....
        /*02a0*/ 	.word	0x000081a0
        /*02a4*/ 	.word	0x00000000
        /*02a8*/ 	.word	0x00036420
        /*02ac*/ 	.short	0x010a
        /*02ae*/ 	.byte	0x3f
	.zero		1


	//   ....[16]....
        /*02b0*/ 	.word	0x00008990
        /*02b4*/ 	.word	0x00000000
        /*02b8*/ 	.word	0x00036438
        /*02bc*/ 	.short	0x010a
        /*02be*/ 	.byte	0x3f
	.zero		1


	//   ....[17]....
        /*02c0*/ 	.word	0x00008cf0
        /*02c4*/ 	.word	0x00000000
        /*02c8*/ 	.word	0x00036428
        /*02cc*/ 	.short	0x010a
        /*02ce*/ 	.byte	0x3f
	.zero		1


	//   ....[18]....
        /*02d0*/ 	.word	0x00009020
        /*02d4*/ 	.word	0x00000000
        /*02d8*/ 	.word	0x00036438
        /*02dc*/ 	.short	0x010a
        /*02de*/ 	.byte	0x3f
	.zero		1


	//   ....[19]....
        /*02e0*/ 	.word	0x00009310
        /*02e4*/ 	.word	0x00000000
        /*02e8*/ 	.word	0x00036420
        /*02ec*/ 	.short	0x010a
        /*02ee*/ 	.byte	0x3f
	.zero		1


	//   ....[20]....
        /*02f0*/ 	.word	0x00009690
        /*02f4*/ 	.word	0x00000000
        /*02f8*/ 	.word	0x00036438
        /*02fc*/ 	.short	0x010a
        /*02fe*/ 	.byte	0x3f
	.zero		1


	//   ....[21]....
        /*0300*/ 	.word	0x00009990
        /*0304*/ 	.word	0x00000000
        /*0308*/ 	.word	0x00036428
        /*030c*/ 	.short	0x010a
        /*030e*/ 	.byte	0x3f
	.zero		1


	//   ....[22]....
        /*0310*/ 	.word	0x00009cd0
        /*0314*/ 	.word	0x00000000
        /*0318*/ 	.word	0x00036438
        /*031c*/ 	.short	0x010a
        /*031e*/ 	.byte	0x3f
	.zero		1


	//   ....[23]....
        /*0320*/ 	.word	0x0000a130
        /*0324*/ 	.word	0x00000007
        /*0328*/ 	.word	0x00000000
        /*032c*/ 	.short	0x010a
        /*032e*/ 	.byte	0x3f
	.zero		1


	//   ....[24]....
        /*0330*/ 	.word	0x0000a1b0
        /*0334*/ 	.word	0x00000003
        /*0338*/ 	.word	0x00000000
        /*033c*/ 	.short	0x010a
        /*033e*/ 	.byte	0x3f
	.zero		1


	//   ....[25]....
        /*0340*/ 	.word	0x0000a200
        /*0344*/ 	.word	0x00000009
        /*0348*/ 	.word	0x00036438
        /*034c*/ 	.short	0x010a
        /*034e*/ 	.byte	0x3f
	.zero		1


	//   ....[26]....
        /*0350*/ 	.word	0x0000a2e0
        /*0354*/ 	.word	0x00000000
        /*0358*/ 	.word	0x00036400
        /*035c*/ 	.short	0x010a
        /*035e*/ 	.byte	0x3f
	.zero		1


	//   ....[27]....
        /*0360*/ 	.word	0x0000a330
        /*0364*/ 	.word	0x00000003
        /*0368*/ 	.word	0x00036410
        /*036c*/ 	.short	0x010a
        /*036e*/ 	.byte	0x3f
	.zero		1


	//   ....[28]....
        /*0370*/ 	.word	0x0000a390
        /*0374*/ 	.word	0x00000079
        /*0378*/ 	.word	0x00036430
        /*037c*/ 	.short	0x010a
        /*037e*/ 	.byte	0x3f
	.zero		1


	//   ....[29]....
        /*0380*/ 	.word	0x0000a610
        /*0384*/ 	.word	0x00000000
        /*0388*/ 	.word	0x00036420
        /*038c*/ 	.short	0x010a
        /*038e*/ 	.byte	0x3f
	.zero		1


	//   ....[30]....
        /*0390*/ 	.word	0x0000a660
        /*0394*/ 	.word	0x00000000
        /*0398*/ 	.word	0x00036438
        /*039c*/ 	.short	0x010a
        /*039e*/ 	.byte	0x3f
	.zero		1


	//   ....[31]....
        /*03a0*/ 	.word	0x0000a6b0
        /*03a4*/ 	.word	0x00000000
        /*03a8*/ 	.word	0x00036428
        /*03ac*/ 	.short	0x010a
        /*03ae*/ 	.byte	0x3f
	.zero		1


	//   ....[32]....
        /*03b0*/ 	.word	0x0000a710
        /*03b4*/ 	.word	0x00000000
        /*03b8*/ 	.word	0x00036438
        /*03bc*/ 	.short	0x010a
        /*03be*/ 	.byte	0x3f
	.zero		1


	//   ....[33]....
        /*03c0*/ 	.word	0x0000a790
        /*03c4*/ 	.word	0x00000000
        /*03c8*/ 	.word	0x00036420
        /*03cc*/ 	.short	0x010a
        /*03ce*/ 	.byte	0x3f
	.zero		1


	//   ....[34]....
        /*03d0*/ 	.word	0x0000a7e0
        /*03d4*/ 	.word	0x00000000
        /*03d8*/ 	.word	0x00036438
        /*03dc*/ 	.short	0x010a
        /*03de*/ 	.byte	0x3f
	.zero		1


	//   ....[35]....
        /*03e0*/ 	.word	0x0000a830
        /*03e4*/ 	.word	0x00000000
        /*03e8*/ 	.word	0x00036428
        /*03ec*/ 	.short	0x010a
        /*03ee*/ 	.byte	0x3f
	.zero		1


	//   ....[36]....
        /*03f0*/ 	.word	0x0000a880
        /*03f4*/ 	.word	0x00000000
        /*03f8*/ 	.word	0x00036438
        /*03fc*/ 	.short	0x010a
        /*03fe*/ 	.byte	0x3f
	.zero		1


	//   ....[37]....
        /*0400*/ 	.word	0x0000a950
        /*0404*/ 	.word	0x00000007
        /*0408*/ 	.word	0x00000000
        /*040c*/ 	.short	0x010a
        /*040e*/ 	.byte	0x3f
	.zero		1


	//   ....[38]....
        /*0410*/ 	.word	0x0000a9a0
        /*0414*/ 	.word	0x00000003
        /*0418*/ 	.word	0x00000000
        /*041c*/ 	.short	0x010a
        /*041e*/ 	.byte	0x3f
	.zero		1


	//----- nvinfo : EIATTR_NUM_MBARRIERS
	.align		4
.L_892:
        /*0420*/ 	.byte	0x03, 0x38
        /*0422*/ 	.short	0x0007


	//----- nvinfo : EIATTR_EXIT_INSTR_OFFSETS
	.align		4
        /*0424*/ 	.byte	0x04, 0x1c
        /*0426*/ 	.short	(.L_894 - .L_893)


	//   ....[0]....
.L_893:
        /*0428*/ 	.word	0x0000a250


	//----- nvinfo : EIATTR_MAX_THREADS
	.align		4
.L_894:
        /*042c*/ 	.byte	0x04, 0x05
        /*042e*/ 	.short	(.L_896 - .L_895)
.L_895:
        /*0430*/ 	.word	0x00000200
        /*0434*/ 	.word	0x00000001
        /*0438*/ 	.word	0x00000001


	//----- nvinfo : EIATTR_CRS_STACK_SIZE
	.align		4
.L_896:
        /*043c*/ 	.byte	0x04, 0x1e
        /*043e*/ 	.short	(.L_898 - .L_897)
.L_897:
        /*0440*/ 	.word	0x00000000


	//----- nvinfo : EIATTR_CBANK_PARAM_SIZE
	.align		4
.L_898:
        /*0444*/ 	.byte	0x03, 0x19
        /*0446*/ 	.short	0x0770


	//----- nvinfo : EIATTR_PARAM_CBANK
	.align		4
        /*0448*/ 	.byte	0x04, 0x0a
        /*044a*/ 	.short	(.L_900 - .L_899)
	.align		4
.L_899:
        /*044c*/ 	.word	index@(.nv.constant0._ZN7cutlass13device_kernelIN5flash11enable_sm90INS1_16FlashAttnBwdSm90INS1_25CollectiveMainloopBwdSm90ILi2ELi1ELi1EN4cute5tupleIJNS5_1CILi1EEES8_S8_EEENS6_IJNS7_ILi64EEENS7_ILi96EEENS7_ILi192EEEEEENS_10bfloat16_tEfNS_4arch4Sm90ELb1ELb0ELb1ELb1ELb1ELb0ELb1ELb0ELi3ELi1ELi1ELi1ELb0EEENS1_24CollectiveEpilogueBwdGQAISD_fSG_Li384ELb1ELb1EEENS1_25SingleTileBwdLPTSchedulerILb1ELi96ELb1EEEEEEEEEvNT_6ParamsE)
        /*0450*/ 	.short	0x0210
        /*0452*/ 	.short	0x0770


	//----- nvinfo : EIATTR_SW_WAR
	.align		4
.L_900:
        /*0454*/ 	.byte	0x04, 0x36
        /*0456*/ 	.short	(.L_902 - .L_901)
.L_901:
        /*0458*/ 	.word	0x00000008
.L_902:


//--------------------- .nv.info._ZN7cutlass13device_kernelIN5flash22FlashAttnBwdPreprocessIN4cute5tupleIJNS3_1CILi64EEENS5_ILi192EEEEEENS_10bfloat16_tEfNS_4arch4Sm90ELb1ELb1EEEEEvNT_6ParamsE --------------------------
	.section	.nv.info._ZN7cutlass13device_kernelIN5flash22FlashAttnBwdPreprocessIN4cute5tupleIJNS3_1CILi64EEENS5_ILi192EEEEEENS_10bfloat16_tEfNS_4arch4Sm90ELb1ELb1EEEEEvNT_6ParamsE,"",@"SHT_CUDA_INFO"
	.sectionflags	@""
	.align	4


	//----- nvinfo : EIATTR_CUDA_API_VERSION
	.align		4
        /*0000*/ 	.byte	0x04, 0x37
        /*0002*/ 	.short	(.L_904 - .L_903)
.L_903:
        /*0004*/ 	.word	0x00000082


	//----- nvinfo : EIATTR_KPARAM_INFO
	.align		4
.L_904:
        /*0008*/ 	.byte	0x04, 0x17
        /*000a*/ 	.short	(.L_906 - .L_905)
.L_905:
        /*000c*/ 	.word	0x00000000
        /*0010*/ 	.short	0x0000
        /*0012*/ 	.short	0x0000
        /*0014*/ 	.byte	0x00, 0xf0, 0xc1, 0x03


	//----- nvinfo : EIATTR_SPARSE_MMA_MASK
	.align		4
.L_906:
        /*0018*/ 	.byte	0x03, 0x50
        /*001a*/ 	.short	0x0000


	//----- nvinfo : EIATTR_MAXREG_COUNT
	.align		4
        /*001c*/ 	.byte	0x03, 0x1b
        /*001e*/ 	.short	0x0080


	//----- nvinfo : EIATTR_MERCURY_ISA_VERSION
	.align		4
        /*0020*/ 	.byte	0x03, 0x5f
        /*0022*/ 	.short	0x0101


	//----- nvinfo : EIATTR_COOP_GROUP_MASK_REGIDS
	.align		4
        /*0024*/ 	.byte	0x04, 0x29
        /*0026*/ 	.short	(.L_908 - .L_907)


	//   ....[0]....
.L_907:
        /*0028*/ 	.word	0xffffffff


	//   ....[1]....
        /*002c*/ 	.word	0xffffffff


	//   ....[2]....
        /*0030*/ 	.word	0xffffffff


	//   ....[3]....
        /*0034*/ 	.word	0xffffffff


	//   ....[4]....
        /*0038*/ 	.word	0xffffffff


	//   ....[5]....
        /*003c*/ 	.word	0xffffffff


	//----- nvinfo : EIATTR_COOP_GROUP_INSTR_OFFSETS
	.align		4
.L_908:
        /*0040*/ 	.byte	0x04, 0x28
        /*0042*/ 	.short	(.L_910 - .L_909)


	//   ....[0]....
.L_909:
        /*0044*/ 	.word	0x00001b30


	//   ....[1]....
        /*0048*/ 	.word	0x00001b50


	//   ....[2]....
        /*004c*/ 	.word	0x00001ba0


	//   ....[3]....
        /*0050*/ 	.word	0x00001bd0


	//   ....[4]....
        /*0054*/ 	.word	0x00001c10


	//   ....[5]....
        /*0058*/ 	.word	0x00001c40


	//----- nvinfo : EIATTR_EXIT_INSTR_OFFSETS
	.align		4
.L_910:
        /*005c*/ 	.byte	0x04, 0x1c
        /*005e*/ 	.short	(.L_912 - .L_911)


	//   ....[0]....
.L_911:
        /*0060*/ 	.word	0x000001c0


	//   ....[1]....
        /*0064*/ 	.word	0x000021b0


	//   ....[2]....
        /*0068*/ 	.word	0x00002230


	//----- nvinfo : EIATTR_MAX_THREADS
	.align		4
.L_912:
        /*006c*/ 	.byte	0x04, 0x05
        /*006e*/ 	.short	(.L_914 - .L_913)
.L_913:
        /*0070*/ 	.word	0x00000100
        /*0074*/ 	.word	0x00000001
        /*0078*/ 	.word	0x00000001


	//----- nvinfo : EIATTR_CRS_STACK_SIZE
	.align		4
.L_914:
        /*007c*/ 	.byte	0x04, 0x1e
        /*007e*/ 	.short	(.L_916 - .L_915)
.L_915:
        /*0080*/ 	.word	0x00000000


	//----- nvinfo : EIATTR_CBANK_PARAM_SIZE
	.align		4
.L_916:
        /*0084*/ 	.byte	0x03, 0x19
        /*0086*/ 	.short	0x00f0


	//----- nvinfo : EIATTR_PARAM_CBANK
	.align		4
        /*0088*/ 	.byte	0x04, 0x0a
        /*008a*/ 	.short	(.L_918 - .L_917)
	.align		4
.L_917:
        /*008c*/ 	.word	index@(.nv.constant0._ZN7cutlass13device_kernelIN5flash22FlashAttnBwdPreprocessIN4cute5tupleIJNS3_1CILi64EEENS5_ILi192EEEEEENS_10bfloat16_tEfNS_4arch4Sm90ELb1ELb1EEEEEvNT_6ParamsE)
        /*0090*/ 	.short	0x0210
        /*0092*/ 	.short	0x00f0


	//----- nvinfo : EIATTR_SW_WAR
	.align		4
.L_918:
        /*0094*/ 	.byte	0x04, 0x36
        /*0096*/ 	.short	(.L_920 - .L_919)
.L_919:
        /*0098*/ 	.word	0x00000008
.L_920:


//--------------------- .nv.callgraph             --------------------------
	.section	.nv.callgraph,"",@"SHT_CUDA_CALLGRAPH"
	.align	4
	.sectionentsize	8
	.align		4
        /*0000*/ 	.word	0x00000000
	.align		4
        /*0004*/ 	.word	0xffffffff
	.align		4
        /*0008*/ 	.word	index@(_ZN7cutlass13device_kernelIN5flash11enable_sm90INS1_16FlashAttnBwdSm90INS1_25CollectiveMainloopBwdSm90ILi2ELi1ELi1EN4cute5tupleIJNS5_1CILi1EEES8_S8_EEENS6_IJNS7_ILi64EEENS7_ILi96EEENS7_ILi192EEEEEENS_10bfloat16_tEfNS_4arch4Sm90ELb0ELb0ELb1ELb0ELb0ELb0ELb1ELb0ELi3ELi1ELi1ELi1ELb0EEENS1_21CollectiveEpilogueBwdISD_SE_SG_Li384ELb0ELb1ELi3EEENS1_19SingleTileSchedulerILb0ELb0ELb0ELi96EEEEEEEEEvNT_6ParamsE)
	.align		4
        /*000c*/ 	.word	index@(__assertfail)
	.align		4
        /*0010*/ 	.word	index@(_ZN7cutlass13device_kernelIN5flash11enable_sm90INS1_16FlashAttnBwdSm90INS1_25CollectiveMainloopBwdSm90ILi2ELi1ELi1EN4cute5tupleIJNS5_1CILi1EEES8_S8_EEENS6_IJNS7_ILi64EEENS7_ILi96EEENS7_ILi192EEEEEENS_10bfloat16_tEfNS_4arch4Sm90ELb0ELb0ELb1ELb0ELb1ELb0ELb1ELb0ELi3ELi1ELi1ELi1ELb0EEENS1_21CollectiveEpilogueBwdISD_SE_SG_Li384ELb0ELb1ELi3EEENS1_19SingleTileSchedulerILb0ELb0ELb0ELi96EEEEEEEEEvNT_6ParamsE)
	.align		4
        /*0014*/ 	.word	index@(__assertfail)
	.align		4
        /*0018*/ 	.word	index@(_ZN7cutlass13device_kernelIN5flash11enable_sm90INS1_16FlashAttnBwdSm90INS1_25CollectiveMainloopBwdSm90ILi2ELi1ELi1EN4cute5tupleIJNS5_1CILi1EEES8_S8_EEENS6_IJNS7_ILi64EEENS7_ILi96EEENS7_ILi192EEEEEENS_10bfloat16_tEfNS_4arch4Sm90ELb0ELb0ELb1ELb0ELb0ELb0ELb1ELb0ELi3ELi1ELi1ELi1ELb0EEENS1_24CollectiveEpilogueBwdGQAISD_fSG_Li384ELb0ELb0EEENS1_19SingleTileSchedulerILb0ELb0ELb0ELi96EEEEEEEEEvNT_6ParamsE)
	.align		4
        /*001c*/ 	.word	index@(__assertfail)
	.align		4
        /*0020*/ 	.word	index@(_ZN7cutlass13device_kernelIN5flash11enable_sm90INS1_16FlashAttnBwdSm90INS1_25CollectiveMainloopBwdSm90ILi2ELi1ELi1EN4cute5tupleIJNS5_1CILi1EEES8_S8_EEENS6_IJNS7_ILi64EEENS7_ILi96EEENS7_ILi192EEEEEENS_10bfloat16_tEfNS_4arch4Sm90ELb0ELb0ELb1ELb0ELb1ELb0ELb1ELb0ELi3ELi1ELi1ELi1ELb0EEENS1_24CollectiveEpilogueBwdGQAISD_fSG_Li384ELb0ELb1EEENS1_19SingleTileSchedulerILb0ELb0ELb0ELi96EEEEEEEEEvNT_6ParamsE)
	.align		4
        /*0024*/ 	.word	index@(__assertfail)
	.align		4
        /*0028*/ 	.word	index@(_ZN7cutlass13device_kernelIN5flash11enable_sm90INS1_16FlashAttnBwdSm90INS1_25CollectiveMainloopBwdSm90ILi2ELi1ELi1EN4cute5tupleIJNS5_1CILi1EEES8_S8_EEENS6_IJNS7_ILi64EEENS7_ILi96EEENS7_ILi192EEEEEENS_10bfloat16_tEfNS_4arch4Sm90ELb0ELb0ELb1ELb1ELb0ELb0ELb1ELb0ELi3ELi1ELi1ELi1ELb0EEENS1_21CollectiveEpilogueBwdISD_SE_SG_Li384ELb1ELb1ELi3EEENS1_19SingleTileSchedulerILb1ELb0ELb0ELi96EEEEEEEEEvNT_6ParamsE)
	.align		4
        /*002c*/ 	.word	index@(__assertfail)
	.align		4
        /*0030*/ 	.word	index@(_ZN7cutlass13device_kernelIN5flash11enable_sm90INS1_16FlashAttnBwdSm90INS1_25CollectiveMainloopBwdSm90ILi2ELi1ELi1EN4cute5tupleIJNS5_1CILi1EEES8_S8_EEENS6_IJNS7_ILi64EEENS7_ILi96EEENS7_ILi192EEEEEENS_10bfloat16_tEfNS_4arch4Sm90ELb0ELb0ELb1ELb1ELb1ELb0ELb1ELb0ELi3ELi1ELi1ELi1ELb0EEENS1_21CollectiveEpilogueBwdISD_SE_SG_Li384ELb1ELb1ELi3EEENS1_19SingleTileSchedulerILb1ELb0ELb0ELi96EEEEEEEEEvNT_6ParamsE)
	.align		4
        /*0034*/ 	.word	index@(__assertfail)
	.align		4
        /*0038*/ 	.word	index@(_ZN7cutlass13device_kernelIN5flash11enable_sm90INS1_16FlashAttnBwdSm90INS1_25CollectiveMainloopBwdSm90ILi2ELi1ELi1EN4cute5tupleIJNS5_1CILi1EEES8_S8_EEENS6_IJNS7_ILi64EEENS7_ILi96EEENS7_ILi192EEEEEENS_10bfloat16_tEfNS_4arch4Sm90ELb0ELb0ELb1ELb1ELb0ELb0ELb1ELb0ELi3ELi1ELi1ELi1ELb0EEENS1_24CollectiveEpilogueBwdGQAISD_fSG_Li384ELb1ELb0EEENS1_19SingleTileSchedulerILb1ELb0ELb0ELi96EEEEEEEEEvNT_6ParamsE)
	.align		4
        /*003c*/ 	.word	index@(__assertfail)
	.align		4
        /*0040*/ 	.word	index@(_ZN7cutlass13device_kernelIN5flash11enable_sm90INS1_16FlashAttnBwdSm90INS1_25CollectiveMainloopBwdSm90ILi2ELi1ELi1EN4cute5tupleIJNS5_1CILi1EEES8_S8_EEENS6_IJNS7_ILi64EEENS7_ILi96EEENS7_ILi192EEEEEENS_10bfloat16_tEfNS_4arch4Sm90ELb0ELb0ELb1ELb1ELb1ELb0ELb1ELb0ELi3ELi1ELi1ELi1ELb0EEENS1_24CollectiveEpilogueBwdGQAISD_fSG_Li384ELb1ELb1EEENS1_19SingleTileSchedulerILb1ELb0ELb0ELi96EEEEEEEEEvNT_6ParamsE)
	.align		4
        /*0044*/ 	.word	index@(__assertfail)
	.align		4
        /*0048*/ 	.word	index@(_ZN7cutlass13device_kernelIN5flash11enable_sm90INS1_16FlashAttnBwdSm90INS1_25CollectiveMainloopBwdSm90ILi2ELi1ELi1EN4cute5tupleIJNS5_1CILi1EEES8_S8_EEENS6_IJNS7_ILi64EEENS7_ILi96EEENS7_ILi192EEEEEENS_10bfloat16_tEfNS_4arch4Sm90ELb0ELb1ELb1ELb0ELb0ELb0ELb1ELb0ELi3ELi1ELi1ELi1ELb0EEENS1_21CollectiveEpilogueBwdISD_SE_SG_Li384ELb0ELb1ELi3EEENS1_19SingleTileSchedulerILb0ELb0ELb0ELi96EEEEEEEEEvNT_6ParamsE)
	.align		4
        /*004c*/ 	.word	index@(__assertfail)
	.align		4
        /*0050*/ 	.word	index@(_ZN7cutlass13device_kernelIN5flash11enable_sm90INS1_16FlashAttnBwdSm90INS1_25CollectiveMainloopBwdSm90ILi2ELi1ELi1EN4cute5tupleIJNS5_1CILi1EEES8_S8_EEENS6_IJNS7_ILi64EEENS7_ILi96EEENS7_ILi192EEEEEENS_10bfloat16_tEfNS_4arch4Sm90ELb0ELb1ELb1ELb0ELb1ELb0ELb1ELb0ELi3ELi1ELi1ELi1ELb0EEENS1_21CollectiveEpilogueBwdISD_SE_SG_Li384ELb0ELb1ELi3EEENS1_19SingleTileSchedulerILb0ELb0ELb0ELi96EEEEEEEEEvNT_6ParamsE)
	.align		4
        /*0054*/ 	.word	index@(__assertfail)
	.align		4
        /*0058*/ 	.word	index@(_ZN7cutlass13device_kernelIN5flash11enable_sm90INS1_16FlashAttnBwdSm90INS1_25CollectiveMainloopBwdSm90ILi2ELi1ELi1EN4cute5tupleIJNS5_1CILi1EEES8_S8_EEENS6_IJNS7_ILi64EEENS7_ILi96EEENS7_ILi192EEEEEENS_10bfloat16_tEfNS_4arch4Sm90ELb0ELb1ELb1ELb0ELb0ELb0ELb1ELb0ELi3ELi1ELi1ELi1ELb0EEENS1_24CollectiveEpilogueBwdGQAISD_fSG_Li384ELb0ELb0EEENS1_19SingleTileSchedulerILb0ELb0ELb0ELi96EEEEEEEEEvNT_6ParamsE)
	.align		4
        /*005c*/ 	.word	index@(__assertfail)
	.align		4
        /*0060*/ 	.word	index@(_ZN7cutlass13device_kernelIN5flash11enable_sm90INS1_16FlashAttnBwdSm90INS1_25CollectiveMainloopBwdSm90ILi2ELi1ELi1EN4cute5tupleIJNS5_1CILi1EEES8_S8_EEENS6_IJNS7_ILi64EEENS7_ILi96EEENS7_ILi192EEEEEENS_10bfloat16_tEfNS_4arch4Sm90ELb0ELb1ELb1ELb0ELb1ELb0ELb1ELb0ELi3ELi1ELi1ELi1ELb0EEENS1_24CollectiveEpilogueBwdGQAISD_fSG_Li384ELb0ELb1EEENS1_19SingleTileSchedulerILb0ELb0ELb0ELi96EEEEEEEEEvNT_6ParamsE)
	.align		4
        /*0064*/ 	.word	index@(__assertfail)
	.align		4
        /*0068*/ 	.word	index@(_ZN7cutlass13device_kernelIN5flash11enable_sm90INS1_16FlashAttnBwdSm90INS1_25CollectiveMainloopBwdSm90ILi2ELi1ELi1EN4cute5tupleIJNS5_1CILi1EEES8_S8_EEENS6_IJNS7_ILi64EEENS7_ILi96EEENS7_ILi192EEEEEENS_10bfloat16_tEfNS_4arch4Sm90ELb0ELb1ELb1ELb1ELb0ELb0ELb1ELb0ELi3ELi1ELi1ELi1ELb0EEENS1_21CollectiveEpilogueBwdISD_SE_SG_Li384ELb1ELb1ELi3EEENS1_19SingleTileSchedulerILb1ELb0ELb0ELi96EEEEEEEEEvNT_6ParamsE)
	.align		4
        /*006c*/ 	.word	index@(__assertfail)
	.align		4
        /*0070*/ 	.word	index@(_ZN7cutlass13device_kernelIN5flash11enable_sm90INS1_16FlashAttnBwdSm90INS1_25CollectiveMainloopBwdSm90ILi2ELi1ELi1EN4cute5tupleIJNS5_1CILi1EEES8_S8_EEENS6_IJNS7_ILi64EEENS7_ILi96EEENS7_ILi192EEEEEENS_10bfloat16_tEfNS_4arch4Sm90ELb0ELb1ELb1ELb1ELb1ELb0ELb1ELb0ELi3ELi1ELi1ELi1ELb0EEENS1_21CollectiveEpilogueBwdISD_SE_SG_Li384ELb1ELb1ELi3EEENS1_19SingleTileSchedulerILb1ELb0ELb0ELi96EEEEEEEEEvNT_6ParamsE)
	.align		4
        /*0074*/ 	.word	index@(__assertfail)
	.align		4
        /*0078*/ 	.word	index@(_ZN7cutlass13device_kernelIN5flash11enable_sm90INS1_16FlashAttnBwdSm90INS1_25CollectiveMainloopBwdSm90ILi2ELi1ELi1EN4cute5tupleIJNS5_1CILi1EEES8_S8_EEENS6_IJNS7_ILi64EEENS7_ILi96EEENS7_ILi192EEEEEENS_10bfloat16_tEfNS_4arch4Sm90ELb0ELb1ELb1ELb1ELb0ELb0ELb1ELb0ELi3ELi1ELi1ELi1ELb0EEENS1_24CollectiveEpilogueBwdGQAISD_fSG_Li384ELb1ELb0EEENS1_19SingleTileSchedulerILb1ELb0ELb0ELi96EEEEEEEEEvNT_6ParamsE)
	.align		4
        /*007c*/ 	.word	index@(__assertfail)
	.align		4
        /*0080*/ 	.word	index@(_ZN7cutlass13device_kernelIN5flash11enable_sm90INS1_16FlashAttnBwdSm90INS1_25CollectiveMainloopBwdSm90ILi2ELi1ELi1EN4cute5tupleIJNS5_1CILi1EEES8_S8_EEENS6_IJNS7_ILi64EEENS7_ILi96EEENS7_ILi192EEEEEENS_10bfloat16_tEfNS_4arch4Sm90ELb0ELb1ELb1ELb1ELb1ELb0ELb1ELb0ELi3ELi1ELi1ELi1ELb0EEENS1_24CollectiveEpilogueBwdGQAISD_fSG_Li384ELb1ELb1EEENS1_19SingleTileSchedulerILb1ELb0ELb0ELi96EEEEEEEEEvNT_6ParamsE)
	.align		4
        /*0084*/ 	.word	index@(__assertfail)
	.align		4
        /*0088*/ 	.word	index@(_ZN7cutlass13device_kernelIN5flash11enable_sm90INS1_16FlashAttnBwdSm90INS1_25CollectiveMainloopBwdSm90ILi2ELi1ELi1EN4cute5tupleIJNS5_1CILi1EEES8_S8_EEENS6_IJNS7_ILi64EEENS7_ILi96EEENS7_ILi192EEEEEENS_10bfloat16_tEfNS_4arch4Sm90ELb1ELb0ELb1ELb0ELb0ELb0ELb1ELb0ELi3ELi1ELi1ELi1ELb0EEENS1_21CollectiveEpilogueBwdISD_SE_SG_Li384ELb0ELb1ELi3EEENS1_25SingleTileBwdLPTSchedulerILb0ELi96ELb0EEEEEEEEEvNT_6ParamsE)
	.align		4
        /*008c*/ 	.word	index@(__assertfail)
	.align		4
        /*0090*/ 	.word	index@(_ZN7cutlass13device_kernelIN5flash11enable_sm90INS1_16FlashAttnBwdSm90INS1_25CollectiveMainloopBwdSm90ILi2ELi1ELi1EN4cute5tupleIJNS5_1CILi1EEES8_S8_EEENS6_IJNS7_ILi64EEENS7_ILi96EEENS7_ILi192EEEEEENS_10bfloat16_tEfNS_4arch4Sm90ELb1ELb0ELb1ELb0ELb1ELb0ELb1ELb0ELi3ELi1ELi1ELi1ELb0EEENS1_21CollectiveEpilogueBwdISD_SE_SG_Li384ELb0ELb1ELi3EEENS1_25SingleTileBwdLPTSchedulerILb0ELi96ELb1EEEEEEEEEvNT_6ParamsE)
	.align		4
        /*0094*/ 	.word	index@(__assertfail)
	.align		4
        /*0098*/ 	.word	index@(_ZN7cutlass13device_kernelIN5flash11enable_sm90INS1_16FlashAttnBwdSm90INS1_25CollectiveMainloopBwdSm90ILi2ELi1ELi1EN4cute5tupleIJNS5_1CILi1EEES8_S8_EEENS6_IJNS7_ILi64EEENS7_ILi96EEENS7_ILi192EEEEEENS_10bfloat16_tEfNS_4arch4Sm90ELb1ELb0ELb1ELb0ELb0ELb0ELb1ELb0ELi3ELi1ELi1ELi1ELb0EEENS1_24CollectiveEpilogueBwdGQAISD_fSG_Li384ELb0ELb0EEENS1_25SingleTileBwdLPTSchedulerILb0ELi96ELb0EEEEEEEEEvNT_6ParamsE)
	.align		4
        /*009c*/ 	.word	index@(__assertfail)
	.align		4
        /*00a0*/ 	.word	index@(_ZN7cutlass13device_kernelIN5flash11enable_sm90INS1_16FlashAttnBwdSm90INS1_25CollectiveMainloopBwdSm90ILi2ELi1ELi1EN4cute5tupleIJNS5_1CILi1EEES8_S8_EEENS6_IJNS7_ILi64EEENS7_ILi96EEENS7_ILi192EEEEEENS_10bfloat16_tEfNS_4arch4Sm90ELb1ELb0ELb1ELb0ELb1ELb0ELb1ELb0ELi3ELi1ELi1ELi1ELb0EEENS1_24CollectiveEpilogueBwdGQAISD_fSG_Li384ELb0ELb1EEENS1_25SingleTileBwdLPTSchedulerILb0ELi96ELb1EEEEEEEEEvNT_6ParamsE)
	.align		4
        /*00a4*/ 	.word	index@(__assertfail)
	.align		4
        /*00a8*/ 	.word	index@(_ZN7cutlass13device_kernelIN5flash11enable_sm90INS1_16FlashAttnBwdSm90INS1_25CollectiveMainloopBwdSm90ILi2ELi1ELi1EN4cute5tupleIJNS5_1CILi1EEES8_S8_EEENS6_IJNS7_ILi64EEENS7_ILi96EEENS7_ILi192EEEEEENS_10bfloat16_tEfNS_4arch4Sm90ELb1ELb0ELb1ELb1ELb0ELb0ELb1ELb0ELi3ELi1ELi1ELi1ELb0EEENS1_21CollectiveEpilogueBwdISD_SE_SG_Li384ELb1ELb1ELi3EEENS1_25SingleTileBwdLPTSchedulerILb1ELi96ELb0EEEEEEEEEvNT_6ParamsE)
	.align		4
        /*00ac*/ 	.word	index@(__assertfail)
	.align		4
        /*00b0*/ 	.word	index@(_ZN7cutlass13device_kernelIN5flash11enable_sm90INS1_16FlashAttnBwdSm90INS1_25CollectiveMainloopBwdSm90ILi2ELi1ELi1EN4cute5tupleIJNS5_1CILi1EEES8_S8_EEENS6_IJNS7_ILi64EEENS7_ILi96EEENS7_ILi192EEEEEENS_10bfloat16_tEfNS_4arch4Sm90ELb1ELb0ELb1ELb1ELb1ELb0ELb1ELb0ELi3ELi1ELi1ELi1ELb0EEENS1_21CollectiveEpilogueBwdISD_SE_SG_Li384ELb1ELb1ELi3EEENS1_25SingleTileBwdLPTSchedulerILb1ELi96ELb1EEEEEEEEEvNT_6ParamsE)
	.align		4
        /*00b4*/ 	.word	index@(__assertfail)
	.align		4
        /*00b8*/ 	.word	index@(_ZN7cutlass13device_kernelIN5flash11enable_sm90INS1_16FlashAttnBwdSm90INS1_25CollectiveMainloopBwdSm90ILi2ELi1ELi1EN4cute5tupleIJNS5_1CILi1EEES8_S8_EEENS6_IJNS7_ILi64EEENS7_ILi96EEENS7_ILi192EEEEEENS_10bfloat16_tEfNS_4arch4Sm90ELb1ELb0ELb1ELb1ELb0ELb0ELb1ELb0ELi3ELi1ELi1ELi1ELb0EEENS1_24CollectiveEpilogueBwdGQAISD_fSG_Li384ELb1ELb0EEENS1_25SingleTileBwdLPTSchedulerILb1ELi96ELb0EEEEEEEEEvNT_6ParamsE)
	.align		4
        /*00bc*/ 	.word	index@(__assertfail)
	.align		4
        /*00c0*/ 	.word	index@(_ZN7cutlass13device_kernelIN5flash11enable_sm90INS1_16FlashAttnBwdSm90INS1_25CollectiveMainloopBwdSm90ILi2ELi1ELi1EN4cute5tupleIJNS5_1CILi1EEES8_S8_EEENS6_IJNS7_ILi64EEENS7_ILi96EEENS7_ILi192EEEEEENS_10bfloat16_tEfNS_4arch4Sm90ELb1ELb0ELb1ELb1ELb1ELb0ELb1ELb0ELi3ELi1ELi1ELi1ELb0EEENS1_24CollectiveEpilogueBwdGQAISD_fSG_Li384ELb1ELb1EEENS1_25SingleTileBwdLPTSchedulerILb1ELi96ELb1EEEEEEEEEvNT_6ParamsE)
	.align		4
        /*00c4*/ 	.word	index@(__assertfail)
	.align		4
        /*00c8*/ 	.word	0x00000000
	.align		4
        /*00cc*/ 	.word	0xfffffffe
	.align		4
        /*00d0*/ 	.word	0x00000000
	.align		4
        /*00d4*/ 	.word	0xfffffffd
	.align		4
        /*00d8*/ 	.word	0x00000000
	.align		4
        /*00dc*/ 	.word	0xfffffffc


//--------------------- .nv.constant4             --------------------------
	.section	.nv.constant4,"a",@progbits
	.align	8
	.align		8
.nv.constant4:
        /*0000*/ 	.dword	__assertfail
	.align		8
        /*0008*/ 	.dword	__unnamed_1
	.align		8
        /*0010*/ 	.dword	__unnamed_2
	.align		8
        /*0018*/ 	.dword	__unnamed_3
	.align		8
        /*0020*/ 	.dword	__unnamed_4
	.align		8
        /*0028*/ 	.dword	_ZN74_INTERNAL_be9e3223_38_flash_bwd_hdim192_bf16_softcap_sm90_cu_59c7631c_29664cuda3std3__45__cpo5beginE
	.align		8
        /*0030*/ 	.dword	_ZN74_INTERNAL_be9e3223_38_flash_bwd_hdim192_bf16_softcap_sm90_cu_59c7631c_29664cuda3std3__45__cpo3endE
	.align		8
        /*0038*/ 	.dword	_ZN74_INTERNAL_be9e3223_38_flash_bwd_hdim192_bf16_softcap_sm90_cu_59c7631c_29664cuda3std3__45__cpo6cbeginE
	.align		8
        /*0040*/ 	.dword	_ZN74_INTERNAL_be9e3223_38_flash_bwd_hdim192_bf16_softcap_sm90_cu_59c7631c_29664cuda3std3__45__cpo4cendE
	.align		8
        /*0048*/ 	.dword	_ZN74_INTERNAL_be9e3223_38_flash_bwd_hdim192_bf16_softcap_sm90_cu_59c7631c_29664cuda3std3__476_GLOBAL__N__be9e3223_38_flash_bwd_hdim192_bf16_softcap_sm90_cu_59c7631c_29666ignoreE
	.align		8
        /*0050*/ 	.dword	_ZN74_INTERNAL_be9e3223_38_flash_bwd_hdim192_bf16_softcap_sm90_cu_59c7631c_29664cuda3std3__419piecewise_constructE
	.align		8
        /*0058*/ 	.dword	_ZN74_INTERNAL_be9e3223_38_flash_bwd_hdim192_bf16_softcap_sm90_cu_59c7631c_29664cuda3std3__48in_placeE
	.align		8
        /*0060*/ 	.dword	_ZN74_INTERNAL_be9e3223_38_flash_bwd_hdim192_bf16_softcap_sm90_cu_59c7631c_29664cuda3std6ranges3__45__cpo4swapE
	.align		8
        /*0068*/ 	.dword	_ZN74_INTERNAL_be9e3223_38_flash_bwd_hdim192_bf16_softcap_sm90_cu_59c7631c_29664cuda3std6ranges3__45__cpo9iter_moveE
	.align		8
        /*0070*/ 	.dword	_ZN74_INTERNAL_be9e3223_38_flash_bwd_hdim192_bf16_softcap_sm90_cu_59c7631c_29664cute7productE
	.align		8
        /*0078*/ 	.dword	_ZN74_INTERNAL_be9e3223_38_flash_bwd_hdim192_bf16_softcap_sm90_cu_59c7631c_29664cute1_E
	.align		8
        /*0080*/ 	.dword	$str$23
	.align		8
        /*0088*/ 	.dword	$str$24


//--------------------- .text._ZN7cutlass13device_kernelIN5flash11enable_sm90INS1_16FlashAttnBwdSm90INS1_25CollectiveMainloopBwdSm90ILi2ELi1ELi1EN4cute5tupleIJNS5_1CILi1EEES8_S8_EEENS6_IJNS7_ILi64EEENS7_ILi96EEENS7_ILi192EEEEEENS_10bfloat16_tEfNS_4arch4Sm90ELb0ELb0ELb1ELb0ELb0ELb0ELb1ELb0ELi3ELi1ELi1ELi1ELb0EEENS1_21CollectiveEpilogueBwdISD_SE_SG_Li384ELb0ELb1ELi3EEENS1_19SingleTileSchedulerILb0ELb0ELb0ELi96EEEEEEEEEvNT_6ParamsE --------------------------
	.section	.text._ZN7cutlass13device_kernelIN5flash11enable_sm90INS1_16FlashAttnBwdSm90INS1_25CollectiveMainloopBwdSm90ILi2ELi1ELi1EN4cute5tupleIJNS5_1CILi1EEES8_S8_EEENS6_IJNS7_ILi64EEENS7_ILi96EEENS7_ILi192EEEEEENS_10bfloat16_tEfNS_4arch4Sm90ELb0ELb0ELb1ELb0ELb0ELb0ELb1ELb0ELi3ELi1ELi1ELi1ELb0EEENS1_21CollectiveEpilogueBwdISD_SE_SG_Li384ELb0ELb1ELi3EEENS1_19SingleTileSchedulerILb0ELb0ELb0ELi96EEEEEEEEEvNT_6ParamsE,"ax",@progbits
	.align	128
.text._ZN7cutlass13device_kernelIN5flash11enable_sm90INS1_16FlashAttnBwdSm90INS1_25CollectiveMainloopBwdSm90ILi2ELi1ELi1EN4cute5tupleIJNS5_1CILi1EEES8_S8_EEENS6_IJNS7_ILi64EEENS7_ILi96EEENS7_ILi192EEEEEENS_10bfloat16_tEfNS_4arch4Sm90ELb0ELb0ELb1ELb0ELb0ELb0ELb1ELb0ELi3ELi1ELi1ELi1ELb0EEENS1_21CollectiveEpilogueBwdISD_SE_SG_Li384ELb0ELb1ELi3EEENS1_19SingleTileSchedulerILb0ELb0ELb0ELi96EEEEEEEEEvNT_6ParamsE:
        .type           _ZN7cutlass13device_kernelIN5flash11enable_sm90INS1_16FlashAttnBwdSm90INS1_25CollectiveMainloopBwdSm90ILi2ELi1ELi1EN4cute5tupleIJNS5_1CILi1EEES8_S8_EEENS6_IJNS7_ILi64EEENS7_ILi96EEENS7_ILi192EEEEEENS_10bfloat16_tEfNS_4arch4Sm90ELb0ELb0ELb1ELb0ELb0ELb0ELb1ELb0ELi3ELi1ELi1ELi1ELb0EEENS1_21CollectiveEpilogueBwdISD_SE_SG_Li384ELb0ELb1ELi3EEENS1_19SingleTileSchedulerILb0ELb0ELb0ELi96EEEEEEEEEvNT_6ParamsE,@function
        .size           _ZN7cutlass13device_kernelIN5flash11enable_sm90INS1_16FlashAttnBwdSm90INS1_25CollectiveMainloopBwdSm90ILi2ELi1ELi1EN4cute5tupleIJNS5_1CILi1EEES8_S8_EEENS6_IJNS7_ILi64EEENS7_ILi96EEENS7_ILi192EEEEEENS_10bfloat16_tEfNS_4arch4Sm90ELb0ELb0ELb1ELb0ELb0ELb0ELb1ELb0ELi3ELi1ELi1ELi1ELb0EEENS1_21CollectiveEpilogueBwdISD_SE_SG_Li384ELb0ELb1ELi3EEENS1_19SingleTileSchedulerILb0ELb0ELb0ELi96EEEEEEEEEvNT_6ParamsE,(.L_x_3855 - _ZN7cutlass13device_kernelIN5flash11enable_sm90INS1_16FlashAttnBwdSm90INS1_25CollectiveMainloopBwdSm90ILi2ELi1ELi1EN4cute5tupleIJNS5_1CILi1EEES8_S8_EEENS6_IJNS7_ILi64EEENS7_ILi96EEENS7_ILi192EEEEEENS_10bfloat16_tEfNS_4arch4Sm90ELb0ELb0ELb1ELb0ELb0ELb0ELb1ELb0ELi3ELi1ELi1ELi1ELb0EEENS1_21CollectiveEpilogueBwdISD_SE_SG_Li384ELb0ELb1ELi3EEENS1_19SingleTileSchedulerILb0ELb0ELb0ELi96EEEEEEEEEvNT_6ParamsE)
        .other          _ZN7cutlass13device_kernelIN5flash11enable_sm90INS1_16FlashAttnBwdSm90INS1_25CollectiveMainloopBwdSm90ILi2ELi1ELi1EN4cute5tupleIJNS5_1CILi1EEES8_S8_EEENS6_IJNS7_ILi64EEENS7_ILi96EEENS7_ILi192EEEEEENS_10bfloat16_tEfNS_4arch4Sm90ELb0ELb0ELb1ELb0ELb0ELb0ELb1ELb0ELi3ELi1ELi1ELi1ELb0EEENS1_21CollectiveEpilogueBwdISD_SE_SG_Li384ELb0ELb1ELi3EEENS1_19SingleTileSchedulerILb0ELb0ELb0ELi96EEEEEEEEEvNT_6ParamsE,@"STO_CUDA_ENTRY STV_DEFAULT"
_ZN7cutlass13device_kernelIN5flash11enable_sm90INS1_16FlashAttnBwdSm90INS1_25CollectiveMainloopBwdSm90ILi2ELi1ELi1EN4cute5tupleIJNS5_1CILi1EEES8_S8_EEENS6_IJNS7_ILi64EEENS7_ILi96EEENS7_ILi192EEEEEENS_10bfloat16_tEfNS_4arch4Sm90ELb0ELb0ELb1ELb0ELb0ELb0ELb1ELb0ELi3ELi1ELi1ELi1ELb0EEENS1_21CollectiveEpilogueBwdISD_SE_SG_Li384ELb0ELb1ELi3EEENS1_19SingleTileSchedulerILb0ELb0ELb0ELi96EEEEEEEEEvNT_6ParamsE:
[----:B------:R-:W1:Y:S02]  /*0000*/  LDC R1, c[0x0][0x28] ;  /* 0x00000a00ff017b82 */ /* 0x000e640000000800 */
[----:B-1----:R-:W-:Y:S01]  /*0010*/  VIADD R1, R1, 0xfffffff8 ;  /* 0xfffffff801017836 */ /* 0x002fe20000000000 */
[----:B------:R-:W1:Y:S01]  /*0020*/  S2R R3, SR_TID.X ;  /* 0x0000000000037919 */ /* 0x000e620000002100 */
[----:B------:R-:W-:Y:S01]  /*0030*/  ELECT P0, URZ, PT ;  /* 0x00000000003f782f */ /* 0x000fe20003800000 */
[----:B------:R-:W-:Y:S01]  /*0040*/  BSSY B0, `(.L_x_0) ;  /* 0x0000019000007945 */ /* 0x000fe20003800000 */
[----:B-1----:R-:W-:-:S05]  /*0050*/  SHF.R.U32.HI R0, RZ, 0x5, R3 ;  /* 0x00000005ff007819 */ /* 0x002fca0000011603 */
[----:B------:R-:W1:Y:S02]  /*0060*/  SHFL.IDX PT, R2, R0, RZ, 0x1f ;  /* 0x00001fff00027589 */ /* 0x000e6400000e0000 */
[----:B-1----:R-:W-:-:S13]  /*0070*/  ISETP.EQ.AND P0, PT, R2, RZ, P0 ;  /* 0x000000ff0200720c */ /* 0x002fda0000702270 */
[----:B------:R-:W-:Y:S05]  /*0080*/  @!P0 BRA `(.L_x_1) ;  /* 0x0000000000508947 */ /* 0x000fea0003800000 */
[----:B------:R-:W-:Y:S02]  /*0090*/  ULDC.64 UR4, c[0x0][0x198] ;  /* 0x0000660000047ab9 */ /* 0x000fe40000000a00 */
[----:B------:R-:W-:Y:S02]  /*00a0*/  UIADD3 UR6, UP0, UR4, 0xf0, URZ ;  /* 0x000000f004067890 */ /* 0x000fe4000ff1e03f */
[----:B------:R-:W-:Y:S02]  /*00b0*/  UIADD3 UR8, UP1, UR4, 0x1f0, URZ ;  /* 0x000001f004087890 */ /* 0x000fe4000ff3e03f */
[----:B------:R-:W-:Y:S02]  /*00c0*/  UIADD3 UR10, UP2, UR4, 0x2f0, URZ ;  /* 0x000002f0040a7890 */ /* 0x000fe4000ff5e03f */
[----:B------:R-:W-:Y:S02]  /*00d0*/  UIADD3 UR12, UP3, UR4, 0x3f0, URZ ;  /* 0x000003f0040c7890 */ /* 0x000fe4000ff7e03f */
[----:B------:R-:W-:-:S02]  /*00e0*/  UIADD3 UR14, UP4, UR4, 0x670, URZ ;  /* 0x00000670040e7890 */ /* 0x000fc4000ff9e03f */
[----:B------:R-:W-:Y:S02]  /*00f0*/  UIADD3.X UR7, URZ, UR5, URZ, UP0, !UPT ;  /* 0x000000053f077290 */ /* 0x000fe400087fe43f */
[----:B------:R-:W-:Y:S02]  /*0100*/  UIADD3 UR4, UP5, UR4, 0x770, URZ ;  /* 0x0000077004047890 */ /* 0x000fe4000ffbe03f */
[----:B------:R-:W-:Y:S02]  /*0110*/  UIADD3.X UR9, URZ, UR5, URZ, UP1, !UPT ;  /* 0x000000053f097290 */ /* 0x000fe40008ffe43f */
[----:B------:R-:W-:Y:S02]  /*0120*/  UIADD3.X UR11, URZ, UR5, URZ, UP2, !UPT ;  /* 0x000000053f0b7290 */ /* 0x000fe400097fe43f */
[----:B------:R-:W-:Y:S01]  /*0130*/  UIADD3.X UR13, URZ, UR5, URZ, UP3, !UPT ;  /* 0x000000053f0d7290 */ /* 0x000fe20009ffe43f */
[----:B------:R1:W-:Y:S01]  /*0140*/  UTMACCTL.PF [UR6] ;  /* 0x00000000060079b9 */ /* 0x0003e20008040000 */
[----:B------:R-:W-:-:S03]  /*0150*/  UIADD3.X UR15, URZ, UR5, URZ, UP4, !UPT ;  /* 0x000000053f0f7290 */ /* 0x000fc6000a7fe43f */
[----:B------:R1:W-:Y:S01]  /*0160*/  UTMACCTL.PF [UR8] ;  /* 0x00000000080079b9 */ /* 0x0003e20008040000 */
[----:B------:R-:W-:Y:S01]  /*0170*/  UIADD3.X UR5, URZ, UR5, URZ, UP5, !UPT ;  /* 0x000000053f057290 */ /* 0x000fe2000affe43f */
[----:B------:R1:W-:Y:S02]  /*0180*/  UTMACCTL.PF [UR10] ;  /* 0x000000000a0079b9 */ /* 0x0003e40008040000 */
[----:B------:R1:W-:Y:S02]  /*0190*/  UTMACCTL.PF [UR12] ;  /* 0x000000000c0079b9 */ /* 0x0003e40008040000 */
[----:B------:R1:W-:Y:S04]  /*01a0*/  UTMACCTL.PF [UR14] ;  /* 0x000000000e0079b9 */ /* 0x0003e80008040000 */
[----:B------:R1:W-:Y:S02]  /*01b0*/  UTMACCTL.PF [UR4] ;  /* 0x00000000040079b9 */ /* 0x0003e40008040000 */
[----:B-1----:R-:W-:Y:S01]  /*01c0*/  NOP ;  /* 0x0000000000007918 */ /* 0x002fe20000000000 */
.L_x_1:
[----:B------:R-:W-:Y:S05]  /*01d0*/  BSYNC B0 ;  /* 0x0000000000007941 */ /* 0x000fea0003800000 */
.L_x_0:
[----:B------:R-:W-:Y:S01]  /*01e0*/  VOTEU.ANY UP0, P0 ;  /* 0x00000000003f7886 */ /* 0x000fe20000000100 */
[----:B------:R-:W1:Y:S01]  /*01f0*/  SHFL.IDX PT, R2, R0, RZ, 0x1f ;  /* 0x00001fff00027589 */ /* 0x000e6200000e0000 */
[----:B------:R-:W-:Y:S01]  /*0200*/  UMOV UR4, 0x1 ;  /* 0x0000000100047882 */ /* 0x000fe20000000000 */
[----:B------:R-:W-:Y:S02]  /*0210*/  SHF.R.U32.HI R3, RZ, 0x7, R3 ;  /* 0x00000007ff037819 */ /* 0x000fe40000011603 */
[----:B------:R-:W2:Y:S01]  /*0220*/  @UP0 S2UR UR7, SR_CgaCtaId ;  /* 0x00000000000709c3 */ /* 0x000ea20000008800 */
[----:B------:R-:W-:Y:S01]  /*0230*/  @UP0 UMOV UR6, 0x400 ;  /* 0x0000040000060882 */ /* 0x000fe20000000000 */
[----:B------:R-:W-:-:S04]  /*0240*/  @UP0 UIADD3 UR4, -UR4, 0x100000, URZ ;  /* 0x0010000004040890 */ /* 0x000fc8000fffe13f */
[----:B------:R-:W-:Y:S02]  /*0250*/  @UP0 USHF.L.U32 UR5, UR4, 0xb, URZ ;  /* 0x0000000b04050899 */ /* 0x000fe4000800063f */
[----:B------:R-:W-:Y:S01]  /*0260*/  @UP0 USHF.L.U32 UR4, UR4, 0x1, URZ ;  /* 0x0000000104040899 */ /* 0x000fe2000800063f */
[----:B-1----:R-:W-:Y:S02]  /*0270*/  ISETP.NE.AND P1, PT, R2, RZ, PT ;  /* 0x000000ff0200720c */ /* 0x002fe40003f25270 */
[----:B------:R1:W3:Y:S01]  /*0280*/  SHFL.IDX PT, R2, R3, RZ, 0x1f ;  /* 0x00001fff03027589 */ /* 0x0002e200000e0000 */
[----:B--2---:R-:W-:Y:S01]  /*0290*/  @UP0 ULEA UR6, UR7, UR6, 0x18 ;  /* 0x0000000607060291 */ /* 0x004fe2000f8ec03f */
[----:B------:R-:W-:Y:S02]  /*02a0*/  VOTEU.ANY UP0, P0 ;  /* 0x00000000003f7886 */ /* 0x000fe40000000100 */
[----:B------:R-:W2:Y:S09]  /*02b0*/  FENCE.VIEW.ASYNC.S ;  /* 0x00000000000073c6 */ /* 0x000eb20000000000 */
[----:B--2---:R1:W2:Y:S02]  /*02c0*/  @UP0 SYNCS.EXCH.64 URZ, [UR6+0x36400], UR4 ;  /* 0x03640004063f05b2 */ /* 0x0042a40008000100 */
[----:B-1----:R-:W-:Y:S05]  /*02d0*/  @P1 BRA `(.L_x_2) ;  /* 0x0000000000481947 */ /* 0x002fea0003800000 */
[----:B------:R-:W1:Y:S01]  /*02e0*/  S2UR UR5, SR_CgaCtaId ;  /* 0x00000000000579c3 */ /* 0x000e620000008800 */
[----:B------:R-:W-:Y:S01]  /*02f0*/  UMOV UR4, 0x400 ;  /* 0x0000040000047882 */ /* 0x000fe20000000000 */
[----:B------:R-:W-:Y:S01]  /*0300*/  UMOV UR6, 0x1 ;  /* 0x0000000100067882 */ /* 0x000fe20000000000 */
[----:B------:R-:W-:Y:S01]  /*0310*/  UMOV UR9, 0x180 ;  /* 0x0000018000097882 */ /* 0x000fe20000000000 */
[----:B------:R-:W-:-:S04]  /*0320*/  UIADD3 UR6, -UR6, 0x100000, URZ ;  /* 0x0010000006067890 */ /* 0x000fc8000fffe13f */
[----:B------:R-:W-:Y:S02]  /*0330*/  USHF.L.U32 UR7, UR6, 0xb, URZ ;  /* 0x0000000b06077899 */ /* 0x000fe4000800063f */
[----:B------:R-:W-:Y:S01]  /*0340*/  USHF.L.U32 UR6, UR6, 0x1, URZ ;  /* 0x0000000106067899 */ /* 0x000fe2000800063f */
[----:B------:R-:W-:Y:S01]  /*0350*/  ELECT P0, URZ, PT ;  /* 0x00000000003f782f */ /* 0x000fe20003800000 */
[----:B-1----:R-:W-:Y:S02]  /*0360*/  ULEA UR8, UR5, UR4, 0x18 ;  /* 0x0000000405087291 */ /* 0x002fe4000f8ec03f */
[----:B------:R-:W-:-:S04]  /*0370*/  UIADD3 UR4, -UR9, 0x100000, URZ ;  /* 0x0010000009047890 */ /* 0x000fc8000fffe13f */
[----:B------:R-:W-:Y:S02]  /*0380*/  USHF.L.U32 UR5, UR4, 0xb, URZ ;  /* 0x0000000b04057899 */ /* 0x000fe4000800063f */
[----:B------:R-:W-:Y:S01]  /*0390*/  USHF.L.U32 UR4, UR4, 0x1, URZ ;  /* 0x0000000104047899 */ /* 0x000fe2000800063f */
[----:B------:R-:W1:Y:S03]  /*03a0*/  FENCE.VIEW.ASYNC.S ;  /* 0x00000000000073c6 */ /* 0x000e660000000000 */
[----:B-1----:R1:W4:Y:S08]  /*03b0*/  SYNCS.EXCH.64 URZ, [UR8+0x36410], UR6 ;  /* 0x03641006083f75b2 */ /* 0x0023300008000100 */
[----:B------:R1:W1:Y:S01]  /*03c0*/  SYNCS.EXCH.64 URZ, [UR8+0x36420], UR4 ;  /* 0x03642004083f75b2 */ /* 0x0002620008000100 */
[----:B------:R1:W1:Y:S01]  /*03d0*/  SYNCS.EXCH.64 URZ, [UR8+0x36418], UR6 ;  /* 0x03641806083f75b2 */ /* 0x0002620008000100 */
[----:B------:R1:W1:Y:S01]  /*03e0*/  SYNCS.EXCH.64 URZ, [UR8+0x36428], UR4 ;  /* 0x03642804083f75b2 */ /* 0x0002620008000100 */
[----:B------:R-:W-:Y:S01]  /*03f0*/  NOP ;  /* 0x0000000000007918 */ /* 0x000fe20000000000 */
.L_x_2:
[----:B------:R-:W5:Y:S01]  /*0400*/  SHFL.IDX PT, R3, R0, RZ, 0x1f ;  /* 0x00001fff00037589 */ /* 0x000f6200000e0000 */
[----:B------:R-:W-:Y:S01]  /*0410*/  NOP ;  /* 0x0000000000007918 */ /* 0x000fe20000000000 */
[----:B-----5:R-:W-:-:S13]  /*0420*/  ISETP.NE.AND P0, PT, R3, RZ, PT ;  /* 0x000000ff0300720c */ /* 0x020fda0003f05270 */
[----:B------:R-:W-:Y:S05]  /*0430*/  @P0 BRA `(.L_x_3) ;  /* 0x0000000000400947 */ /* 0x000fea0003800000 */
[----:B-1----:R-:W1:Y:S01]  /*0440*/  S2UR UR5, SR_CgaCtaId ;  /* 0x00000000000579c3 */ /* 0x002e620000008800 */
[----:B------:R-:W-:Y:S01]  /*0450*/  UMOV UR4, 0x400 ;  /* 0x0000040000047882 */ /* 0x000fe20000000000 */
[----:B------:R-:W-:Y:S01]  /*0460*/  UMOV UR6, 0x1 ;  /* 0x0000000100067882 */ /* 0x000fe20000000000 */
[----:B------:R-:W-:Y:S01]  /*0470*/  UMOV UR7, 0x180 ;  /* 0x0000018000077882 */ /* 0x000fe20000000000 */
[----:B------:R-:W-:Y:S01]  /*0480*/  ELECT P0, URZ, PT ;  /* 0x00000000003f782f */ /* 0x000fe20003800000 */
[----:B-1----:R-:W-:Y:S02]  /*0490*/  ULEA UR8, UR5, UR4, 0x18 ;  /* 0x0000000405087291 */ /* 0x002fe4000f8ec03f */
[----:B------:R-:W-:-:S04]  /*04a0*/  UIADD3 UR4, -UR6, 0x100000, URZ ;  /* 0x0010000006047890 */ /* 0x000fc8000fffe13f */
[----:B------:R-:W-:Y:S02]  /*04b0*/  USHF.L.U32 UR5, UR4, 0xb, URZ ;  /* 0x0000000b04057899 */ /* 0x000fe4000800063f */
[----:B------:R-:W-:Y:S02]  /*04c0*/  USHF.L.U32 UR4, UR4, 0x1, URZ ;  /* 0x0000000104047899 */ /* 0x000fe4000800063f */
[----:B------:R-:W-:-:S04]  /*04d0*/  UIADD3 UR6, -UR7, 0x100000, URZ ;  /* 0x0010000007067890 */ /* 0x000fc8000fffe13f */
[----:B------:R-:W-:Y:S02]  /*04e0*/  USHF.L.U32 UR7, UR6, 0xb, URZ ;  /* 0x0000000b06077899 */ /* 0x000fe4000800063f */
[----:B------:R-:W-:Y:S01]  /*04f0*/  USHF.L.U32 UR6, UR6, 0x1, URZ ;  /* 0x0000000106067899 */ /* 0x000fe2000800063f */
[----:B------:R-:W1:Y:S03]  /*0500*/  FENCE.VIEW.ASYNC.S ;  /* 0x00000000000073c6 */ /* 0x000e660000000000 */
[----:B-1----:R1:W1:Y:S08]  /*0510*/  SYNCS.EXCH.64 URZ, [UR8+0x36430], UR4 ;  /* 0x03643004083f75b2 */ /* 0x0022700008000100 */
[----:B------:R1:W1:Y:S01]  /*0520*/  SYNCS.EXCH.64 URZ, [UR8+0x36438], UR6 ;  /* 0x03643806083f75b2 */ /* 0x0002620008000100 */
[----:B------:R-:W-:Y:S01]  /*0530*/  NOP ;  /* 0x0000000000007918 */ /* 0x000fe20000000000 */
.L_x_3:
[----:B---3--:R-:W-:Y:S01]  /*0540*/  ISETP.NE.AND P0, PT, R2, RZ, PT ;  /* 0x000000ff0200720c */ /* 0x008fe20003f05270 */
[----:B------:R-:W-:Y:S01]  /*0550*/  IMAD.MOV.U32 R17, RZ, RZ, 0x1 ;  /* 0x00000001ff117424 */ /* 0x000fe200078e00ff */
[----:B------:R-:W-:-:S04]  /*0560*/  NOP ;  /* 0x0000000000007918 */ /* 0x000fc80000000000 */
[----:B------:R-:W-:Y:S01]  /*0570*/  SEL R17, R17, 0x2, !P0 ;  /* 0x0000000211117807 */ /* 0x000fe20004000000 */
[----:B-12-4-:R-:W-:Y:S06]  /*0580*/  BAR.SYNC.DEFER_BLOCKING 0x0 ;  /* 0x0000000000007b1d */ /* 0x016fec0000010000 */
[----:B------:R-:W-:Y:S05]  /*0590*/  @!P0 BRA `(.L_x_4) ;  /* 0x0000004000848947 */ /* 0x000fea0003800000 */
.L_x_5:
[----:B------:R-:W-:-:S08]  /*05a0*/  NOP ;  /* 0x0000000000007918 */ /* 0x000fd00000000000 */
[----:B------:R-:W1:Y:S02]  /*05b0*/  USETMAXREG.TRY_ALLOC.CTAPOOL UP0, 0xa0 ;  /* 0x000000a0000079c8 */ /* 0x000e640008000600 */
[----:B-1----:R-:W-:-:S13]  /*05c0*/  PLOP3.LUT P0, PT, PT, PT, UP0, 0x80, 0x0 ;  /* 0x000000000000781c */ /* 0x002fda0003f0f008 */
[----:B------:R-:W-:Y:S05]  /*05d0*/  @!P0 BRA `(.L_x_5) ;  /* 0xfffffffc00f08947 */ /* 0x000fea000383ffff */
[----:B------:R-:W-:Y:S01]  /*05e0*/  LOP3.LUT R0, R0, 0x3, RZ, 0xc0, !PT ;  /* 0x0000000300007812 */ /* 0x000fe200078ec0ff */
[----:B------:R-:W1:Y:S01]  /*05f0*/  S2R R2, SR_TID.X ;  /* 0x0000000000027919 */ /* 0x000e620000002100 */
[----:B------:R-:W2:Y:S04]  /*0600*/  S2UR UR4, SR_CTAID.Z ;  /* 0x00000000000479c3 */ /* 0x000ea80000002700 */
[----:B------:R-:W3:Y:S02]  /*0610*/  SHFL.IDX PT, R0, R0, RZ, 0x1f ;  /* 0x00001fff00007589 */ /* 0x000ee400000e0000 */
[----:B---3--:R-:W-:Y:S02]  /*0620*/  ISETP.NE.AND P0, PT, R0, RZ, PT ;  /* 0x000000ff0000720c */ /* 0x008fe40003f05270 */
[----:B-1----:R-:W-:-:S11]  /*0630*/  SHF.R.U32.HI R2, RZ, 0x7, R2 ;  /* 0x00000007ff027819 */ /* 0x002fd60000011602 */
[----:B------:R-:W-:-:S05]  /*0640*/  @!P0 VIADD R2, R2, 0x9 ;  /* 0x0000000902028836 */ /* 0x000fca0000000000 */
[----:B------:R1:W-:Y:S06]  /*0650*/  @!P0 BAR.ARV R2, 0xa0 ;  /* 0x000280020000851d */ /* 0x0003ec0000002000 */
[----:B--2---:R-:W-:-:S13]  /*0660*/  ISETP.LE.AND P0, PT, RZ, UR4, PT ;  /* 0x00000004ff007c0c */ /* 0x004fda000bf03270 */
[----:B-1----:R-:W-:Y:S05]  /*0670*/  @!P0 EXIT ;  /* 0x000000000000894d */ /* 0x002fea0003800000 */
[----:B------:R-:W1:Y:S01]  /*0680*/  S2UR UR4, SR_CgaCtaId ;  /* 0x00000000000479c3 */ /* 0x000e620000008800 */
[----:B------:R-:W-:Y:S02]  /*0690*/  UMOV UR37, 0x400 ;  /* 0x0000040000257882 */ /* 0x000fe40000000000 */
[----:B-1----:R-:W-:-:S04]  /*06a0*/  ULEA UR37, UR4, UR37, 0x18 ;  /* 0x0000002504257291 */ /* 0x002fc8000f8ec03f */
[----:B------:R-:W-:-:S04]  /*06b0*/  UIADD3 UR36, UR37, 0x30400, URZ ;  /* 0x0003040025247890 */ /* 0x000fc8000fffe03f */
[----:B------:R-:W-:-:S06]  /*06c0*/  ULOP3.LUT UP0, URZ, UR36, 0x1bf, URZ, 0xc0, !UPT ;  /* 0x000001bf243f7892 */ /* 0x000fcc000f80c03f */
[----:B------:R-:W-:-:S13]  /*06d0*/  PLOP3.LUT P0, PT, PT, PT, UP0, 0x80, 0x0 ;  /* 0x000000000000781c */ /* 0x000fda0003f0f008 */
[----:B------:R-:W-:Y:S05]  /*06e0*/  @!P0 BRA `(.L_x_6) ;  /* 0x00000000007c8947 */ /* 0x000fea0003800000 */
[----:B------:R-:W-:Y:S01]  /*06f0*/  MOV R2, 0x0 ;  /* 0x0000000000027802 */ /* 0x000fe20000000f00 */
[----:B------:R-:W-:Y:S01]  /*0700*/  ULDC.64 UR4, c[0x4][0x80] ;  /* 0x0100200000047ab9 */ /* 0x000fe20000000a00 */
[----:B------:R-:W-:Y:S01]  /*0710*/  ULDC.64 UR6, c[0x4][0x8] ;  /* 0x0100020000067ab9 */ /* 0x000fe20000000a00 */
[----:B------:R-:W-:Y:S01]  /*0720*/  IMAD.U32 R4, RZ, RZ, UR4 ;  /* 0x00000004ff047e24 */ /* 0x000fe2000f8e00ff */
[----:B------:R1:W2:Y:S01]  /*0730*/  LDC.64 R14, c[0x4][R2] ;  /* 0x01000000020e7b82 */ /* 0x0002a20000000a00 */
[----:B------:R-:W-:Y:S01]  /*0740*/  IMAD.U32 R5, RZ, RZ, UR5 ;  /* 0x00000005ff057e24 */ /* 0x000fe2000f8e00ff */
[----:B------:R-:W-:Y:S01]  /*0750*/  ULDC.64 UR4, c[0x4][0x88] ;  /* 0x0100220000047ab9 */ /* 0x000fe20000000a00 */
[----:B------:R-:W-:Y:S02]  /*0760*/  IMAD.U32 R10, RZ, RZ, UR6 ;  /* 0x00000006ff0a7e24 */ /* 0x000fe4000f8e00ff */
[----:B------:R-:W-:Y:S02]  /*0770*/  IMAD.U32 R6, RZ, RZ, UR4 ;  /* 0x00000004ff067e24 */ /* 0x000fe4000f8e00ff */
[----:B------:R-:W-:-:S02]  /*0780*/  IMAD.U32 R7, RZ, RZ, UR5 ;  /* 0x00000005ff077e24 */ /* 0x000fc4000f8e00ff */
[----:B------:R-:W-:Y:S02]  /*0790*/  IMAD.U32 R11, RZ, RZ, UR7 ;  /* 0x00000007ff0b7e24 */ /* 0x000fe4000f8e00ff */
[----:B------:R-:W-:Y:S02]  /*07a0*/  IMAD.MOV.U32 R8, RZ, RZ, 0x70 ;  /* 0x00000070ff087424 */ /* 0x000fe400078e00ff */
[----:B------:R-:W-:Y:S02]  /*07b0*/  IMAD.MOV.U32 R12, RZ, RZ, 0x1 ;  /* 0x00000001ff0c7424 */ /* 0x000fe400078e00ff */
[----:B-1----:R-:W-:-:S07]  /*07c0*/  IMAD.MOV.U32 R13, RZ, RZ, RZ ;  /* 0x000000ffff0d7224 */ /* 0x002fce00078e00ff */
[----:B------:R-:W-:-:S07]  /*07d0*/  LEPC R20, `(.L_x_7) ;  /* 0x000000001014794e */ /* 0x000fce0000000000 */
[----:B--2---:R-:W-:Y:S05]  /*07e0*/  CALL.ABS.NOINC R14 ;  /* 0x000000000e007343 */ /* 0x004fea0003c00000 */
.L_x_7:
[----:B------:R-:W1:Y:S01]  /*07f0*/  LDC.64 R2, c[0x4][R2] ;  /* 0x0100000002027b82 */ /* 0x000e620000000a00 */
[----:B------:R-:W-:Y:S01]  /*0800*/  ULDC.64 UR4, c[0x4][0x80] ;  /* 0x0100200000047ab9 */ /* 0x000fe20000000a00 */
[----:B------:R-:W-:Y:S01]  /*0810*/  ULDC.64 UR6, c[0x4][0x88] ;  /* 0x0100220000067ab9 */ /* 0x000fe20000000a00 */
[----:B------:R-:W-:Y:S02]  /*0820*/  IMAD.U32 R4, RZ, RZ, UR4 ;  /* 0x00000004ff047e24 */ /* 0x000fe4000f8e00ff */
        /* <DEDUP_REMOVED lines=8> */
[----:B------:R-:W-:-:S07]  /*08b0*/  IMAD.MOV.U32 R13, RZ, RZ, RZ ;  /* 0x000000ffff0d7224 */ /* 0x000fce00078e00ff */
[----:B------:R-:W-:-:S07]  /*08c0*/  LEPC R20, `(.L_x_6) ;  /* 0x000000001014794e */ /* 0x000fce0000000000 */
[----:B-1----:R-:W-:Y:S05]  /*08d0*/  CALL.ABS.NOINC R2 ;  /* 0x0000000002007343 */ /* 0x002fea0003c00000 */
.L_x_6:
[----:B------:R-:W-:-:S04]  /*08e0*/  IMAD.U32 R157, RZ, RZ, UR37 ;  /* 0x00000025ff9d7e24 */ /* 0x000fc8000f8e00ff */
[----:B------:R-:W-:-:S05]  /*08f0*/  VIADD R156, R157, 0x33400 ;  /* 0x000334009d9c7836 */ /* 0x000fca0000000000 */
[----:B------:R-:W-:-:S13]  /*0900*/  LOP3.LUT P0, RZ, R156, 0x1bf, RZ, 0xc0, !PT ;  /* 0x000001bf9cff7812 */ /* 0x000fda000780c0ff */
        /* <DEDUP_REMOVED lines=17> */
.L_x_9:
        /* <DEDUP_REMOVED lines=15> */
.L_x_8:
[----:B------:R-:W1:Y:S01]  /*0b10*/  S2R R2, SR_TID.X ;  /* 0x0000000000027919 */ /* 0x000e620000002100 */
[----:B------:R-:W-:Y:S01]  /*0b20*/  UMOV UR4, 0xffffffff ;  /* 0xffffffff00047882 */ /* 0x000fe20000000000 */
[----:B-1----:R-:W-:-:S05]  /*0b30*/  VIADD R0, R2, 0xffffff80 ;  /* 0xffffff8002007836 */ /* 0x002fca0000000000 */
[----:B------:R-:W-:-:S04]  /*0b40*/  SHF.R.S32.HI R3, RZ, 0x1f, R0 ;  /* 0x0000001fff037819 */ /* 0x000fc80000011400 */
[----:B------:R-:W-:-:S04]  /*0b50*/  LEA.HI R2, R3, R0, RZ, 0x7 ;  /* 0x0000000003027211 */ /* 0x000fc800078f38ff */
[----:B------:R-:W-:Y:S01]  /*0b60*/  SHF.R.S32.HI R13, RZ, 0x7, R2 ;  /* 0x00000007ff0d7819 */ /* 0x000fe20000011402 */
[----:B------:R-:W-:Y:S06]  /*0b70*/  BRA.DIV UR4, `(.L_x_10) ;  /* 0x0000006e043c7947 */ /* 0x000fec000b800000 */
[----:B------:R1:W2:Y:S02]  /*0b80*/  SHFL.IDX PT, R14, R13, RZ, 0x1f ;  /* 0x00001fff0d0e7589 */ /* 0x0002a400000e0000 */
.L_x_94:
[----:B------:R-:W-:Y:S02]  /*0b90*/  SHF.L.U32 R18, RZ, 0x1f, RZ ;  /* 0x0000001fff127819 */ /* 0x000fe400000006ff */
[----:B------:R-:W-:Y:S01]  /*0ba0*/  LOP3.LUT R5, R2, 0xffffff80, RZ, 0xc0, !PT ;  /* 0xffffff8002057812 */ /* 0x000fe200078ec0ff */
[----:B--2---:R-:W-:Y:S01]  /*0bb0*/  IMAD.HI R2, R14, 0x55555556, RZ ;  /* 0x555555560e027827 */ /* 0x004fe200078e02ff */
[CC--:B------:R-:W-:Y:S01]  /*0bc0*/  LEA.HI R6, R3.reuse, R0.reuse, RZ, 0x5 ;  /* 0x0000000003067211 */ /* 0x0c0fe200078f28ff */
[----:B------:R-:W2:Y:S01]  /*0bd0*/  SYNCS.PHASECHK.TRANS64.TRYWAIT P0, [UR37+0x36400], R18 ;  /* 0x03640012ff0075a7 */ /* 0x000ea20008000165 */
[----:B------:R-:W-:Y:S01]  /*0be0*/  LEA.HI R3, R3, R0, RZ, 0x4 ;  /* 0x0000000003037211 */ /* 0x000fe200078f20ff */
[----:B------:R-:W-:Y:S01]  /*0bf0*/  IMAD.IADD R4, R0, 0x1, -R5 ;  /* 0x0000000100047824 */ /* 0x000fe200078e0a05 */
[----:B------:R-:W-:Y:S02]  /*0c00*/  LEA.HI R5, R2, R2, RZ, 0x1 ;  /* 0x0000000202057211 */ /* 0x000fe400078f08ff */
[----:B------:R-:W-:-:S02]  /*0c10*/  SHF.R.S32.HI R2, RZ, 0x4, R3 ;  /* 0x00000004ff027819 */ /* 0x000fc40000011403 */
[----:B------:R-:W-:Y:S01]  /*0c20*/  SHF.R.S32.HI R8, RZ, 0x5, R6 ;  /* 0x00000005ff087819 */ /* 0x000fe20000011406 */
[----:B------:R-:W-:Y:S01]  /*0c30*/  IMAD R5, R5, -0x3, R14 ;  /* 0xfffffffd05057824 */ /* 0x000fe200078e020e */
[----:B------:R-:W-:Y:S02]  /*0c40*/  SHF.R.S32.HI R7, RZ, 0x1f, R6 ;  /* 0x0000001fff077819 */ /* 0x000fe40000011406 */
[----:B------:R-:W-:Y:S02]  /*0c50*/  LEA.HI R6, R3, R2, RZ, 0x1 ;  /* 0x0000000203067211 */ /* 0x000fe400078f08ff */
[----:B------:R-:W-:Y:S02]  /*0c60*/  LEA.HI R9, R7, R8, RZ, 0x2 ;  /* 0x0000000807097211 */ /* 0x000fe400078f10ff */
[----:B------:R-:W-:Y:S02]  /*0c70*/  LOP3.LUT R7, R6, 0xfffffffe, RZ, 0xc0, !PT ;  /* 0xfffffffe06077812 */ /* 0x000fe400078ec0ff */
[----:B------:R-:W-:-:S02]  /*0c80*/  LOP3.LUT R9, R9, 0xfffffffc, RZ, 0xc0, !PT ;  /* 0xfffffffc09097812 */ /* 0x000fc400078ec0ff */
[----:B------:R-:W-:Y:S01]  /*0c90*/  SHF.R.S32.HI R11, RZ, 0x1f, R4 ;  /* 0x0000001fff0b7819 */ /* 0x000fe20000011404 */
[----:B------:R-:W-:Y:S02]  /*0ca0*/  IMAD.IADD R6, R2, 0x1, -R7 ;  /* 0x0000000102067824 */ /* 0x000fe400078e0a07 */
[----:B------:R-:W-:Y:S01]  /*0cb0*/  IMAD.IADD R2, R8, 0x1, -R9 ;  /* 0x0000000108027824 */ /* 0x000fe200078e0a09 */
[CC--:B------:R-:W-:Y:S02]  /*0cc0*/  LEA.HI R10, R11.reuse, R4.reuse, RZ, 0x2 ;  /* 0x000000040b0a7211 */ /* 0x0c0fe400078f10ff */
[----:B------:R3:W-:Y:S01]  /*0cd0*/  STL [R1+0x4], R6 ;  /* 0x0000040601007387 */ /* 0x0007e20000100800 */
[----:B------:R-:W-:Y:S02]  /*0ce0*/  LEA.HI R11, R11, R4, RZ, 0x5 ;  /* 0x000000040b0b7211 */ /* 0x000fe400078f28ff */
[--C-:B------:R-:W-:Y:S01]  /*0cf0*/  SHF.R.S32.HI R12, RZ, 0x2, R10.reuse ;  /* 0x00000002ff0c7819 */ /* 0x100fe2000001140a */
[----:B------:R3:W-:Y:S01]  /*0d00*/  STL [R1], R2 ;  /* 0x0000000201007387 */ /* 0x0007e20000100800 */
[----:B------:R-:W-:-:S02]  /*0d10*/  SHF.R.S32.HI R15, RZ, 0x1f, R10 ;  /* 0x0000001fff0f7819 */ /* 0x000fc4000001140a */
[----:B------:R-:W-:Y:S02]  /*0d20*/  SHF.R.S32.HI R11, RZ, 0x5, R11 ;  /* 0x00000005ff0b7819 */ /* 0x000fe4000001140b */
[----:B------:R-:W-:-:S04]  /*0d30*/  LEA.HI R15, R15, R12, RZ, 0x3 ;  /* 0x0000000c0f0f7211 */ /* 0x000fc800078f18ff */
[----:B------:R-:W-:-:S05]  /*0d40*/  LOP3.LUT R15, R15, 0xfffffff8, RZ, 0xc0, !PT ;  /* 0xfffffff80f0f7812 */ /* 0x000fca00078ec0ff */
[----:B------:R-:W-:Y:S01]  /*0d50*/  IMAD.IADD R16, R12, 0x1, -R15 ;  /* 0x000000010c107824 */ /* 0x000fe200078e0a0f */
[----:B--23--:R-:W-:Y:S06]  /*0d60*/  @P0 BRA `(.L_x_11) ;  /* 0x0000000000080947 */ /* 0x00cfec0003800000 */
[----:B------:R-:W2:Y:S02]  /*0d70*/  SYNCS.PHASECHK.TRANS64.TRYWAIT P0, [UR37+0x36400], R18 ;  /* 0x03640012ff0075a7 */ /* 0x000ea40008000165 */
[----:B--2---:R-:W-:Y:S05]  /*0d80*/  @!P0 BRA `(.L_x_12) ;  /* 0x0000006800d48947 */ /* 0x004fea0003800000 */
.L_x_11:
[----:B------:R-:W3:Y:S01]  /*0d90*/  LDC R12, c[0x0][0x280] ;  /* 0x0000a000ff0c7b82 */ /* 0x000ee20000000800 */
[----:B------:R-:W-:Y:S01]  /*0da0*/  IMAD R16, R11, 0x10, R16 ;  /* 0x000000100b107824 */ /* 0x000fe200078e0210 */
[----:B------:R-:W-:Y:S02]  /*0db0*/  CS2R R118, SRZ ;  /* 0x0000000000767805 */ /* 0x000fe4000001ff00 */
[----:B------:R-:W-:Y:S02]  /*0dc0*/  CS2R R116, SRZ ;  /* 0x0000000000747805 */ /* 0x000fe4000001ff00 */
[----:B------:R-:W-:Y:S02]  /*0dd0*/  CS2R R114, SRZ ;  /* 0x0000000000727805 */ /* 0x000fe4000001ff00 */
[----:B------:R-:W-:Y:S02]  /*0de0*/  CS2R R112, SRZ ;  /* 0x0000000000707805 */ /* 0x000fe4000001ff00 */
[----:B------:R-:W-:-:S02]  /*0df0*/  CS2R R110, SRZ ;  /* 0x00000000006e7805 */ /* 0x000fc4000001ff00 */
[----:B------:R-:W-:Y:S02]  /*0e00*/  CS2R R108, SRZ ;  /* 0x00000000006c7805 */ /* 0x000fe4000001ff00 */
        /* <DEDUP_REMOVED lines=16> */
[----:B---3--:R-:W-:-:S02]  /*0f10*/  ISETP.GE.AND P0, PT, R12, 0x1, PT ;  /* 0x000000010c00780c */ /* 0x008fc40003f06270 */
        /* <DEDUP_REMOVED lines=25> */
[----:B------:R-:W-:Y:S01]  /*10b0*/  CS2R R24, SRZ ;  /* 0x0000000000187805 */ /* 0x000fe2000001ff00 */
[----:B------:R-:W-:Y:S06]  /*10c0*/  @!P0 BRA `(.L_x_13) ;  /* 0x0000002400a08947 */ /* 0x000fec0003800000 */
[----:B------:R-:W3:Y:S04]  /*10d0*/  LDL R19, [R1+0x4] ;  /* 0x0000040001137983 */ /* 0x000ee80000100800 */
[----:B------:R-:W4:Y:S01]  /*10e0*/  LDL R15, [R1] ;  /* 0x00000000010f7983 */ /* 0x000f220000100800 */
[----:B------:R-:W-:Y:S01]  /*10f0*/  LOP3.LUT R3, R3, 0xfffffff0, RZ, 0xc0, !PT ;  /* 0xfffffff003037812 */ /* 0x000fe200078ec0ff */
[----:B--2---:R-:W2:Y:S01]  /*1100*/  LDC R18, c[0x0][0x290] ;  /* 0x0000a400ff127b82 */ /* 0x004ea20000000800 */
[----:B------:R-:W-:Y:S01]  /*1110*/  LOP3.LUT R9, R10, 0xfffffffc, RZ, 0xc0, !PT ;  /* 0xfffffffc0a097812 */ /* 0x000fe200078ec0ff */
[----:B------:R-:W2:Y:S01]  /*1120*/  S2R R11, SR_CTAID.X ;  /* 0x00000000000b7919 */ /* 0x000ea20000002500 */
[----:B------:R-:W-:-:S04]  /*1130*/  IMAD.HI R10, R13, 0x55555556, RZ ;  /* 0x555555560d0a7827 */ /* 0x000fc800078e02ff */
[----:B------:R-:W-:Y:S01]  /*1140*/  IMAD.IADD R3, R0, 0x1, -R3 ;  /* 0x0000000100037824 */ /* 0x000fe200078e0a03 */
[----:B------:R-:W-:Y:S01]  /*1150*/  LEA.HI R10, R10, R10, RZ, 0x1 ;  /* 0x0000000a0a0a7211 */ /* 0x000fe200078f08ff */
[----:B------:R-:W-:Y:S02]  /*1160*/  IMAD R14, R13, 0x400, R4 ;  /* 0x000004000d0e7824 */ /* 0x000fe400078e0204 */
[----:B------:R-:W-:Y:S01]  /*1170*/  IMAD.MOV.U32 R119, RZ, RZ, RZ ;  /* 0x000000ffff777224 */ /* 0x000fe200078e00ff */
[----:B------:R-:W-:Y:S01]  /*1180*/  LEA.HI R0, R3, R3, RZ, 0x1 ;  /* 0x0000000303007211 */ /* 0x000fe200078f08ff */
[----:B------:R-:W-:Y:S01]  /*1190*/  IMAD R10, R10, -0x3, R13 ;  /* 0xfffffffd0a0a7824 */ /* 0x000fe200078e020d */
[----:B------:R-:W-:Y:S02]  /*11a0*/  SHF.R.S32.HI R6, RZ, 0x1f, R3 ;  /* 0x0000001fff067819 */ /* 0x000fe40000011403 */
[--C-:B------:R-:W-:Y:S02]  /*11b0*/  SHF.R.S32.HI R2, RZ, 0x1, R0.reuse ;  /* 0x00000001ff027819 */ /* 0x100fe40000011400 */
[----:B------:R-:W-:-:S02]  /*11c0*/  SHF.R.S32.HI R7, RZ, 0x1f, R0 ;  /* 0x0000001fff077819 */ /* 0x000fc40000011400 */
[----:B------:R-:W-:Y:S02]  /*11d0*/  LEA.HI R8, R6, R3, RZ, 0x3 ;  /* 0x0000000306087211 */ /* 0x000fe400078f18ff */
[----:B------:R-:W-:Y:S02]  /*11e0*/  LEA.HI R7, R7, R2, RZ, 0x2 ;  /* 0x0000000207077211 */ /* 0x000fe400078f10ff */
[----:B------:R-:W-:Y:S01]  /*11f0*/  LOP3.LUT R0, R0, 0x7fffffe, RZ, 0xc0, !PT ;  /* 0x07fffffe00007812 */ /* 0x000fe200078ec0ff */
[----:B------:R-:W-:Y:S01]  /*1200*/  IMAD.SHL.U32 R8, R8, 0x20, RZ ;  /* 0x0000002008087824 */ /* 0x000fe200078e00ff */
[----:B------:R-:W-:-:S03]  /*1210*/  LOP3.LUT R7, R7, 0xfffffffc, RZ, 0xc0, !PT ;  /* 0xfffffffc07077812 */ /* 0x000fc600078ec0ff */
[----:B------:R-:W-:Y:S01]  /*1220*/  IMAD.IADD R6, R3, 0x1, -R0 ;  /* 0x0000000103067824 */ /* 0x000fe200078e0a00 */
[----:B------:R-:W-:Y:S01]  /*1230*/  LOP3.LUT R8, R8, 0x7fffff00, RZ, 0xc0, !PT ;  /* 0x7fffff0008087812 */ /* 0x000fe200078ec0ff */
[----:B------:R-:W-:Y:S02]  /*1240*/  IMAD.IADD R7, R2, 0x1, -R7 ;  /* 0x0000000102077824 */ /* 0x000fe400078e0a07 */
[----:B------:R-:W-:Y:S02]  /*1250*/  IMAD.IADD R2, R4, 0x1, -R9 ;  /* 0x0000000104027824 */ /* 0x000fe400078e0a09 */
[C---:B------:R-:W-:Y:S01]  /*1260*/  IMAD.SHL.U32 R0, R7.reuse, 0x40, RZ ;  /* 0x0000004007007824 */ /* 0x040fe200078e00ff */
[----:B------:R-:W-:Y:S01]  /*1270*/  LOP3.LUT P0, RZ, R7, 0x2, RZ, 0xc0, !PT ;  /* 0x0000000207ff7812 */ /* 0x000fe2000780c0ff */
[----:B-1----:R-:W-:Y:S02]  /*1280*/  IMAD R13, R13, 0x800, R8 ;  /* 0x000008000d0d7824 */ /* 0x002fe400078e0208 */
[----:B------:R-:W-:Y:S01]  /*1290*/  VIADD R4, R12, 0x3f ;  /* 0x0000003f0c047836 */ /* 0x000fe20000000000 */
[----:B------:R-:W-:Y:S01]  /*12a0*/  LOP3.LUT R0, R0, 0xc0, RZ, 0xc0, !PT ;  /* 0x000000c000007812 */ /* 0x000fe200078ec0ff */
[----:B------:R-:W-:-:S02]  /*12b0*/  IMAD R6, R6, 0x20, R13 ;  /* 0x0000002006067824 */ /* 0x000fc400078e020d */
[----:B--2---:R-:W-:Y:S01]  /*12c0*/  IMAD R9, R11, -0x60, R18 ;  /* 0xffffffa00b097824 */ /* 0x004fe200078e0212 */
[----:B------:R-:W-:Y:S01]  /*12d0*/  SHF.R.S32.HI R11, RZ, 0x1f, R4 ;  /* 0x0000001fff0b7819 */ /* 0x000fe20000011404 */
[----:B------:R-:W-:Y:S02]  /*12e0*/  IMAD.MOV.U32 R8, RZ, RZ, RZ ;  /* 0x000000ffff087224 */ /* 0x000fe400078e00ff */
[----:B------:R-:W-:Y:S01]  /*12f0*/  IMAD R9, R10, -0x20, R9 ;  /* 0xffffffe00a097824 */ /* 0x000fe200078e0209 */
[----:B------:R-:W-:Y:S01]  /*1300*/  LEA.HI R12, R11, R4, RZ, 0x6 ;  /* 0x000000040b0c7211 */ /* 0x000fe200078f30ff */
[----:B------:R-:W-:Y:S02]  /*1310*/  IMAD.MOV.U32 R11, RZ, RZ, 0x20 ;  /* 0x00000020ff0b7424 */ /* 0x000fe400078e00ff */
[----:B------:R-:W-:Y:S02]  /*1320*/  IMAD.SHL.U32 R4, R14, 0x4, RZ ;  /* 0x000000040e047824 */ /* 0x000fe400078e00ff */
[----:B------:R-:W-:Y:S01]  /*1330*/  IMAD R2, R2, -0x2, R9 ;  /* 0xfffffffe02027824 */ /* 0x000fe200078e0209 */
[----:B------:R-:W-:-:S02]  /*1340*/  SEL R11, R11, 0xffffffe0, !P0 ;  /* 0xffffffe00b0b7807 */ /* 0x000fc40004000000 */
[----:B------:R-:W-:Y:S02]  /*1350*/  LOP3.LUT R9, R17, 0x1, RZ, 0xfc, !PT ;  /* 0x0000000111097812 */ /* 0x000fe400078efcff */
[----:B------:R-:W-:Y:S01]  /*1360*/  SHF.R.S32.HI R17, RZ, 0x6, R12 ;  /* 0x00000006ff117819 */ /* 0x000fe2000001140c */
[----:B---3--:R-:W-:-:S05]  /*1370*/  IMAD.SHL.U32 R3, R19, 0x8, RZ ;  /* 0x0000000813037824 */ /* 0x008fca00078e00ff */
[----:B------:R-:W-:Y:S02]  /*1380*/  LOP3.LUT R3, R0, 0x8, R3, 0xf8, !PT ;  /* 0x0000000800037812 */ /* 0x000fe400078ef803 */
[----:B------:R-:W-:-:S04]  /*1390*/  SHF.R.U32.HI R0, RZ, 0x3, R0 ;  /* 0x00000003ff007819 */ /* 0x000fc80000011600 */
[----:B------:R-:W-:Y:S01]  /*13a0*/  LOP3.LUT R0, R3, R0, RZ, 0x3c, !PT ;  /* 0x0000000003007212 */ /* 0x000fe200078e3cff */
[----:B----4-:R-:W-:Y:S01]  /*13b0*/  IMAD R3, R15, 0x200, R6 ;  /* 0x000002000f037824 */ /* 0x010fe200078e0206 */
[----:B------:R-:W-:-:S03]  /*13c0*/  CS2R R6, SRZ ;  /* 0x0000000000067805 */ /* 0x000fc6000001ff00 */
[----:B------:R-:W-:Y:S02]  /*13d0*/  IMAD.IADD R0, R0, 0x1, R3 ;  /* 0x0000000100007824 */ /* 0x000fe400078e0203 */
[----:B------:R-:W-:-:S03]  /*13e0*/  IMAD.MOV.U32 R3, RZ, RZ, RZ ;  /* 0x000000ffff037224 */ /* 0x000fc600078e00ff */
[----:B------:R-:W-:Y:S02]  /*13f0*/  LEA R10, R0, UR37, 0x1 ;  /* 0x00000025000a7c11 */ /* 0x000fe4000f8e08ff */
[----:B------:R-:W-:Y:S02]  /*1400*/  LEA R0, R4, UR37, 0x2 ;  /* 0x0000002504007c11 */ /* 0x000fe4000f8e10ff */
[----:B------:R-:W-:-:S07]  /*1410*/  IADD3 R11, R11, 0x30400, R10 ;  /* 0x000304000b0b7810 */ /* 0x000fce0007ffe00a */
.L_x_24:
[----:B------:R-:W-:Y:S01]  /*1420*/  ISETP.NE.AND P0, PT, R9, 0x3, PT ;  /* 0x000000030900780c */ /* 0x000fe20003f05270 */
[----:B------:R-:W-:-:S12]  /*1430*/  YIELD ;  /* 0x0000000000007946 */ /* 0x000fd80003800000 */
[----:B---3--:R-:W-:Y:S05]  /*1440*/  @!P0 BRA `(.L_x_14) ;  /* 0x0000000000048947 */ /* 0x008fea0003800000 */
[----:B------:R-:W-:Y:S01]  /*1450*/  BPT.TRAP 0x1 ;  /* 0x000000040000795c */ /* 0x000fe20000300000 */
.L_x_14:
[----:B------:R-:W-:Y:S02]  /*1460*/  LEA R4, R3, UR37, 0x3 ;  /* 0x0000002503047c11 */ /* 0x000fe4000f8e18ff */
[----:B------:R-:W-:-:S04]  /*1470*/  SHF.L.U32 R13, R8, 0x1f, RZ ;  /* 0x0000001f080d7819 */ /* 0x000fc800000006ff */
[----:B------:R1:W2:Y:S01]  /*1480*/  SYNCS.PHASECHK.TRANS64.TRYWAIT P1, [R4+URZ+0x36410], R13 ;  /* 0x0364100d040075a7 */ /* 0x0002a2000802017f */
[----:B------:R-:W-:Y:S05]  /*1490*/  @!P0 BRA `(.L_x_15) ;  /* 0x0000000000048947 */ /* 0x000fea0003800000 */
[----:B------:R-:W-:Y:S01]  /*14a0*/  BPT.TRAP 0x1 ;  /* 0x000000040000795c */ /* 0x000fe20000300000 */
.L_x_15:
[----:B--2---:R-:W-:Y:S05]  /*14b0*/  @P1 BRA `(.L_x_16) ;  /* 0x0000000000081947 */ /* 0x004fea0003800000 */
[----:B------:R-:W2:Y:S02]  /*14c0*/  SYNCS.PHASECHK.TRANS64.TRYWAIT P1, [R4+URZ+0x36410], R13 ;  /* 0x0364100d040075a7 */ /* 0x000ea4000802017f */
[----:B--2---:R-:W-:Y:S05]  /*14d0*/  @!P1 BRA `(.L_x_17) ;  /* 0x0000006400149947 */ /* 0x004fea0003800000 */
.L_x_16:
[----:B------:R-:W-:Y:S05]  /*14e0*/  WARPSYNC.ALL ;  /* 0x0000000000007948 */ /* 0x000fea0003800000 */
[----:B------:R-:W-:Y:S01]  /*14f0*/  R2UR UR6, R5 ;  /* 0x00000000050672ca */ /* 0x000fe200000e0000 */
[----:B------:R-:W-:Y:S01]  /*1500*/  UIADD3 UR4, UR37, 0x1e000, URZ ;  /* 0x0001e00025047890 */ /* 0x000fe2000fffe03f */
[C---:B------:R-:W-:Y:S01]  /*1510*/  R2UR UR7, R3.reuse ;  /* 0x00000000030772ca */ /* 0x040fe200000e0000 */
[----:B------:R-:W-:Y:S01]  /*1520*/  WARPGROUP.ARRIVE ;  /* 0x00000000000079c5 */ /* 0x000fe20000000000 */
[----:B------:R-:W-:Y:S01]  /*1530*/  UMOV UR13, 0x40000040 ;  /* 0x40000040000d7882 */ /* 0x000fe20000000000 */
[----:B------:R-:W-:Y:S01]  /*1540*/  USHF.R.U32.HI UR5, URZ, 0x4, UR4 ;  /* 0x000000043f057899 */ /* 0x000fe20008011604 */
[----:B------:R-:W-:Y:S01]  /*1550*/  IMAD R12, R3, 0x40, R16 ;  /* 0x00000040030c7824 */ /* 0x000fe200078e0210 */
[----:B------:R-:W-:Y:S01]  /*1560*/  UMOV UR15, 0x40000040 ;  /* 0x40000040000f7882 */ /* 0x000fe20000000000 */
[----:B------:R-:W-:Y:S01]  /*1570*/  UMOV UR9, 0x40000040 ;  /* 0x4000004000097882 */ /* 0x000fe20000000000 */
[----:B------:R-:W-:Y:S01]  /*1580*/  ULOP3.LUT UR5, UR5, 0x3fff, URZ, 0xc0, !UPT ;  /* 0x00003fff05057892 */ /* 0x000fe2000f8ec03f */
[----:B------:R-:W-:Y:S01]  /*1590*/  UMOV UR11, 0x40000040 ;  /* 0x40000040000b7882 */ /* 0x000fe20000000000 */
[----:B------:R-:W-:-:S02]  /*15a0*/  LEA R14, R12, UR37, 0x2 ;  /* 0x000000250c0e7c11 */ /* 0x000fc4000f8e10ff */
[----:B------:R-:W-:Y:S02]  /*15b0*/  ULEA UR4, UR6, UR37, 0xc ;  /* 0x0000002506047291 */ /* 0x000fe4000f8e603f */
[----:B------:R-:W-:Y:S02]  /*15c0*/  ULOP3.LUT UR5, UR5, 0x10000, URZ, 0xfc, !UPT ;  /* 0x0001000005057892 */ /* 0x000fe4000f8efc3f */
[----:B------:R-:W-:-:S04]  /*15d0*/  USHF.R.U32.HI UR6, URZ, 0x4, UR4 ;  /* 0x000000043f067899 */ /* 0x000fc80008011604 */
[----:B------:R-:W-:Y:S02]  /*15e0*/  ULOP3.LUT UR8, UR6, 0x3fff, URZ, 0xc0, !UPT ;  /* 0x00003fff06087892 */ /* 0x000fe4000f8ec03f */
[----:B------:R-:W-:Y:S02]  /*15f0*/  UIMAD UR6, UR7, 0x600, UR5 ;  /* 0x00000600070678a4 */ /* 0x000fe4000f8e0205 */
[----:B------:R-:W-:-:S04]  /*1600*/  ULOP3.LUT UR8, UR8, 0x10000, URZ, 0xfc, !UPT ;  /* 0x0001000008087892 */ /* 0x000fc8000f8efc3f */
[----:B------:R-:W-:Y:S01]  /*1610*/  UIADD3 UR10, UR8, 0x606, URZ ;  /* 0x00000606080a7890 */ /* 0x000fe2000fffe03f */
[----:B------:R-:W-:Y:S02]  /*1620*/  UMOV UR12, UR6 ;  /* 0x00000006000c7c82 */ /* 0x000fe40008000000 */
[----:B------:R-:W-:Y:S02]  /*1630*/  UMOV UR14, UR8 ;  /* 0x00000008000e7c82 */ /* 0x000fe40008000000 */
[----:B------:R-:W-:Y:S01]  /*1640*/  HGMMA.64x32x16.F32.BF16 R136, gdesc[UR12], RZ, !UPT, gsb0 ;  /* 0x006000000c8879f0 */ /* 0x000fe2000c0018ff */
[----:B------:R-:W-:Y:S02]  /*1650*/  UIADD3 UR12, UR6, 0x2, URZ ;  /* 0x00000002060c7890 */ /* 0x000fe4000fffe03f */
[----:B------:R-:W-:Y:S01]  /*1660*/  UIADD3 UR14, UR8, 0x2, URZ ;  /* 0x00000002080e7890 */ /* 0x000fe2000fffe03f */
[----:B------:R-:W-:Y:S01]  /*1670*/  UMOV UR13, 0x40000040 ;  /* 0x40000040000d7882 */ /* 0x000fe20000000000 */
[----:B------:R-:W-:Y:S01]  /*1680*/  UMOV UR15, 0x40000040 ;  /* 0x40000040000f7882 */ /* 0x000fe20000000000 */
[----:B------:R-:W-:-:S02]  /*1690*/  WARPGROUP.DEPBAR.LE gsb0, 0x0 ;  /* 0x00008000000079c5 */ /* 0x000fc40000010000 */
[----:B------:R-:W-:-:S06]  /*16a0*/  WARPGROUP.ARRIVE ;  /* 0x00000000000079c5 */ /* 0x000fcc0000000000 */
[----:B------:R-:W-:Y:S01]  /*16b0*/  HGMMA.64x32x16.F32.BF16 R136, gdesc[UR12], R136, gsb0 ;  /* 0x006000000c8879f0 */ /* 0x000fe20008001888 */
[----:B------:R-:W-:Y:S02]  /*16c0*/  UIADD3 UR12, UR6, 0x4, URZ ;  /* 0x00000004060c7890 */ /* 0x000fe4000fffe03f */
[----:B------:R-:W-:Y:S01]  /*16d0*/  UIADD3 UR14, UR8, 0x4, URZ ;  /* 0x00000004080e7890 */ /* 0x000fe2000fffe03f */
[----:B------:R-:W-:Y:S01]  /*16e0*/  UMOV UR13, 0x40000040 ;  /* 0x40000040000d7882 */ /* 0x000fe20000000000 */
[----:B------:R-:W-:Y:S01]  /*16f0*/  UMOV UR15, 0x40000040 ;  /* 0x40000040000f7882 */ /* 0x000fe20000000000 */
[----:B------:R-:W-:Y:S02]  /*1700*/  WARPGROUP.DEPBAR.LE gsb0, 0x0 ;  /* 0x00008000000079c5 */ /* 0x000fe40000010000 */
        /* <DEDUP_REMOVED lines=55> */
[----:B------:R-:W-:-:S07]  /*1a80*/  UIADD3 UR6, UR6, 0x406, URZ ;  /* 0x0000040606067890 */ /* 0x000fce000fffe03f */
[----:B------:R-:W-:Y:S01]  /*1a90*/  UMOV UR8, UR6 ;  /* 0x0000000600087c82 */ /* 0x000fe20008000000 */
[----:B------:R-:W-:Y:S02]  /*1aa0*/  WARPGROUP.DEPBAR.LE gsb0, 0x0 ;  /* 0x00008000000079c5 */ /* 0x000fe40000010000 */
[----:B------:R-:W-:-:S06]  /*1ab0*/  WARPGROUP.ARRIVE ;  /* 0x00000000000079c5 */ /* 0x000fcc0000000000 */
[----:B------:R-:W-:Y:S03]  /*1ac0*/  HGMMA.64x32x16.F32.BF16 R136, gdesc[UR12], R136, gsb0 ;  /* 0x006000000c8879f0 */ /* 0x000fe60008001888 */
[----:B------:R-:W-:Y:S02]  /*1ad0*/  WARPGROUP.DEPBAR.LE gsb0, 0x0 ;  /* 0x00008000000079c5 */ /* 0x000fe40000010000 */
[----:B------:R-:W-:-:S06]  /*1ae0*/  WARPGROUP.ARRIVE ;  /* 0x00000000000079c5 */ /* 0x000fcc0000000000 */
[----:B------:R-:W-:Y:S03]  /*1af0*/  HGMMA.64x32x16.F32.BF16 R136, gdesc[UR8], R136, gsb0 ;  /* 0x00600000088879f0 */ /* 0x000fe60008001888 */
[----:B------:R-:W-:Y:S02]  /*1b00*/  WARPGROUP.DEPBAR.LE gsb0, 0x0 ;  /* 0x00008000000079c5 */ /* 0x000fe40000010000 */
[----:B------:R3:W4:Y:S04]  /*1b10*/  LDS R12, [R14+0x30000] ;  /* 0x030000000e0c7984 */ /* 0x0007280000000800 */
[----:B-12---:R3:W1:Y:S01]  /*1b20*/  LDS R13, [R14+0x30020] ;  /* 0x030020000e0d7984 */ /* 0x0066620000000800 */
[----:B------:R-:W-:Y:S05]  /*1b30*/  @!P0 BRA `(.L_x_18) ;  /* 0x0000000000048947 */ /* 0x000fea0003800000 */
[----:B------:R-:W-:Y:S01]  /*1b40*/  BPT.TRAP 0x1 ;  /* 0x000000040000795c */ /* 0x000fe20000300000 */
.L_x_18:
[----:B---3--:R-:W-:-:S04]  /*1b50*/  SHF.L.U32 R14, R7, 0x1f, RZ ;  /* 0x0000001f070e7819 */ /* 0x008fc800000006ff */
[----:B------:R2:W3:Y:S01]  /*1b60*/  SYNCS.PHASECHK.TRANS64.TRYWAIT P1, [UR37+0x36430], R14 ;  /* 0x0364300eff0075a7 */ /* 0x0004e20008020165 */
[----:B------:R-:W-:Y:S05]  /*1b70*/  @!P0 BRA `(.L_x_19) ;  /* 0x0000000000048947 */ /* 0x000fea0003800000 */
[----:B------:R-:W-:Y:S01]  /*1b80*/  BPT.TRAP 0x1 ;  /* 0x000000040000795c */ /* 0x000fe20000300000 */
.L_x_19:
[----:B---3--:R-:W-:Y:S05]  /*1b90*/  @P1 BRA `(.L_x_20) ;  /* 0x0000000000081947 */ /* 0x008fea0003800000 */
[----:B------:R-:W3:Y:S02]  /*1ba0*/  SYNCS.PHASECHK.TRANS64.TRYWAIT P1, [UR37+0x36430], R14 ;  /* 0x0364300eff0075a7 */ /* 0x000ee40008020165 */
[----:B---3--:R-:W-:Y:S05]  /*1bb0*/  @!P1 BRA `(.L_x_21) ;  /* 0x0000005c00709947 */ /* 0x008fea0003800000 */
.L_x_20:
[----:B------:R-:W-:Y:S01]  /*1bc0*/  UIADD3 UR5, UR37, 0x2a000, URZ ;  /* 0x0002a00025057890 */ /* 0x000fe2000fffe03f */
[----:B------:R-:W-:Y:S01]  /*1bd0*/  WARPGROUP.ARRIVE ;  /* 0x00000000000079c5 */ /* 0x000fe20000000000 */
[----:B------:R-:W-:Y:S01]  /*1be0*/  UIADD3 UR4, UR4, 0x9000, URZ ;  /* 0x0000900004047890 */ /* 0x000fe2000fffe03f */
[C---:B------:R-:W-:Y:S01]  /*1bf0*/  ISETP.GT.AND P3, PT, R2.reuse, RZ, PT ;  /* 0x000000ff0200720c */ /* 0x040fe20003f64270 */
[----:B------:R-:W-:Y:S01]  /*1c00*/  USHF.R.U32.HI UR6, URZ, 0x4, UR5 ;  /* 0x000000043f067899 */ /* 0x000fe20008011605 */
[C---:B------:R-:W-:Y:S01]  /*1c10*/  ISETP.GT.AND P4, PT, R2.reuse, 0x1, PT ;  /* 0x000000010200780c */ /* 0x040fe20003f84270 */
[----:B------:R-:W-:Y:S01]  /*1c20*/  USHF.R.U32.HI UR4, URZ, 0x4, UR4 ;  /* 0x000000043f047899 */ /* 0x000fe20008011604 */
[C---:B------:R-:W-:Y:S01]  /*1c30*/  ISETP.GT.AND P5, PT, R2.reuse, 0x8, PT ;  /* 0x000000080200780c */ /* 0x040fe20003fa4270 */
[----:B------:R-:W-:Y:S01]  /*1c40*/  ULOP3.LUT UR7, UR6, 0x3fff, URZ, 0xc0, !UPT ;  /* 0x00003fff06077892 */ /* 0x000fe2000f8ec03f */
[C---:B------:R-:W-:Y:S01]  /*1c50*/  ISETP.GT.AND P2, PT, R2.reuse, 0x10, PT ;  /* 0x000000100200780c */ /* 0x040fe20003f44270 */
[----:B------:R-:W-:Y:S01]  /*1c60*/  ULOP3.LUT UR6, UR4, 0x3fff, URZ, 0xc0, !UPT ;  /* 0x00003fff04067892 */ /* 0x000fe2000f8ec03f */
[----:B------:R-:W-:Y:S01]  /*1c70*/  ISETP.GT.AND P1, PT, R2, 0x9, PT ;  /* 0x000000090200780c */ /* 0x000fe20003f24270 */
[----:B------:R-:W-:-:S02]  /*1c80*/  ULOP3.LUT UR4, UR7, 0x10000, URZ, 0xfc, !UPT ;  /* 0x0001000007047892 */ /* 0x000fc4000f8efc3f */
[----:B------:R-:W-:Y:S01]  /*1c90*/  ULOP3.LUT UR6, UR6, 0x10000, URZ, 0xfc, !UPT ;  /* 0x0001000006067892 */ /* 0x000fe2000f8efc3f */
[----:B------:R-:W-:Y:S01]  /*1ca0*/  UMOV UR9, 0x40000040 ;  /* 0x4000004000097882 */ /* 0x000fe20000000000 */
[----:B------:R-:W-:Y:S01]  /*1cb0*/  UMOV UR11, 0x40000040 ;  /* 0x40000040000b7882 */ /* 0x000fe20000000000 */
[----:B------:R-:W-:Y:S02]  /*1cc0*/  ULDC UR7, c[0x0][0x75c] ;  /* 0x0001d70000077ab9 */ /* 0x000fe40000000800 */
[----:B------:R-:W-:Y:S01]  /*1cd0*/  UMOV UR8, UR4 ;  /* 0x0000000400087c82 */ /* 0x000fe20008000000 */
[----:B--23--:R-:W-:Y:S01]  /*1ce0*/  FMUL.FTZ R14, R136, UR7 ;  /* 0x00000007880e7c20 */ /* 0x00cfe20008410000 */
[----:B------:R-:W-:Y:S01]  /*1cf0*/  UMOV UR10, UR6 ;  /* 0x00000006000a7c82 */ /* 0x000fe20008000000 */
[----:B------:R-:W-:Y:S01]  /*1d00*/  FMUL.FTZ R15, R137, UR7 ;  /* 0x00000007890f7c20 */ /* 0x000fe20008410000 */
[----:B------:R-:W-:Y:S01]  /*1d10*/  HGMMA.64x32x16.F32.BF16 R120, gdesc[UR8], RZ, !UPT, gsb0 ;  /* 0x00600000087879f0 */ /* 0x000fe2000c0018ff */
[----:B------:R-:W-:Y:S01]  /*1d20*/  UIADD3 UR10, UR6, 0x2, URZ ;  /* 0x00000002060a7890 */ /* 0x000fe2000fffe03f */
[----:B------:R-:W-:Y:S01]  /*1d30*/  FMUL.FTZ R137, R141, UR7 ;  /* 0x000000078d897c20 */ /* 0x000fe20008410000 */
[----:B------:R-:W-:Y:S01]  /*1d40*/  UIADD3 UR8, UR4, 0x2, URZ ;  /* 0x0000000204087890 */ /* 0x000fe2000fffe03f */
[----:B------:R-:W2:Y:S01]  /*1d50*/  MUFU.TANH R14, R14 ;  /* 0x0000000e000e7308 */ /* 0x000ea20000002400 */
[----:B------:R-:W-:Y:S01]  /*1d60*/  UMOV UR11, 0x40000040 ;  /* 0x40000040000b7882 */ /* 0x000fe20000000000 */
[----:B------:R-:W-:Y:S01]  /*1d70*/  UMOV UR9, 0x40000040 ;  /* 0x4000004000097882 */ /* 0x000fe20000000000 */
[----:B------:R-:W-:Y:S01]  /*1d80*/  LEA R141, R16, UR37, 0x2 ;  /* 0x00000025108d7c11 */ /* 0x000fe2000f8e10ff */
[----:B------:R-:W-:Y:S01]  /*1d90*/  FMUL.FTZ R21, R143, UR7 ;  /* 0x000000078f157c20 */ /* 0x000fe20008410000 */
[----:B------:R-:W-:Y:S01]  /*1da0*/  FMUL.FTZ R19, R139, UR7 ;  /* 0x000000078b137c20 */ /* 0x000fe20008410000 */
[----:B------:R-:W-:Y:S01]  /*1db0*/  FMUL.FTZ R22, R146, UR7 ;  /* 0x0000000792167c20 */ /* 0x000fe20008410000 */
[----:B------:R-:W-:Y:S01]  /*1dc0*/  FMUL.FTZ R136, R140, UR7 ;  /* 0x000000078c887c20 */ /* 0x000fe20008410000 */
[----:B------:R-:W-:Y:S01]  /*1dd0*/  MUFU.TANH R15, R15 ;  /* 0x0000000f000f7308 */ /* 0x000fe20000002400 */
[----:B------:R-:W-:Y:S01]  /*1de0*/  FMUL.FTZ R23, R147, UR7 ;  /* 0x0000000793177c20 */ /* 0x000fe20008410000 */
[----:B------:R-:W-:Y:S01]  /*1df0*/  FMUL.FTZ R18, R138, UR7 ;  /* 0x000000078a127c20 */ /* 0x000fe20008410000 */
[----:B------:R-:W-:Y:S01]  /*1e00*/  FMUL.FTZ R138, R144, UR7 ;  /* 0x00000007908a7c20 */ /* 0x000fe20008410000 */
[----:B------:R-:W-:Y:S01]  /*1e10*/  FMUL.FTZ R20, R142, UR7 ;  /* 0x000000078e147c20 */ /* 0x000fe20008410000 */
[----:B------:R-:W-:Y:S01]  /*1e20*/  FMUL.FTZ R142, R145, UR7 ;  /* 0x00000007918e7c20 */ /* 0x000fe20008410000 */
[----:B------:R-:W-:Y:S01]  /*1e30*/  FMUL.FTZ R145, R149, UR7 ;  /* 0x0000000795917c20 */ /* 0x000fe20008410000 */
[----:B------:R-:W-:Y:S01]  /*1e40*/  FMUL.FTZ R140, R148, UR7 ;  /* 0x00000007948c7c20 */ /* 0x000fe20008410000 */
[----:B------:R-:W3:Y:S01]  /*1e50*/  MUFU.TANH R136, R136 ;  /* 0x0000008800887308 */ /* 0x000ee20000002400 */
[----:B--2---:R-:W-:-:S07]  /*1e60*/  FSEL R139, R14, -INF , P3 ;  /* 0xff8000000e8b7808 */ /* 0x004fce0001800000 */
[----:B------:R-:W-:Y:S08]  /*1e70*/  MUFU.TANH R138, R138 ;  /* 0x0000008a008a7308 */ /* 0x000ff00000002400 */
[----:B------:R-:W-:Y:S01]  /*1e80*/  MUFU.TANH R137, R137 ;  /* 0x0000008900897308 */ /* 0x000fe20000002400 */
[----:B---3--:R-:W-:-:S07]  /*1e90*/  FSEL R149, R136, -INF , P5 ;  /* 0xff80000088957808 */ /* 0x008fce0002800000 */
[----:B------:R-:W2:Y:S08]  /*1ea0*/  MUFU.TANH R18, R18 ;  /* 0x0000001200127308 */ /* 0x000eb00000002400 */
[----:B------:R-:W-:Y:S01]  /*1eb0*/  MUFU.TANH R19, R19 ;  /* 0x0000001300137308 */ /* 0x000fe20000002400 */
[----:B------:R-:W-:Y:S02]  /*1ec0*/  WARPGROUP.DEPBAR.LE gsb0, 0x0 ;  /* 0x00008000000079c5 */ /* 0x000fe40000010000 */
[----:B------:R-:W-:-:S05]  /*1ed0*/  WARPGROUP.ARRIVE ;  /* 0x00000000000079c5 */ /* 0x000fca0000000000 */
[----:B------:R-:W-:Y:S01]  /*1ee0*/  MUFU.TANH R20, R20 ;  /* 0x0000001400147308 */ /* 0x000fe20000002400 */
[----:B--2---:R-:W-:Y:S02]  /*1ef0*/  FSEL R148, R18, -INF , P3 ;  /* 0xff80000012947808 */ /* 0x004fe40001800000 */
[----:B------:R-:W-:Y:S01]  /*1f00*/  ISETP.GT.AND P3, PT, R2, 0x11, PT ;  /* 0x000000110200780c */ /* 0x000fe20003f64270 */
[----:B------:R-:W-:Y:S01]  /*1f10*/  HGMMA.64x32x16.F32.BF16 R120, gdesc[UR8], R120, gsb0 ;  /* 0x00600000087879f0 */ /* 0x000fe20008001878 */
[----:B------:R-:W-:Y:S02]  /*1f20*/  UIADD3 UR10, UR6, 0x4, URZ ;  /* 0x00000004060a7890 */ /* 0x000fe4000fffe03f */
[----:B------:R-:W-:Y:S01]  /*1f30*/  UIADD3 UR8, UR4, 0x4, URZ ;  /* 0x0000000404087890 */ /* 0x000fe2000fffe03f */
[----:B------:R-:W-:Y:S01]  /*1f40*/  MUFU.TANH R142, R142 ;  /* 0x0000008e008e7308 */ /* 0x000fe20000002400 */
[----:B------:R-:W-:Y:S01]  /*1f50*/  UMOV UR11, 0x40000040 ;  /* 0x40000040000b7882 */ /* 0x000fe20000000000 */
[----:B------:R-:W-:-:S06]  /*1f60*/  UMOV UR9, 0x40000040 ;  /* 0x4000004000097882 */ /* 0x000fcc0000000000 */
[----:B------:R-:W-:Y:S08]  /*1f70*/  MUFU.TANH R140, R140 ;  /* 0x0000008c008c7308 */ /* 0x000ff00000002400 */
[----:B------:R-:W-:Y:S08]  /*1f80*/  MUFU.TANH R145, R145 ;  /* 0x0000009100917308 */ /* 0x000ff00000002400 */
[----:B------:R-:W-:Y:S08]  /*1f90*/  MUFU.TANH R21, R21 ;  /* 0x0000001500157308 */ /* 0x000ff00000002400 */
[----:B------:R-:W-:Y:S08]  /*1fa0*/  MUFU.TANH R22, R22 ;  /* 0x0000001600167308 */ /* 0x000ff00000002400 */
[----:B------:R-:W-:Y:S01]  /*1fb0*/  MUFU.TANH R23, R23 ;  /* 0x0000001700177308 */ /* 0x000fe20000002400 */
        /* <DEDUP_REMOVED lines=63> */
[----:B------:R-:W-:Y:S02]  /*23b0*/  ULDC UR4, c[0x0][0x744] ;  /* 0x0001d10000047ab9 */ /* 0x000fe40000000800 */
[----:B----4-:R-:W-:Y:S01]  /*23c0*/  FFMA.FTZ R146, R139, UR4, -R12 ;  /* 0x000000048b927c23 */ /* 0x010fe2000801080c */
[----:B------:R-:W-:-:S05]  /*23d0*/  FSEL R139, R15, -INF , P4 ;  /* 0xff8000000f8b7808 */ /* 0x000fca0002000000 */
[----:B------:R-:W-:Y:S01]  /*23e0*/  FFMA.FTZ R147, R139, UR4, -R12 ;  /* 0x000000048b937c23 */ /* 0x000fe2000801080c */
[----:B------:R-:W-:Y:S08]  /*23f0*/  MUFU.EX2 R146, R146 ;  /* 0x0000009200927308 */ /* 0x000ff00000000800 */
[----:B------:R-:W2:Y:S01]  /*2400*/  MUFU.EX2 R147, R147 ;  /* 0x0000009300937308 */ /* 0x000ea20000000800 */
[----:B------:R-:W-:-:S02]  /*2410*/  WARPGROUP.DEPBAR.LE gsb0, 0x0 ;  /* 0x00008000000079c5 */ /* 0x000fc40000010000 */
[----:B------:R-:W-:-:S06]  /*2420*/  WARPGROUP.ARRIVE ;  /* 0x00000000000079c5 */ /* 0x000fcc0000000000 */
[----:B------:R-:W-:Y:S01]  /*2430*/  HGMMA.64x32x16.F32.BF16 R120, gdesc[UR8], R120, gsb0 ;  /* 0x00600000087879f0 */ /* 0x000fe20008001878 */
[----:B------:R-:W-:Y:S01]  /*2440*/  R2UR UR10, R5 ;  /* 0x00000000050a72ca */ /* 0x000fe200000e0000 */
[----:B------:R-:W-:-:S12]  /*2450*/  UMOV UR11, 0x40000040 ;  /* 0x40000040000b7882 */ /* 0x000fd80000000000 */
[----:B------:R-:W-:-:S04]  /*2460*/  ULEA UR5, UR10, UR5, 0xd ;  /* 0x000000050a057291 */ /* 0x000fc8000f8e683f */
[----:B------:R-:W-:-:S04]  /*2470*/  USHF.R.U32.HI UR5, URZ, 0x4, UR5 ;  /* 0x000000043f057899 */ /* 0x000fc80008011605 */
[----:B------:R-:W-:-:S03]  /*2480*/  ULOP3.LUT UR8, UR5, 0x3fff, URZ, 0xc0, !UPT ;  /* 0x00003fff05087892 */ /* 0x000fc6000f8ec03f */
[----:B------:R-:W-:Y:S01]  /*2490*/  UMOV UR5, 0x40000040 ;  /* 0x4000004000057882 */ /* 0x000fe20000000000 */
[----:B------:R-:W-:Y:S02]  /*24a0*/  WARPGROUP.DEPBAR.LE gsb0, 0x0 ;  /* 0x00008000000079c5 */ /* 0x000fe40000010000 */
[----:B------:R-:W3:Y:S04]  /*24b0*/  LDS R143, [R141+0x30200] ;  /* 0x030200008d8f7984 */ /* 0x000ee80000000800 */
[----:B------:R-:W4:Y:S01]  /*24c0*/  LDS R141, [R141+0x30220] ;  /* 0x030220008d8d7984 */ /* 0x000f220000000800 */
[--C-:B---3--:R-:W-:Y:S01]  /*24d0*/  FADD.FTZ R144, R121, -R143.reuse ;  /* 0x8000008f79907221 */ /* 0x108fe20000010000 */
[--C-:B------:R-:W-:Y:S01]  /*24e0*/  FADD.FTZ R139, R120, -R143.reuse ;  /* 0x8000008f788b7221 */ /* 0x100fe20000010000 */
[----:B------:R-:W-:Y:S01]  /*24f0*/  FFMA.FTZ R121, -R15, R15, 1 ;  /* 0x3f8000000f797423 */ /* 0x000fe2000001010f */
[----:B------:R-:W-:Y:S01]  /*2500*/  FFMA.FTZ R120, -R14, R14, 1 ;  /* 0x3f8000000e787423 */ /* 0x000fe2000001010e */
[----:B--2---:R-:W-:Y:S01]  /*2510*/  FMUL.FTZ R144, R147, R144 ;  /* 0x0000009093907220 */ /* 0x004fe20000410000 */
[--C-:B------:R-:W-:Y:S01]  /*2520*/  FFMA.FTZ R14, R149, UR4, -R12.reuse ;  /* 0x00000004950e7c23 */ /* 0x100fe2000801080c */
[----:B------:R-:W-:Y:S01]  /*2530*/  FSEL R149, R138, -INF , P2 ;  /* 0xff8000008a957808 */ /* 0x000fe20001000000 */
[----:B------:R-:W-:Y:S01]  /*2540*/  FMUL.FTZ R139, R146, R139 ;  /* 0x0000008b928b7220 */ /* 0x000fe20000410000 */
[----:B------:R-:W-:Y:S01]  /*2550*/  FMUL.FTZ R121, R121, R144 ;  /* 0x0000009079797220 */ /* 0x000fe20000410000 */
[----:B------:R-:W-:Y:S01]  /*2560*/  FMUL.FTZ R144, R151, UR7 ;  /* 0x0000000797907c20 */ /* 0x000fe20008410000 */
[--C-:B------:R-:W-:Y:S01]  /*2570*/  FADD.FTZ R151, R124, -R143.reuse ;  /* 0x8000008f7c977221 */ /* 0x100fe20000010000 */
[----:B------:R-:W-:Y:S01]  /*2580*/  FFMA.FTZ R124, -R136, R136, 1 ;  /* 0x3f800000887c7423 */ /* 0x000fe20000010188 */
[--C-:B------:R-:W-:Y:S01]  /*2590*/  FFMA.FTZ R136, R149, UR4, -R12.reuse ;  /* 0x0000000495887c23 */ /* 0x100fe2000801080c */
[----:B------:R-:W2:Y:S01]  /*25a0*/  MUFU.EX2 R14, R14 ;  /* 0x0000000e000e7308 */ /* 0x000ea20000000800 */
[----:B------:R-:W-:Y:S01]  /*25b0*/  FSEL R15, R137, -INF , P1 ;  /* 0xff800000890f7808 */ /* 0x000fe20000800000 */
[--C-:B------:R-:W-:Y:S01]  /*25c0*/  FADD.FTZ R149, R128, -R143.reuse ;  /* 0x8000008f80957221 */ /* 0x100fe20000010000 */
[----:B------:R-:W-:Y:S01]  /*25d0*/  FMUL.FTZ R120, R120, R139 ;  /* 0x0000008b78787220 */ /* 0x000fe20000410000 */
[----:B------:R-:W-:Y:S01]  /*25e0*/  FMUL.FTZ R139, R150, UR7 ;  /* 0x00000007968b7c20 */ /* 0x000fe20008410000 */
[----:B------:R-:W-:Y:S01]  /*25f0*/  FADD.FTZ R150, R125, -R143 ;  /* 0x8000008f7d967221 */ /* 0x000fe20000010000 */
[--C-:B------:R-:W-:Y:S01]  /*2600*/  FFMA.FTZ R15, R15, UR4, -R12.reuse ;  /* 0x000000040f0f7c23 */ /* 0x100fe2000801080c */
[----:B------:R-:W-:Y:S01]  /*2610*/  FFMA.FTZ R128, -R138, R138, 1 ;  /* 0x3f8000008a807423 */ /* 0x000fe2000001018a */
[----:B------:R-:W3:Y:S01]  /*2620*/  MUFU.EX2 R136, R136 ;  /* 0x0000008800887308 */ /* 0x000ee20000000800 */
[----:B------:R-:W-:Y:S01]  /*2630*/  FFMA.FTZ R125, -R137, R137, 1 ;  /* 0x3f800000897d7423 */ /* 0x000fe20000010189 */
[----:B-1----:R-:W-:Y:S01]  /*2640*/  FFMA.FTZ R137, R148, UR4, -R13 ;  /* 0x0000000494897c23 */ /* 0x002fe2000801080d */
[----:B------:R-:W-:Y:S01]  /*2650*/  FSEL R148, R19, -INF , P4 ;  /* 0xff80000013947808 */ /* 0x000fe20002000000 */
[--C-:B------:R-:W-:Y:S01]  /*2660*/  FADD.FTZ R132, R132, -R143.reuse ;  /* 0x8000008f84847221 */ /* 0x100fe20000010000 */
[----:B------:R-:W-:Y:S01]  /*2670*/  FSEL R138, R20, -INF , P5 ;  /* 0xff800000148a7808 */ /* 0x000fe20002800000 */
[--C-:B------:R-:W-:Y:S01]  /*2680*/  FADD.FTZ R129, R129, -R143.reuse ;  /* 0x8000008f81817221 */ /* 0x100fe20000010000 */
[----:B------:R-:W-:Y:S01]  /*2690*/  ISETP.GT.AND P4, PT, R2, 0x18, PT ;  /* 0x000000180200780c */ /* 0x000fe20003f84270 */
[----:B------:R-:W1:Y:S01]  /*26a0*/  MUFU.EX2 R15, R15 ;  /* 0x0000000f000f7308 */ /* 0x000e620000000800 */
[----:B--2---:R-:W-:Y:S01]  /*26b0*/  FMUL.FTZ R151, R14, R151 ;  /* 0x000000970e977220 */ /* 0x004fe20000410000 */
[----:B------:R-:W-:Y:S01]  /*26c0*/  ISETP.GT.AND P5, PT, R2, 0x19, PT ;  /* 0x000000190200780c */ /* 0x000fe20003fa4270 */
[----:B------:R-:W-:Y:S01]  /*26d0*/  FADD.FTZ R133, R133, -R143 ;  /* 0x8000008f85857221 */ /* 0x000fe20000010000 */
[----:B------:R-:W-:Y:S01]  /*26e0*/  FSEL R153, R140, -INF , P4 ;  /* 0xff8000008c997808 */ /* 0x000fe20002000000 */
[----:B------:R-:W-:Y:S01]  /*26f0*/  FMUL.FTZ R124, R124, R151 ;  /* 0x000000977c7c7220 */ /* 0x000fe20000410000 */
[----:B------:R-:W-:Y:S01]  /*2700*/  FFMA.FTZ R140, -R140, R140, 1 ;  /* 0x3f8000008c8c7423 */ /* 0x000fe2000001018c */
[----:B----4-:R-:W-:Y:S01]  /*2710*/  FADD.FTZ R122, R122, -R141 ;  /* 0x8000008d7a7a7221 */ /* 0x010fe20000010000 */
[----:B------:R-:W2:Y:S01]  /*2720*/  MUFU.TANH R139, R139 ;  /* 0x0000008b008b7308 */ /* 0x000ea20000002400 */
[----:B---3--:R-:W-:Y:S01]  /*2730*/  FMUL.FTZ R151, R136, R149 ;  /* 0x0000009588977220 */ /* 0x008fe20000410000 */
[--C-:B------:R-:W-:Y:S01]  /*2740*/  FFMA.FTZ R149, R148, UR4, -R13.reuse ;  /* 0x0000000494957c23 */ /* 0x100fe2000801080d */
[----:B------:R-:W-:Y:S01]  /*2750*/  FFMA.FTZ R148, R138, UR4, -R13 ;  /* 0x000000048a947c23 */ /* 0x000fe2000801080d */
[--C-:B------:R-:W-:Y:S01]  /*2760*/  FFMA.FTZ R152, R153, UR4, -R12.reuse ;  /* 0x0000000499987c23 */ /* 0x100fe2000801080c */
[----:B------:R-:W-:Y:S01]  /*2770*/  FMUL.FTZ R128, R128, R151 ;  /* 0x0000009780807220 */ /* 0x000fe20000410000 */
[----:B------:R-:W-:Y:S01]  /*2780*/  FSEL R151, R142, -INF , P3 ;  /* 0xff8000008e977808 */ /* 0x000fe20001800000 */
[--C-:B------:R-:W-:Y:S01]  /*2790*/  FADD.FTZ R127, R127, -R141.reuse ;  /* 0x8000008d7f7f7221 */ /* 0x100fe20000010000 */
[----:B------:R-:W3:Y:S01]  /*27a0*/  MUFU.TANH R144, R144 ;  /* 0x0000009000907308 */ /* 0x000ee20000002400 */
[C---:B-1----:R-:W-:Y:S01]  /*27b0*/  FMUL.FTZ R150, R15.reuse, R150 ;  /* 0x000000960f967220 */ /* 0x042fe20000410000 */
[----:B------:R-:W-:Y:S01]  /*27c0*/  F2FP.BF16.F32.PACK_AB R14, R15, R14 ;  /* 0x0000000e0f0e723e */ /* 0x000fe200000010ff */
[--C-:B------:R-:W-:Y:S01]  /*27d0*/  FFMA.FTZ R138, R151, UR4, -R12.reuse ;  /* 0x00000004978a7c23 */ /* 0x100fe2000801080c */
[----:B------:R-:W-:Y:S01]  /*27e0*/  FSEL R151, R145, -INF , P5 ;  /* 0xff80000091977808 */ /* 0x000fe20002800000 */
[----:B------:R-:W-:Y:S01]  /*27f0*/  FMUL.FTZ R125, R125, R150 ;  /* 0x000000967d7d7220 */ /* 0x000fe20000410000 */
[----:B------:R-:W-:Y:S01]  /*2800*/  FSEL R150, R21, -INF , P1 ;  /* 0xff80000015967808 */ /* 0x000fe20000800000 */
[----:B------:R-:W-:Y:S01]  /*2810*/  FADD.FTZ R130, R130, -R141 ;  /* 0x8000008d82827221 */ /* 0x000fe20000010000 */
[----:B------:R-:W1:Y:S01]  /*2820*/  MUFU.EX2 R137, R137 ;  /* 0x0000008900897308 */ /* 0x000e620000000800 */
[----:B------:R-:W-:Y:S01]  /*2830*/  FFMA.FTZ R154, R151, UR4, -R12 ;  /* 0x00000004979a7c23 */ /* 0x000fe2000801080c */
[----:B------:R-:W-:Y:S01]  /*2840*/  FFMA.FTZ R12, -R142, R142, 1 ;  /* 0x3f8000008e0c7423 */ /* 0x000fe2000001018e */
[----:B------:R-:W-:Y:S01]  /*2850*/  FFMA.FTZ R150, R150, UR4, -R13 ;  /* 0x0000000496967c23 */ /* 0x000fe2000801080d */
[----:B------:R-:W-:Y:S01]  /*2860*/  FSEL R151, R22, -INF , P2 ;  /* 0xff80000016977808 */ /* 0x000fe20001000000 */
[--C-:B------:R-:W-:Y:S01]  /*2870*/  FADD.FTZ R131, R131, -R141.reuse ;  /* 0x8000008d83837221 */ /* 0x100fe20000010000 */
[----:B--2---:R-:W-:Y:S01]  /*2880*/  FSEL R153, R139, -INF , P4 ;  /* 0xff8000008b997808 */ /* 0x004fe20002000000 */
[----:B------:R-:W-:Y:S01]  /*2890*/  FADD.FTZ R134, R134, -R141 ;  /* 0x8000008d86867221 */ /* 0x000fe20000010000 */
[----:B------:R2:W4:Y:S01]  /*28a0*/  MUFU.EX2 R142, R152 ;  /* 0x00000098008e7308 */ /* 0x0005220000000800 */
[C---:B---3--:R-:W-:Y:S01]  /*28b0*/  FSEL R155, R144.reuse, -INF , P5 ;  /* 0xff800000909b7808 */ /* 0x048fe20002800000 */
[--C-:B------:R-:W-:Y:S01]  /*28c0*/  FFMA.FTZ R151, R151, UR4, -R13.reuse ;  /* 0x0000000497977c23 */ /* 0x100fe2000801080d */
[----:B------:R-:W-:Y:S01]  /*28d0*/  FFMA.FTZ R153, R153, UR4, -R13 ;  /* 0x0000000499997c23 */ /* 0x000fe2000801080d */
[----:B------:R-:W-:Y:S01]  /*28e0*/  FADD.FTZ R135, R135, -R141 ;  /* 0x8000008d87877221 */ /* 0x000fe20000010000 */
[----:B------:R-:W-:Y:S01]  /*28f0*/  FFMA.FTZ R145, -R145, R145, 1 ;  /* 0x3f80000091917423 */ /* 0x000fe20000010191 */
[----:B------:R-:W-:Y:S01]  /*2900*/  FFMA.FTZ R155, R155, UR4, -R13 ;  /* 0x000000049b9b7c23 */ /* 0x000fe2000801080d */
[----:B------:R-:W-:Y:S01]  /*2910*/  FFMA.FTZ R139, -R139, R139, 1 ;  /* 0x3f8000008b8b7423 */ /* 0x000fe2000001018b */
[----:B------:R-:W3:Y:S01]  /*2920*/  MUFU.EX2 R138, R138 ;  /* 0x0000008a008a7308 */ /* 0x000ee20000000800 */
[----:B--2---:R-:W-:Y:S01]  /*2930*/  FSEL R152, R23, -INF , P3 ;  /* 0xff80000017987808 */ /* 0x004fe20001800000 */
[----:B-1----:R-:W-:Y:S01]  /*2940*/  FMUL.FTZ R122, R137, R122 ;  /* 0x0000007a897a7220 */ /* 0x002fe20000410000 */
[----:B------:R-:W-:Y:S01]  /*2950*/  FFMA.FTZ R144, -R144, R144, 1 ;  /* 0x3f80000090907423 */ /* 0x000fe20000010190 */
[----:B------:R-:W-:-:S02]  /*2960*/  UMOV UR7, 0x80000020 ;  /* 0x8000002000077882 */ /* 0x000fc40000000000 */
[----:B------:R-:W-:Y:S01]  /*2970*/  FFMA.FTZ R152, R152, UR4, -R13 ;  /* 0x0000000498987c23 */ /* 0x000fe2000801080d */
[----:B------:R-:W-:Y:S01]  /*2980*/  USHF.R.U32.HI UR4, URZ, 0x4, UR36 ;  /* 0x000000043f047899 */ /* 0x000fe20008011624 */
[----:B------:R-:W1:Y:S01]  /*2990*/  MUFU.EX2 R149, R149 ;  /* 0x0000009500957308 */ /* 0x000e620000000800 */
[----:B----4-:R-:W-:Y:S02]  /*29a0*/  FMUL.FTZ R143, R142, R132 ;  /* 0x000000848e8f7220 */ /* 0x010fe40000410000 */
[----:B------:R-:W-:Y:S02]  /*29b0*/  ULOP3.LUT UR4, UR4, 0x3fff, URZ, 0xc0, !UPT ;  /* 0x00003fff04047892 */ /* 0x000fe4000f8ec03f */
[----:B------:R-:W-:Y:S02]  /*29c0*/  FMUL.FTZ R132, R140, R143 ;  /* 0x0000008f8c847220 */ /* 0x000fe40000410000 */
[----:B------:R-:W-:Y:S01]  /*29d0*/  ULOP3.LUT UR9, UR4, 0x1000000, URZ, 0xfc, !UPT ;  /* 0x0100000004097892 */ /* 0x000fe2000f8efc3f */
[----:B------:R-:W-:Y:S01]  /*29e0*/  MUFU.EX2 R148, R148 ;  /* 0x0000009400947308 */ /* 0x000fe20000000800 */
[----:B---3--:R-:W-:Y:S01]  /*29f0*/  FMUL.FTZ R129, R138, R129 ;  /* 0x000000818a817220 */ /* 0x008fe20000410000 */
[----:B------:R-:W-:-:S03]  /*2a00*/  UMOV UR4, UR8 ;  /* 0x0000000800047c82 */ /* 0x000fc60008000000 */
[----:B------:R-:W-:Y:S01]  /*2a10*/  FMUL.FTZ R129, R12, R129 ;  /* 0x000000810c817220 */ /* 0x000fe20000410000 */
[----:B------:R-:W-:Y:S01]  /*2a20*/  F2FP.BF16.F32.PACK_AB R12, R147, R146 ;  /* 0x00000092930c723e */ /* 0x000fe200000010ff */
[----:B------:R-:W-:Y:S01]  /*2a30*/  UMOV UR6, UR9 ;  /* 0x0000000900067c82 */ /* 0x000fe20008000000 */
[----:B------:R-:W2:Y:S01]  /*2a40*/  MUFU.EX2 R150, R150 ;  /* 0x0000009600967308 */ /* 0x000ea20000000800 */
[----:B-1----:R-:W-:-:S07]  /*2a50*/  F2FP.BF16.F32.PACK_AB R13, R149, R137 ;  /* 0x00000089950d723e */ /* 0x002fce00000010ff */
[----:B------:R-:W1:Y:S08]  /*2a60*/  MUFU.EX2 R154, R154 ;  /* 0x0000009a009a7308 */ /* 0x000e700000000800 */
[----:B------:R-:W3:Y:S01]  /*2a70*/  MUFU.EX2 R151, R151 ;  /* 0x0000009700977308 */ /* 0x000ee20000000800 */
[C---:B--2---:R-:W-:Y:S01]  /*2a80*/  F2FP.BF16.F32.PACK_AB R15, R150.reuse, R148 ;  /* 0x00000094960f723e */ /* 0x044fe200000010ff */
[----:B------:R-:W-:Y:S01]  /*2a90*/  BAR.SYNC.DEFER_BLOCKING 0x9, 0x180 ;  /* 0x0246000000007b1d */ /* 0x000fe20000010000 */
[----:B------:R-:W-:-:S05]  /*2aa0*/  FMUL.FTZ R127, R150, R127 ;  /* 0x0000007f967f7220 */ /* 0x000fca0000410000 */
[----:B------:R-:W2:Y:S01]  /*2ab0*/  MUFU.EX2 R152, R152 ;  /* 0x0000009800987308 */ /* 0x000ea20000000800 */
[----:B-1----:R-:W-:-:S04]  /*2ac0*/  FMUL.FTZ R146, R154, R133 ;  /* 0x000000859a927220 */ /* 0x002fc80000410000 */
[----:B------:R-:W-:-:S03]  /*2ad0*/  FMUL.FTZ R133, R145, R146 ;  /* 0x0000009291857220 */ /* 0x000fc60000410000 */
[----:B------:R-:W1:Y:S01]  /*2ae0*/  MUFU.EX2 R153, R153 ;  /* 0x0000009900997308 */ /* 0x000e620000000800 */
[----:B---3--:R-:W-:-:S07]  /*2af0*/  FMUL.FTZ R130, R151, R130 ;  /* 0x0000008297827220 */ /* 0x008fce0000410000 */
[----:B------:R-:W3:Y:S01]  /*2b00*/  MUFU.EX2 R140, R155 ;  /* 0x0000009b008c7308 */ /* 0x000ee20000000800 */
[----:B--2---:R-:W-:Y:S01]  /*2b10*/  FMUL.FTZ R131, R152, R131 ;  /* 0x0000008398837220 */ /* 0x004fe20000410000 */
[----:B------:R2:W-:Y:S01]  /*2b20*/  STSM.16.M88.4 [R10+0x30400], R12 ;  /* 0x0304000c0a007844 */ /* 0x0005e20000000200 */
[----:B-1----:R-:W-:Y:S01]  /*2b30*/  FMUL.FTZ R134, R153, R134 ;  /* 0x0000008699867220 */ /* 0x002fe20000410000 */
[----:B---3--:R-:W-:Y:S01]  /*2b40*/  FMUL.FTZ R135, R140, R135 ;  /* 0x000000878c877220 */ /* 0x008fe20000410000 */
[--C-:B--2---:R-:W-:Y:S01]  /*2b50*/  FADD.FTZ R12, R123, -R141.reuse ;  /* 0x8000008d7b0c7221 */ /* 0x104fe20000010000 */
[----:B------:R-:W-:Y:S01]  /*2b60*/  FADD.FTZ R13, R126, -R141 ;  /* 0x8000008d7e0d7221 */ /* 0x000fe20000010000 */
[----:B------:R-:W-:Y:S01]  /*2b70*/  F2FP.BF16.F32.PACK_AB R14, R154, R142 ;  /* 0x0000008e9a0e723e */ /* 0x000fe200000010ff */
[----:B------:R-:W-:Y:S01]  /*2b80*/  FFMA.FTZ R123, -R18, R18, 1 ;  /* 0x3f800000127b7423 */ /* 0x000fe20000010112 */
[----:B------:R-:W-:Y:S01]  /*2b90*/  FMUL.FTZ R149, R149, R12 ;  /* 0x0000000c95957220 */ /* 0x000fe20000410000 */
[----:B------:R-:W-:Y:S01]  /*2ba0*/  FMUL.FTZ R148, R148, R13 ;  /* 0x0000000d94947220 */ /* 0x000fe20000410000 */
[----:B------:R-:W-:Y:S01]  /*2bb0*/  F2FP.BF16.F32.PACK_AB R12, R138, R136 ;  /* 0x000000888a0c723e */ /* 0x000fe200000010ff */
[----:B------:R-:W-:Y:S01]  /*2bc0*/  FFMA.FTZ R18, -R19, R19, 1 ;  /* 0x3f80000013127423 */ /* 0x000fe20000010113 */
[----:B------:R-:W-:Y:S01]  /*2bd0*/  F2FP.BF16.F32.PACK_AB R13, R152, R151 ;  /* 0x00000097980d723e */ /* 0x000fe200000010ff */
[----:B------:R-:W-:Y:S01]  /*2be0*/  FFMA.FTZ R19, -R20, R20, 1 ;  /* 0x3f80000014137423 */ /* 0x000fe20000010114 */
[----:B------:R-:W-:Y:S01]  /*2bf0*/  F2FP.BF16.F32.PACK_AB R15, R140, R153 ;  /* 0x000000998c0f723e */ /* 0x000fe200000010ff */
[----:B------:R-:W-:Y:S01]  /*2c00*/  FFMA.FTZ R20, -R21, R21, 1 ;  /* 0x3f80000015147423 */ /* 0x000fe20000010115 */
[----:B------:R-:W-:Y:S01]  /*2c10*/  FMUL.FTZ R122, R123, R122 ;  /* 0x0000007a7b7a7220 */ /* 0x000fe20000410000 */
[----:B------:R-:W-:Y:S01]  /*2c20*/  FMUL.FTZ R148, R19, R148 ;  /* 0x0000009413947220 */ /* 0x000fe20000410000 */
[----:B------:R-:W-:Y:S01]  /*2c30*/  FFMA.FTZ R19, -R22, R22, 1 ;  /* 0x3f80000016137423 */ /* 0x000fe20000010116 */
[----:B------:R1:W-:Y:S01]  /*2c40*/  STSM.16.M88.4 [R11], R12 ;  /* 0x0000000c0b007844 */ /* 0x0003e20000000200 */
[----:B------:R-:W-:Y:S01]  /*2c50*/  FMUL.FTZ R149, R18, R149 ;  /* 0x0000009512957220 */ /* 0x000fe20000410000 */
[----:B------:R-:W-:Y:S01]  /*2c60*/  FMUL.FTZ R127, R20, R127 ;  /* 0x0000007f147f7220 */ /* 0x000fe20000410000 */
[----:B------:R-:W-:Y:S01]  /*2c70*/  FMUL.FTZ R19, R19, R130 ;  /* 0x0000008213137220 */ /* 0x000fe20000410000 */
[----:B------:R-:W-:Y:S01]  /*2c80*/  @!PT LDS RZ, [RZ] ;  /* 0x00000000fffff984 */ /* 0x000fe20000000800 */
[----:B------:R-:W-:Y:S01]  /*2c90*/  @!PT LDS RZ, [RZ] ;  /* 0x00000000fffff984 */ /* 0x000fe20000000800 */
[----:B------:R-:W-:Y:S01]  /*2ca0*/  @!PT LDS RZ, [RZ] ;  /* 0x00000000fffff984 */ /* 0x000fe20000000800 */
[----:B------:R-:W-:Y:S01]  /*2cb0*/  @!PT LDS RZ, [RZ] ;  /* 0x00000000fffff984 */ /* 0x000fe20000000800 */
[----:B------:R2:W-:Y:S06]  /*2cc0*/  MEMBAR.ALL.CTA ;  /* 0x0000000000007992 */ /* 0x0005ec0000008000 */
[----:B--2---:R-:W2:Y:S01]  /*2cd0*/  FENCE.VIEW.ASYNC.S ;  /* 0x00000000000073c6 */ /* 0x004ea20000000000 */
[----:B------:R-:W-:Y:S01]  /*2ce0*/  FMUL.FTZ R144, R144, R135 ;  /* 0x0000008790907220 */ /* 0x000fe20000410000 */
[----:B------:R-:W-:-:S02]  /*2cf0*/  F2FP.BF16.F32.PACK_AB R20, R129, R128 ;  /* 0x000000808114723e */ /* 0x000fc400000010ff */
[----:B------:R-:W-:Y:S01]  /*2d00*/  F2FP.BF16.F32.PACK_AB R22, R133, R132 ;  /* 0x000000848516723e */ /* 0x000fe200000010ff */
[----:B-1----:R-:W-:Y:S01]  /*2d10*/  FFMA.FTZ R12, -R23, R23, 1 ;  /* 0x3f800000170c7423 */ /* 0x002fe20000010117 */
[----:B------:R-:W-:Y:S01]  /*2d20*/  FMUL.FTZ R23, R139, R134 ;  /* 0x000000868b177220 */ /* 0x000fe20000410000 */
[----:B------:R-:W-:Y:S02]  /*2d30*/  F2FP.BF16.F32.PACK_AB R14, R125, R124 ;  /* 0x0000007c7d0e723e */ /* 0x000fe400000010ff */
[----:B------:R-:W-:Y:S01]  /*2d40*/  FMUL.FTZ R18, R12, R131 ;  /* 0x000000830c127220 */ /* 0x000fe20000410000 */
[----:B------:R-:W-:Y:S02]  /*2d50*/  F2FP.BF16.F32.PACK_AB R12, R121, R120 ;  /* 0x00000078790c723e */ /* 0x000fe400000010ff */
[----:B------:R-:W-:Y:S02]  /*2d60*/  F2FP.BF16.F32.PACK_AB R13, R149, R122 ;  /* 0x0000007a950d723e */ /* 0x000fe400000010ff */
[----:B------:R-:W-:-:S02]  /*2d70*/  F2FP.BF16.F32.PACK_AB R15, R127, R148 ;  /* 0x000000947f0f723e */ /* 0x000fc400000010ff */
[----:B------:R-:W-:Y:S01]  /*2d80*/  F2FP.BF16.F32.PACK_AB R21, R18, R19 ;  /* 0x000000131215723e */ /* 0x000fe200000010ff */
[----:B--2---:R-:W-:Y:S01]  /*2d90*/  BAR.SYNC.DEFER_BLOCKING 0x9, 0x180 ;  /* 0x0246000000007b1d */ /* 0x004fe20000010000 */
[----:B------:R-:W-:-:S05]  /*2da0*/  F2FP.BF16.F32.PACK_AB R23, R144, R23 ;  /* 0x000000179017723e */ /* 0x000fca00000010ff */
[----:B------:R1:W-:Y:S04]  /*2db0*/  STSM.16.M88.4 [R10+0x33400], R12 ;  /* 0x0334000c0a007844 */ /* 0x0003e80000000200 */
[----:B------:R1:W-:Y:S01]  /*2dc0*/  STSM.16.M88.4 [R11+0x3000], R20 ;  /* 0x003000140b007844 */ /* 0x0003e20000000200 */
[----:B------:R-:W-:-:S06]  /*2dd0*/  WARPGROUP.ARRIVE ;  /* 0x00000000000079c5 */ /* 0x000fcc0000000000 */
[----:B------:R-:W-:Y:S01]  /*2de0*/  HGMMA.64x96x16.F32.BF16 R24, gdesc[UR4].tnspA.tnspB, R24, gsb0 ;  /* 0x61600000041879f0 */ /* 0x000fe20008001818 */
[----:B------:R-:W-:Y:S02]  /*2df0*/  UIADD3 UR6, UR9, 0x40, URZ ;  /* 0x0000004009067890 */ /* 0x000fe4000fffe03f */
[----:B------:R-:W-:Y:S01]  /*2e00*/  UIADD3 UR4, UR8, 0x80, URZ ;  /* 0x0000008008047890 */ /* 0x000fe2000fffe03f */
[----:B------:R-:W-:Y:S01]  /*2e10*/  UMOV UR7, 0x80000020 ;  /* 0x8000002000077882 */ /* 0x000fe20000000000 */
[----:B------:R-:W-:Y:S01]  /*2e20*/  UMOV UR5, 0x40000040 ;  /* 0x4000004000057882 */ /* 0x000fe20000000000 */
[----:B------:R-:W-:Y:S02]  /*2e30*/  WARPGROUP.DEPBAR.LE gsb0, 0x0 ;  /* 0x00008000000079c5 */ /* 0x000fe40000010000 */
        /* <DEDUP_REMOVED lines=9> */
[----:B------:R-:W-:Y:S01]  /*2ed0*/  R2UR UR5, R156 ;  /* 0x000000009c0572ca */ /* 0x000fe200000e0000 */
[----:B------:R-:W-:Y:S02]  /*2ee0*/  UIMAD UR4, UR10, 0x3000, UR37 ;  /* 0x000030000a0478a4 */ /* 0x000fe4000f8e0225 */
[----:B------:R-:W-:Y:S01]  /*2ef0*/  UIADD3 UR6, UR9, 0xc0, URZ ;  /* 0x000000c009067890 */ /* 0x000fe2000fffe03f */
[----:B------:R-:W-:Y:S02]  /*2f00*/  UMOV UR7, 0x80000020 ;  /* 0x8000002000077882 */ /* 0x000fe40000000000 */
[----:B------:R-:W-:-:S07]  /*2f10*/  UMOV UR9, 0x80000020 ;  /* 0x8000002000097882 */ /* 0x000fce0000000000 */
[----:B------:R-:W-:-:S04]  /*2f20*/  USHF.R.U32.HI UR5, URZ, 0x4, UR5 ;  /* 0x000000043f057899 */ /* 0x000fc80008011605 */
[----:B------:R-:W-:Y:S02]  /*2f30*/  ULOP3.LUT UR12, UR5, 0x3fff, URZ, 0xc0, !UPT ;  /* 0x00003fff050c7892 */ /* 0x000fe4000f8ec03f */
[----:B------:R-:W-:Y:S02]  /*2f40*/  USHF.R.U32.HI UR5, URZ, 0x4, UR4 ;  /* 0x000000043f057899 */ /* 0x000fe40008011604 */
[----:B------:R-:W-:Y:S02]  /*2f50*/  UIADD3 UR4, UR8, 0x180, URZ ;  /* 0x0000018008047890 */ /* 0x000fe4000fffe03f */
[----:B------:R-:W-:Y:S02]  /*2f60*/  ULOP3.LUT UR10, UR5, 0x3fff, URZ, 0xc0, !UPT ;  /* 0x00003fff050a7892 */ /* 0x000fe4000f8ec03f */
[----:B------:R-:W-:Y:S01]  /*2f70*/  ULOP3.LUT UR13, UR12, 0x10000, URZ, 0xfc, !UPT ;  /* 0x000100000c0d7892 */ /* 0x000fe2000f8efc3f */
[----:B------:R-:W-:-:S06]  /*2f80*/  UMOV UR5, 0x40000040 ;  /* 0x4000004000057882 */ /* 0x000fcc0000000000 */
[----:B------:R-:W-:Y:S01]  /*2f90*/  UMOV UR8, UR13 ;  /* 0x0000000d00087c82 */ /* 0x000fe20008000000 */
        /* <DEDUP_REMOVED lines=8> */
[----:B------:R-:W-:Y:S01]  /*3020*/  @!PT LDS RZ, [RZ] ;  /* 0x00000000fffff984 */ /* 0x000fe20000000800 */
[----:B------:R-:W-:Y:S01]  /*3030*/  @!PT LDS RZ, [RZ] ;  /* 0x00000000fffff984 */ /* 0x000fe20000000800 */
[----:B------:R-:W-:Y:S01]  /*3040*/  @!PT LDS RZ, [RZ] ;  /* 0x00000000fffff984 */ /* 0x000fe20000000800 */
[----:B------:R-:W-:Y:S01]  /*3050*/  @!PT LDS RZ, [RZ] ;  /* 0x00000000fffff984 */ /* 0x000fe20000000800 */
[----:B------:R2:W-:Y:S06]  /*3060*/  MEMBAR.ALL.CTA ;  /* 0x0000000000007992 */ /* 0x0005ec0000008000 */
[----:B--2---:R-:W2:Y:S02]  /*3070*/  FENCE.VIEW.ASYNC.S ;  /* 0x00000000000073c6 */ /* 0x004ea40000000000 */
[----:B--2---:R-:W-:Y:S06]  /*3080*/  BAR.SYNC.DEFER_BLOCKING 0x9, 0x180 ;  /* 0x0246000000007b1d */ /* 0x004fec0000010000 */
[----:B------:R-:W-:-:S06]  /*3090*/  WARPGROUP.ARRIVE ;  /* 0x00000000000079c5 */ /* 0x000fcc0000000000 */
[----:B------:R-:W-:Y:S03]  /*30a0*/  HGMMA.64x64x16.F32.BF16 R120, gdesc[UR8].tnspB, RZ, !UPT, gsb0 ;  /* 0x40e00000087879f0 */ /* 0x000fe6000c0018ff */
[----:B------:R-:W-:Y:S02]  /*30b0*/  WARPGROUP.DEPBAR.LE gsb0, 0x0 ;  /* 0x00008000000079c5 */ /* 0x000fe40000010000 */
[----:B------:R-:W-:-:S06]  /*30c0*/  WARPGROUP.ARRIVE ;  /* 0x00000000000079c5 */ /* 0x000fcc0000000000 */
[----:B------:R-:W-:Y:S01]  /*30d0*/  HGMMA.64x64x16.F32.BF16 R120, gdesc[UR4].tnspB, R120, gsb0 ;  /* 0x40e00000047879f0 */ /* 0x000fe20008001878 */
[----:B------:R-:W-:Y:S02]  /*30e0*/  UIADD3 UR6, UR10, 0x100, URZ ;  /* 0x000001000a067890 */ /* 0x000fe4000fffe03f */
[----:B------:R-:W-:Y:S01]  /*30f0*/  UIADD3 UR4, UR13, 0x100, URZ ;  /* 0x000001000d047890 */ /* 0x000fe2000fffe03f */
[----:B------:R-:W-:Y:S01]  /*3100*/  UMOV UR7, 0x40000040 ;  /* 0x4000004000077882 */ /* 0x000fe20000000000 */
[----:B------:R-:W-:Y:S01]  /*3110*/  UMOV UR5, 0x80000020 ;  /* 0x8000002000057882 */ /* 0x000fe20000000000 */
        /* <DEDUP_REMOVED lines=23> */
[----:B------:R-:W-:Y:S03]  /*3290*/  HGMMA.64x64x16.F32.BF16 R120, gdesc[UR4].tnspB, R120, gsb0 ;  /* 0x40e00000047879f0 */ /* 0x000fe60008001878 */
[----:B------:R-:W-:Y:S02]  /*32a0*/  WARPGROUP.DEPBAR.LE gsb0, 0x0 ;  /* 0x00008000000079c5 */ /* 0x000fe40000010000 */
[----:B-1----:R-:W-:Y:S05]  /*32b0*/  @!P0 BRA `(.L_x_22) ;  /* 0x0000000000048947 */ /* 0x002fea0003800000 */
[----:B------:R-:W-:Y:S01]  /*32c0*/  BPT.TRAP 0x1 ;  /* 0x000000040000795c */ /* 0x000fe20000300000 */
.L_x_22:
[----:B------:R-:W-:Y:S01]  /*32d0*/  LEA R12, R5, UR37, 0xd ;  /* 0x00000025050c7c11 */ /* 0x000fe2000f8e68ff */
[----:B------:R-:W-:Y:S01]  /*32e0*/  UIADD3 UR4, UR37, 0x36438, URZ ;  /* 0x0003643825047890 */ /* 0x000fe2000fffe03f */
[----:B------:R-:W1:Y:S01]  /*32f0*/  S2R R13, SR_TID.X ;  /* 0x00000000000d7919 */ /* 0x000e620000002100 */
[----:B------:R-:W-:Y:S02]  /*3300*/  ULOP3.LUT UR12, UR12, 0x1000000, URZ, 0xfc, !UPT ;  /* 0x010000000c0c7892 */ /* 0x000fe4000f8efc3f */
[----:B------:R-:W-:Y:S01]  /*3310*/  VIADD R12, R12, 0x1e000 ;  /* 0x0001e0000c0c7836 */ /* 0x000fe20000000000 */
[----:B------:R-:W-:Y:S01]  /*3320*/  UPRMT UR4, URZ, 0x654, UR4 ;  /* 0x000006543f047896 */ /* 0x000fe20008000004 */
[----:B------:R-:W-:Y:S01]  /*3330*/  UMOV UR7, 0x80000020 ;  /* 0x8000002000077882 */ /* 0x000fe20000000000 */
[----:B------:R-:W-:Y:S02]  /*3340*/  UMOV UR5, 0x40000040 ;  /* 0x4000004000057882 */ /* 0x000fe40000000000 */
[----:B------:R-:W-:Y:S01]  /*3350*/  SHF.R.U32.HI R12, RZ, 0x4, R12 ;  /* 0x00000004ff0c7819 */ /* 0x000fe2000001160c */
[----:B------:R-:W-:-:S03]  /*3360*/  UMOV UR6, UR12 ;  /* 0x0000000c00067c82 */ /* 0x000fc60008000000 */
[----:B------:R-:W-:Y:S01]  /*3370*/  LOP3.LUT R12, R12, 0x3fff, RZ, 0xc0, !PT ;  /* 0x00003fff0c0c7812 */ /* 0x000fe200078ec0ff */
[----:B------:R-:W-:Y:S01]  /*3380*/  SYNCS.ARRIVE.TRANS64.RED.A1T0 RZ, [UR4], RZ ;  /* 0x000000ffffff79a7 */ /* 0x000fe20008100404 */
[----:B------:R-:W-:-:S03]  /*3390*/  WARPGROUP.ARRIVE ;  /* 0x00000000000079c5 */ /* 0x000fc60000000000 */
[----:B------:R-:W-:-:S05]  /*33a0*/  IMAD R12, R3, 0x600, R12 ;  /* 0x00000600030c7824 */ /* 0x000fca00078e020c */
[----:B------:R-:W-:Y:S02]  /*33b0*/  R2UR UR8, R12 ;  /* 0x000000000c0872ca */ /* 0x000fe400000e0000 */
[----:B-1----:R-:W-:-:S11]  /*33c0*/  SHF.R.U32.HI R14, RZ, 0x7, R13 ;  /* 0x00000007ff0e7819 */ /* 0x002fd6000001160d */
[----:B------:R-:W-:Y:S02]  /*33d0*/  UMOV UR4, UR8 ;  /* 0x0000000800047c82 */ /* 0x000fe40008000000 */
[----:B------:R-:W-:Y:S01]  /*33e0*/  HGMMA.64x96x16.F32.BF16 R72, gdesc[UR4].tnspA.tnspB, R72, gsb0 ;  /* 0x61600000044879f0 */ /* 0x000fe20008001848 */
[----:B------:R-:W-:Y:S01]  /*33f0*/  UIADD3 UR6, UR12, 0x40, URZ ;  /* 0x000000400c067890 */ /* 0x000fe2000fffe03f */
[C---:B------:R-:W-:Y:S01]  /*3400*/  VIADD R13, R14.reuse, 0x9 ;  /* 0x000000090e0d7836 */ /* 0x040fe20000000000 */
[----:B------:R-:W-:Y:S01]  /*3410*/  UIADD3 UR4, UR8, 0x80, URZ ;  /* 0x0000008008047890 */ /* 0x000fe2000fffe03f */
[----:B------:R-:W-:Y:S01]  /*3420*/  VIADD R12, R14, 0xc ;  /* 0x0000000c0e0c7836 */ /* 0x000fe20000000000 */
        /* <DEDUP_REMOVED lines=18> */
[----:B------:R-:W-:Y:S03]  /*3550*/  HGMMA.64x96x16.F32.BF16 R72, gdesc[UR4].tnspA.tnspB, R72, gsb0 ;  /* 0x61600000044879f0 */ /* 0x000fe60008001848 */
[----:B------:R-:W-:Y:S02]  /*3560*/  WARPGROUP.DEPBAR.LE gsb0, 0x0 ;  /* 0x00008000000079c5 */ /* 0x000fe40000010000 */
[----:B------:R1:W-:Y:S06]  /*3570*/  BAR.SYNC.DEFER_BLOCKING R13, 0xa0 ;  /* 0x0002800d0000751d */ /* 0x0003ec0000010000 */
[----:B------:R1:W-:Y:S04]  /*3580*/  STS.128 [R0+0x12000], R120 ;  /* 0x0120007800007388 */ /* 0x0003e80000000c00 */
[----:B------:R1:W-:Y:S04]  /*3590*/  STS.128 [R0+0x12800], R124 ;  /* 0x0128007c00007388 */ /* 0x0003e80000000c00 */
[----:B------:R1:W-:Y:S04]  /*35a0*/  STS.128 [R0+0x13000], R128 ;  /* 0x0130008000007388 */ /* 0x0003e80000000c00 */
[----:B------:R1:W-:Y:S04]  /*35b0*/  STS.128 [R0+0x13800], R132 ;  /* 0x0138008400007388 */ /* 0x0003e80000000c00 */
[----:B------:R1:W-:Y:S04]  /*35c0*/  STS.128 [R0+0x14000], R136 ;  /* 0x0140008800007388 */ /* 0x0003e80000000c00 */
[----:B------:R1:W-:Y:S04]  /*35d0*/  STS.128 [R0+0x14800], R140 ;  /* 0x0148008c00007388 */ /* 0x0003e80000000c00 */
[----:B------:R1:W-:Y:S04]  /*35e0*/  STS.128 [R0+0x15000], R144 ;  /* 0x0150009000007388 */ /* 0x0003e80000000c00 */
[----:B------:R1:W-:Y:S01]  /*35f0*/  STS.128 [R0+0x15800], R148 ;  /* 0x0158009400007388 */ /* 0x0003e20000000c00 */
[----:B------:R-:W-:Y:S01]  /*3600*/  @!PT LDS RZ, [RZ] ;  /* 0x00000000fffff984 */ /* 0x000fe20000000800 */
[----:B------:R-:W-:Y:S01]  /*3610*/  @!PT LDS RZ, [RZ] ;  /* 0x00000000fffff984 */ /* 0x000fe20000000800 */
[----:B------:R-:W-:Y:S01]  /*3620*/  @!PT LDS RZ, [RZ] ;  /* 0x00000000fffff984 */ /* 0x000fe20000000800 */
[----:B------:R-:W-:Y:S01]  /*3630*/  @!PT LDS RZ, [RZ] ;  /* 0x00000000fffff984 */ /* 0x000fe20000000800 */
[----:B------:R2:W-:Y:S06]  /*3640*/  MEMBAR.ALL.CTA ;  /* 0x0000000000007992 */ /* 0x0005ec0000008000 */
[----:B--2---:R-:W2:Y:S02]  /*3650*/  FENCE.VIEW.ASYNC.S ;  /* 0x00000000000073c6 */ /* 0x004ea40000000000 */
[----:B--2---:R1:W-:Y:S06]  /*3660*/  BAR.ARV R12, 0xa0 ;  /* 0x0002800c0000751d */ /* 0x0043ec0000002000 */
[----:B------:R-:W-:Y:S05]  /*3670*/  @!P0 BRA `(.L_x_23) ;  /* 0x0000000000048947 */ /* 0x000fea0003800000 */
[----:B------:R-:W-:Y:S01]  /*3680*/  BPT.TRAP 0x1 ;  /* 0x000000040000795c */ /* 0x000fe20000300000 */
.L_x_23:
[----:B------:R-:W-:Y:S01]  /*3690*/  VIADD R6, R6, 0x1 ;  /* 0x0000000106067836 */ /* 0x000fe20000000000 */
[----:B------:R-:W-:Y:S01]  /*36a0*/  LOP3.LUT R7, R7, 0x1, RZ, 0x3c, !PT ;  /* 0x0000000107077812 */ /* 0x000fe200078e3cff */
[----:B------:R-:W-:Y:S02]  /*36b0*/  VIADD R3, R3, 0x1 ;  /* 0x0000000103037836 */ /* 0x000fe40000000000 */
[----:B------:R-:W-:Y:S01]  /*36c0*/  VIADD R4, R4, 0x36420 ;  /* 0x0003642004047836 */ /* 0x000fe20000000000 */
[----:B------:R-:W-:Y:S02]  /*36d0*/  ISETP.GE.AND P1, PT, R6, R17, PT ;  /* 0x000000110600720c */ /* 0x000fe40003f26270 */
[----:B------:R-:W-:Y:S02]  /*36e0*/  ISETP.NE.AND P0, PT, R3, 0x2, PT ;  /* 0x000000020300780c */ /* 0x000fe40003f05270 */
[----:B------:R-:W-:Y:S02]  /*36f0*/  PRMT R4, RZ, 0x654, R4 ;  /* 0x00000654ff047816 */ /* 0x000fe40000000004 */
[----:B-1----:R-:W-:-:S02]  /*3700*/  SEL R13, RZ, 0x1, P0 ;  /* 0x00000001ff0d7807 */ /* 0x002fc40000000000 */
[----:B------:R3:W-:Y:S01]  /*3710*/  SYNCS.ARRIVE.TRANS64.RED.A1T0 RZ, [R4+URZ], RZ ;  /* 0x000000ff04ff79a7 */ /* 0x0007e2000810043f */
[----:B------:R-:W-:Y:S02]  /*3720*/  SEL R3, R3, RZ, P0 ;  /* 0x000000ff03037207 */ /* 0x000fe40000000000 */
[----:B------:R-:W-:Y:S02]  /*3730*/  LOP3.LUT R8, R8, R13, RZ, 0x3c, !PT ;  /* 0x0000000d08087212 */ /* 0x000fe400078e3cff */
[----:B------:R-:W-:Y:S05]  /*3740*/  @!P1 BRA `(.L_x_24) ;  /* 0xffffffdc00349947 */ /* 0x000fea000383ffff */
.L_x_13:
[----:B------:R-:W-:Y:S01]  /*3750*/  IMAD.U32 R2, RZ, RZ, UR37 ;  /* 0x00000025ff027e24 */ /* 0x000fe2000f8e00ff */
[----:B------:R-:W-:Y:S02]  /*3760*/  ULDC UR4, c[0x0][0x740] ;  /* 0x0001d00000047ab9 */ /* 0x000fe40000000800 */
[----:B------:R-:W-:Y:S01]  /*3770*/  FMUL.FTZ R72, R72, UR4 ;  /* 0x0000000448487c20 */ /* 0x000fe20008410000 */
[----:B------:R-:W-:Y:S01]  /*3780*/  FMUL.FTZ R73, R73, UR4 ;  /* 0x0000000449497c20 */ /* 0x000fe20008410000 */
[----:B------:R-:W-:Y:S01]  /*3790*/  LOP3.LUT P0, RZ, R2, 0x3ff, RZ, 0xc0, !PT ;  /* 0x000003ff02ff7812 */ /* 0x000fe2000780c0ff */
[----:B------:R-:W-:Y:S01]  /*37a0*/  FMUL.FTZ R74, R74, UR4 ;  /* 0x000000044a4a7c20 */ /* 0x000fe20008410000 */
        /* <DEDUP_REMOVED lines=45> */
[----:B------:R-:W-:Y:S06]  /*3a80*/  @!P0 BRA `(.L_x_25) ;  /* 0x0000000000408947 */ /* 0x000fec0003800000 */
[----:B------:R-:W-:Y:S01]  /*3a90*/  MOV R14, 0x0 ;  /* 0x00000000000e7802 */ /* 0x000fe20000000f00 */
[----:B------:R-:W-:Y:S01]  /*3aa0*/  ULDC.64 UR4, c[0x4][0x80] ;  /* 0x0100200000047ab9 */ /* 0x000fe20000000a00 */
[----:B------:R-:W-:Y:S01]  /*3ab0*/  ULDC.64 UR6, c[0x4][0x88] ;  /* 0x0100220000067ab9 */ /* 0x000fe20000000a00 */
[----:B---3--:R-:W-:Y:S02]  /*3ac0*/  IMAD.U32 R4, RZ, RZ, UR4 ;  /* 0x00000004ff047e24 */ /* 0x008fe4000f8e00ff */
[----:B------:R-:W-:Y:S01]  /*3ad0*/  IMAD.U32 R5, RZ, RZ, UR5 ;  /* 0x00000005ff057e24 */ /* 0x000fe2000f8e00ff */
[----:B------:R-:W3:Y:S01]  /*3ae0*/  LDC.64 R14, c[0x4][R14] ;  /* 0x010000000e0e7b82 */ /* 0x000ee20000000a00 */
[----:B------:R-:W-:Y:S01]  /*3af0*/  ULDC.64 UR4, c[0x4][0x18] ;  /* 0x0100060000047ab9 */ /* 0x000fe20000000a00 */
[----:B------:R-:W-:Y:S02]  /*3b00*/  IMAD.U32 R6, RZ, RZ, UR6 ;  /* 0x00000006ff067e24 */ /* 0x000fe4000f8e00ff */
[----:B------:R-:W-:-:S02]  /*3b10*/  IMAD.U32 R7, RZ, RZ, UR7 ;  /* 0x00000007ff077e24 */ /* 0x000fc4000f8e00ff */
[----:B------:R-:W-:Y:S02]  /*3b20*/  IMAD.U32 R10, RZ, RZ, UR4 ;  /* 0x00000004ff0a7e24 */ /* 0x000fe4000f8e00ff */
[----:B------:R-:W-:Y:S02]  /*3b30*/  IMAD.U32 R11, RZ, RZ, UR5 ;  /* 0x00000005ff0b7e24 */ /* 0x000fe4000f8e00ff */
[----:B------:R-:W-:Y:S02]  /*3b40*/  IMAD.MOV.U32 R8, RZ, RZ, 0x70 ;  /* 0x00000070ff087424 */ /* 0x000fe400078e00ff */
[----:B------:R-:W-:Y:S02]  /*3b50*/  IMAD.MOV.U32 R12, RZ, RZ, 0x1 ;  /* 0x00000001ff0c7424 */ /* 0x000fe400078e00ff */
[----:B-1----:R-:W-:-:S07]  /*3b60*/  IMAD.MOV.U32 R13, RZ, RZ, RZ ;  /* 0x000000ffff0d7224 */ /* 0x002fce00078e00ff */
[----:B------:R-:W-:-:S07]  /*3b70*/  LEPC R20, `(.L_x_25) ;  /* 0x000000001014794e */ /* 0x000fce0000000000 */
[----:B--23--:R-:W-:Y:S05]  /*3b80*/  CALL.ABS.NOINC R14 ;  /* 0x000000000e007343 */ /* 0x00cfea0003c00000 */
.L_x_25:
[----:B------:R-:W-:-:S06]  /*3b90*/  UIADD3 UR4, UR37, 0x9000, URZ ;  /* 0x0000900025047890 */ /* 0x000fcc000fffe03f */
[----:B------:R-:W-:-:S05]  /*3ba0*/  IMAD.U32 R16, RZ, RZ, UR4 ;  /* 0x00000004ff107e24 */ /* 0x000fca000f8e00ff */
[----:B------:R-:W-:-:S13]  /*3bb0*/  LOP3.LUT P0, RZ, R16, 0x3ff, RZ, 0xc0, !PT ;  /* 0x000003ff10ff7812 */ /* 0x000fda000780c0ff */
[----:B------:R-:W-:Y:S05]  /*3bc0*/  @!P0 BRA `(.L_x_26) ;  /* 0x0000000000408947 */ /* 0x000fea0003800000 */
        /* <DEDUP_REMOVED lines=16> */
.L_x_26:
        /* <DEDUP_REMOVED lines=18> */
.L_x_27:
        /* <DEDUP_REMOVED lines=18> */
.L_x_28:
[----:B------:R-:W4:Y:S04]  /*3f10*/  LDL.LU R2, [R1] ;  /* 0x0000000001027983 */ /* 0x000f280000300800 */
[----:B------:R-:W5:Y:S01]  /*3f20*/  LDL.LU R16, [R1+0x4] ;  /* 0x0000040001107983 */ /* 0x000f620000300800 */
[----:B------:R-:W-:Y:S05]  /*3f30*/  WARPSYNC.ALL ;  /* 0x0000000000007948 */ /* 0x000fea0003800000 */
[----:B------:R-:W3:Y:S01]  /*3f40*/  S2R R0, SR_TID.X ;  /* 0x0000000000007919 */ /* 0x000ee20000002100 */
[----:B------:R-:W-:-:S02]  /*3f50*/  F2FP.BF16.F32.PACK_AB R24, R25, R24 ;  /* 0x000000181918723e */ /* 0x000fc400000010ff */
[----:B------:R-:W-:Y:S02]  /*3f60*/  F2FP.BF16.F32.PACK_AB R25, R27, R26 ;  /* 0x0000001a1b19723e */ /* 0x000fe400000010ff */
[----:B------:R-:W-:Y:S02]  /*3f70*/  F2FP.BF16.F32.PACK_AB R32, R33, R32 ;  /* 0x000000202120723e */ /* 0x000fe400000010ff */
[----:B------:R-:W-:Y:S02]  /*3f80*/  F2FP.BF16.F32.PACK_AB R26, R29, R28 ;  /* 0x0000001c1d1a723e */ /* 0x000fe400000010ff */
[----:B------:R-:W-:Y:S02]  /*3f90*/  F2FP.BF16.F32.PACK_AB R27, R31, R30 ;  /* 0x0000001e1f1b723e */ /* 0x000fe400000010ff */
[----:B------:R-:W-:Y:S02]  /*3fa0*/  F2FP.BF16.F32.PACK_AB R33, R35, R34 ;  /* 0x000000222321723e */ /* 0x000fe400000010ff */
        /* <DEDUP_REMOVED lines=9> */
[----:B------:R-:W-:Y:S01]  /*4040*/  F2FP.BF16.F32.PACK_AB R50, R53, R52 ;  /* 0x000000343532723e */ /* 0x000fe200000010ff */
[----:B---3--:R-:W-:Y:S01]  /*4050*/  VIADD R4, R0, 0xffffff80 ;  /* 0xffffff8000047836 */ /* 0x008fe20000000000 */
[----:B------:R-:W-:Y:S02]  /*4060*/  F2FP.BF16.F32.PACK_AB R51, R55, R54 ;  /* 0x000000363733723e */ /* 0x000fe400000010ff */
[----:B------:R-:W-:Y:S01]  /*4070*/  F2FP.BF16.F32.PACK_AB R57, R59, R58 ;  /* 0x0000003a3b39723e */ /* 0x000fe200000010ff */
[----:B------:R-:W-:Y:S01]  /*4080*/  IMAD.SHL.U32 R0, R4, 0x40, RZ ;  /* 0x0000004004007824 */ /* 0x000fe200078e00ff */
[----:B------:R-:W-:-:S02]  /*4090*/  SHF.R.S32.HI R7, RZ, 0x1f, R4 ;  /* 0x0000001fff077819 */ /* 0x000fc40000011404 */
[----:B------:R-:W-:Y:S02]  /*40a0*/  F2FP.BF16.F32.PACK_AB R64, R65, R64 ;  /* 0x000000404140723e */ /* 0x000fe400000010ff */
[----:B------:R-:W-:Y:S02]  /*40b0*/  LEA.HI R5, R7, R4, RZ, 0x7 ;  /* 0x0000000407057211 */ /* 0x000fe400078f38ff */
[----:B------:R-:W-:Y:S02]  /*40c0*/  F2FP.BF16.F32.PACK_AB R58, R61, R60 ;  /* 0x0000003c3d3a723e */ /* 0x000fe400000010ff */
[----:B------:R-:W-:Y:S02]  /*40d0*/  SHF.R.S32.HI R6, RZ, 0x7, R5 ;  /* 0x00000007ff067819 */ /* 0x000fe40000011405 */
        /* <DEDUP_REMOVED lines=27> */
[----:B------:R-:W-:Y:S01]  /*4290*/  F2FP.BF16.F32.PACK_AB R115, R119, R118 ;  /* 0x000000767773723e */ /* 0x000fe200000010ff */
[----:B----4-:R-:W-:Y:S01]  /*42a0*/  IMAD.SHL.U32 R3, R2, 0x10, RZ ;  /* 0x0000001002037824 */ /* 0x010fe200078e00ff */
[----:B------:R-:W-:Y:S02]  /*42b0*/  LOP3.LUT R2, R0, 0x1c0, RZ, 0xc0, !PT ;  /* 0x000001c000027812 */ /* 0x000fe400078ec0ff */
[----:B------:R-:W-:Y:S02]  /*42c0*/  LEA.HI R0, R7, R4, RZ, 0x3 ;  /* 0x0000000407007211 */ /* 0x000fe400078f18ff */
[----:B------:R-:W-:Y:S02]  /*42d0*/  LOP3.LUT R3, R2, 0x30, R3, 0xf8, !PT ;  /* 0x0000003002037812 */ /* 0x000fe400078ef803 */
[----:B------:R-:W-:-:S02]  /*42e0*/  SHF.R.U32.HI R5, RZ, 0x3, R2 ;  /* 0x00000003ff057819 */ /* 0x000fc40000011602 */
[----:B------:R-:W-:Y:S01]  /*42f0*/  LOP3.LUT R0, R3, 0x8, R0, 0xf8, !PT ;  /* 0x0000000803007812 */ /* 0x000fe200078ef800 */
[----:B-----5:R-:W-:Y:S01]  /*4300*/  IMAD R3, R6, 0xc, R16 ;  /* 0x0000000c06037824 */ /* 0x020fe200078e0210 */
[----:B------:R-:W-:Y:S02]  /*4310*/  LEA.HI R4, R7, R4, RZ, 0x5 ;  /* 0x0000000407047211 */ /* 0x000fe400078f28ff */
[----:B------:R-:W-:Y:S02]  /*4320*/  LOP3.LUT R0, R0, R5, RZ, 0x3c, !PT ;  /* 0x0000000500007212 */ /* 0x000fe400078e3cff */
[----:B------:R-:W-:-:S03]  /*4330*/  SHF.R.S32.HI R2, RZ, 0x5, R4 ;  /* 0x00000005ff027819 */ /* 0x000fc60000011404 */
[----:B------:R-:W-:-:S03]  /*4340*/  IMAD.U32 R0, R3, 0x200, R0 ;  /* 0x0000020003007824 */ /* 0x000fc600078e0000 */
[----:B------:R-:W3:Y:S02]  /*4350*/  SHFL.IDX PT, R2, R2, RZ, 0x1f ;  /* 0x00001fff02027589 */ /* 0x000ee400000e0000 */
[----:B------:R-:W-:Y:S01]  /*4360*/  LEA R0, R0, UR37, 0x1 ;  /* 0x0000002500007c11 */ /* 0x000fe2000f8e08ff */
[----:B------:R-:W-:Y:S01]  /*4370*/  BAR.SYNC.DEFER_BLOCKING 0x1, 0x180 ;  /* 0x0046000000007b1d */ /* 0x000fe20000010000 */
[----:B---3--:R-:W-:-:S05]  /*4380*/  ISETP.NE.AND P0, PT, R2, 0xb, PT ;  /* 0x0000000b0200780c */ /* 0x008fca0003f05270 */
[----:B------:R3:W-:Y:S04]  /*4390*/  STSM.16.MT88.4 [R0+0x9000], R24 ;  /* 0x0090001800007844 */ /* 0x0007e80000004200 */
[----:B------:R3:W-:Y:S04]  /*43a0*/  STSM.16.MT88.4 [R0+0x9800], R32 ;  /* 0x0098002000007844 */ /* 0x0007e80000004200 */
[----:B------:R3:W-:Y:S04]  /*43b0*/  STSM.16.MT88.4 [R0+0xa000], R40 ;  /* 0x00a0002800007844 */ /* 0x0007e80000004200 */
[----:B------:R3:W-:Y:S04]  /*43c0*/  STSM.16.MT88.4 [R0+0xa800], R48 ;  /* 0x00a8003000007844 */ /* 0x0007e80000004200 */
[----:B------:R3:W-:Y:S04]  /*43d0*/  STSM.16.MT88.4 [R0+0xb000], R56 ;  /* 0x00b0003800007844 */ /* 0x0007e80000004200 */
[----:B------:R3:W-:Y:S04]  /*43e0*/  STSM.16.MT88.4 [R0+0xb800], R64 ;  /* 0x00b8004000007844 */ /* 0x0007e80000004200 */
[----:B------:R3:W-:Y:S04]  /*43f0*/  STSM.16.MT88.4 [R0], R72 ;  /* 0x0000004800007844 */ /* 0x0007e80000004200 */
[----:B------:R3:W-:Y:S04]  /*4400*/  STSM.16.MT88.4 [R0+0x800], R80 ;  /* 0x0008005000007844 */ /* 0x0007e80000004200 */
[----:B------:R3:W-:Y:S04]  /*4410*/  STSM.16.MT88.4 [R0+0x1000], R88 ;  /* 0x0010005800007844 */ /* 0x0007e80000004200 */
[----:B------:R3:W-:Y:S04]  /*4420*/  STSM.16.MT88.4 [R0+0x1800], R96 ;  /* 0x0018006000007844 */ /* 0x0007e80000004200 */
[----:B------:R3:W-:Y:S04]  /*4430*/  STSM.16.MT88.4 [R0+0x2000], R104 ;  /* 0x0020006800007844 */ /* 0x0007e80000004200 */
[----:B------:R3:W-:Y:S01]  /*4440*/  STSM.16.MT88.4 [R0+0x2800], R112 ;  /* 0x0028007000007844 */ /* 0x0007e20000004200 */
[----:B------:R-:W-:Y:S01]  /*4450*/  @!PT LDS RZ, [RZ] ;  /* 0x00000000fffff984 */ /* 0x000fe20000000800 */
[----:B------:R-:W-:Y:S01]  /*4460*/  @!PT LDS RZ, [RZ] ;  /* 0x00000000fffff984 */ /* 0x000fe20000000800 */
[----:B------:R-:W-:Y:S01]  /*4470*/  @!PT LDS RZ, [RZ] ;  /* 0x00000000fffff984 */ /* 0x000fe20000000800 */
[----:B------:R-:W-:Y:S01]  /*4480*/  @!PT LDS RZ, [RZ] ;  /* 0x00000000fffff984 */ /* 0x000fe20000000800 */
[----:B------:R4:W-:Y:S06]  /*4490*/  MEMBAR.ALL.CTA ;  /* 0x0000000000007992 */ /* 0x0009ec0000008000 */
[----:B----4-:R-:W4:Y:S02]  /*44a0*/  FENCE.VIEW.ASYNC.S ;  /* 0x00000000000073c6 */ /* 0x010f240000000000 */
[----:B----4-:R-:W-:Y:S06]  /*44b0*/  BAR.ARV 0x1, 0x1a0 ;  /* 0x0046800000007b1d */ /* 0x010fec0000002000 */
[----:B------:R-:W-:Y:S05]  /*44c0*/  @P0 BRA `(.L_x_29) ;  /* 0x0000000000b00947 */ /* 0x000fea0003800000 */
[----:B------:R-:W-:Y:S01]  /*44d0*/  BAR.SYNC.DEFER_BLOCKING 0x1, 0x1a0 ;  /* 0x0046800000007b1d */ /* 0x000fe20000010000 */
[----:B------:R-:W-:-:S05]  /*44e0*/  ELECT P0, URZ, PT ;  /* 0x00000000003f782f */ /* 0x000fca0003800000 */
[----:B------:R-:W-:Y:S08]  /*44f0*/  BSSY B0, `(.L_x_29) ;  /* 0x0000029000007945 */ /* 0x000ff00003800000 */
[----:B------:R-:W-:Y:S05]  /*4500*/  @!P0 BRA `(.L_x_30) ;  /* 0x00000000009c8947 */ /* 0x000fea0003800000 */
[----:B------:R-:W4:Y:S01]  /*4510*/  S2UR UR10, SR_CTAID.X ;  /* 0x00000000000a79c3 */ /* 0x000f220000002500 */
[----:B------:R-:W-:Y:S01]  /*4520*/  ULDC.64 UR6, c[0x0][0x198] ;  /* 0x0000660000067ab9 */ /* 0x000fe20000000a00 */
[----:B------:R-:W-:Y:S02]  /*4530*/  UIADD3 UR8, UR37, 0x9000, URZ ;  /* 0x0000900025087890 */ /* 0x000fe4000fffe03f */
[----:B------:R-:W-:Y:S02]  /*4540*/  UIADD3 UR4, UP0, UR6, 0x770, URZ ;  /* 0x0000077006047890 */ /* 0x000fe4000ff1e03f */
[----:B------:R-:W-:Y:S02]  /*4550*/  UIADD3 UR40, UR37, 0xc000, URZ ;  /* 0x0000c00025287890 */ /* 0x000fe4000fffe03f */
[----:B------:R-:W5:Y:S01]  /*4560*/  S2UR UR11, SR_CTAID.Y ;  /* 0x00000000000b79c3 */ /* 0x000f620000002600 */
[----:B------:R-:W-:Y:S02]  /*4570*/  UIADD3.X UR5, URZ, UR7, URZ, UP0, !UPT ;  /* 0x000000073f057290 */ /* 0x000fe400087fe43f */
[----:B------:R-:W-:-:S02]  /*4580*/  UIADD3 UR6, UP0, UR6, 0x670, URZ ;  /* 0x0000067006067890 */ /* 0x000fc4000ff1e03f */
[----:B------:R-:W-:Y:S02]  /*4590*/  UIADD3 UR32, UR37, 0xf000, URZ ;  /* 0x0000f00025207890 */ /* 0x000fe4000fffe03f */
[----:B------:R-:W-:Y:S01]  /*45a0*/  UIADD3.X UR7, URZ, UR7, URZ, UP0, !UPT ;  /* 0x000000073f077290 */ /* 0x000fe200087fe43f */
[----:B------:R-:W1:Y:S01]  /*45b0*/  S2UR UR12, SR_CTAID.Z ;  /* 0x00000000000c79c3 */ /* 0x000e620000002700 */
[----:B------:R-:W-:Y:S02]  /*45c0*/  UIADD3 UR24, UR37, 0x3000, URZ ;  /* 0x0000300025187890 */ /* 0x000fe4000fffe03f */
[----:B------:R-:W-:Y:S01]  /*45d0*/  UIADD3 UR16, UR37, 0x6000, URZ ;  /* 0x0000600025107890 */ /* 0x000fe2000fffe03f */
[----:B------:R-:W-:Y:S01]  /*45e0*/  UMOV UR9, URZ ;  /* 0x0000003f00097c82 */ /* 0x000fe20008000000 */
[----:B------:R-:W-:Y:S01]  /*45f0*/  UMOV UR41, 0x40 ;  /* 0x0000004000297882 */ /* 0x000fe20000000000 */
[----:B------:R-:W-:Y:S01]  /*4600*/  UMOV UR33, 0x80 ;  /* 0x0000008000217882 */ /* 0x000fe20000000000 */
[----:B----4-:R-:W-:Y:S01]  /*4610*/  UIMAD UR10, UR10, 0x60, URZ ;  /* 0x000000600a0a78a4 */ /* 0x010fe2000f8e023f */
[----:B------:R-:W-:Y:S01]  /*4620*/  UMOV UR25, 0x40 ;  /* 0x0000004000197882 */ /* 0x000fe20000000000 */
[----:B------:R-:W-:-:S05]  /*4630*/  UMOV UR17, 0x80 ;  /* 0x0000008000117882 */ /* 0x000fca0000000000 */
[----:B------:R-:W-:Y:S01]  /*4640*/  UMOV UR42, UR10 ;  /* 0x0000000a002a7c82 */ /* 0x000fe20008000000 */
[----:B-----5:R-:W-:Y:S01]  /*4650*/  UMOV UR43, UR11 ;  /* 0x0000000b002b7c82 */ /* 0x020fe20008000000 */
[----:B------:R-:W-:Y:S01]  /*4660*/  UMOV UR35, UR11 ;  /* 0x0000000b00237c82 */ /* 0x000fe20008000000 */
[----:B------:R-:W-:Y:S01]  /*4670*/  UMOV UR34, UR10 ;  /* 0x0000000a00227c82 */ /* 0x000fe20008000000 */
[----:B------:R-:W-:Y:S01]  /*4680*/  UMOV UR27, UR11 ;  /* 0x0000000b001b7c82 */ /* 0x000fe20008000000 */
[----:B------:R-:W-:Y:S01]  /*4690*/  UMOV UR26, UR10 ;  /* 0x0000000a001a7c82 */ /* 0x000fe20008000000 */
[----:B------:R-:W-:Y:S01]  /*46a0*/  UMOV UR19, UR11 ;  /* 0x0000000b00137c82 */ /* 0x000fe20008000000 */
[----:B------:R-:W-:Y:S01]  /*46b0*/  UMOV UR18, UR10 ;  /* 0x0000000a00127c82 */ /* 0x000fe20008000000 */
[----:B-1----:R-:W-:Y:S01]  /*46c0*/  UMOV UR44, UR12 ;  /* 0x0000000c002c7c82 */ /* 0x002fe20008000000 */
[----:B------:R1:W-:Y:S01]  /*46d0*/  UTMASTG.4D [UR8], [UR4] ;  /* 0x00000008040073b5 */ /* 0x0003e20008018000 */
[----:B------:R-:W-:Y:S01]  /*46e0*/  UMOV UR36, UR12 ;  /* 0x0000000c00247c82 */ /* 0x000fe20008000000 */
[----:B------:R-:W-:Y:S01]  /*46f0*/  UMOV UR28, UR12 ;  /* 0x0000000c001c7c82 */ /* 0x000fe20008000000 */
[----:B------:R-:W-:Y:S01]  /*4700*/  UMOV UR20, UR12 ;  /* 0x0000000c00147c82 */ /* 0x000fe20008000000 */
[----:B------:R4:W-:Y:S01]  /*4710*/  UTMASTG.4D [UR40], [UR4] ;  /* 0x00000028040073b5 */ /* 0x0009e20008018000 */
[----:B------:R4:W-:Y:S01]  /*4720*/  UTMASTG.4D [UR32], [UR4] ;  /* 0x00000020040073b5 */ /* 0x0009e20008018000 */
[----:B-1----:R-:W-:-:S02]  /*4730*/  UMOV UR8, UR37 ;  /* 0x0000002500087c82 */ /* 0x002fc40008000000 */
[----:B------:R4:W-:Y:S01]  /*4740*/  UTMASTG.4D [UR8], [UR6] ;  /* 0x00000008060073b5 */ /* 0x0009e20008018000 */
[----:B------:R4:W-:Y:S01]  /*4750*/  UTMASTG.4D [UR24], [UR6] ;  /* 0x00000018060073b5 */ /* 0x0009e20008018000 */
[----:B------:R4:W-:Y:S02]  /*4760*/  UTMASTG.4D [UR16], [UR6] ;  /* 0x00000010060073b5 */ /* 0x0009e40008018000 */
[----:B----4-:R0:W-:Y:S02]  /*4770*/  UTMACMDFLUSH ;  /* 0x00000000000079b7 */ /* 0x0101e40000000000 */
.L_x_30:
[----:B------:R-:W-:Y:S05]  /*4780*/  BSYNC B0 ;  /* 0x0000000000007941 */ /* 0x000fea0003800000 */
.L_x_29:
[----:B------:R-:W-:-:S04]  /*4790*/  DEPBAR.LE SB0, 0x0 ;  /* 0x000080000000791a */ /* 0x000fc80000000000 */
[----:B------:R-:W-:Y:S05]  /*47a0*/  EXIT ;  /* 0x000000000000794d */ /* 0x000fea0003800000 */
.L_x_4:
[----:B------:R-:W-:-:S08]  /*47b0*/  NOP ;  /* 0x0000000000007918 */ /* 0x000fd00000000000 */
[----:B------:R-:W1:-:S00]  /*47c0*/  USETMAXREG.DEALLOC.CTAPOOL 0x20 ;  /* 0x00000020000079c8 */ /* 0x000e4000080e0500 */
[----:B-1----:R-:W-:Y:S01]  /*47d0*/  LOP3.LUT R0, R0, 0x3, RZ, 0xc0, !PT ;  /* 0x0000000300007812 */ /* 0x002fe200078ec0ff */
[----:B------:R-:W-:-:S05]  /*47e0*/  IMAD.MOV.U32 R2, RZ, RZ, RZ ;  /* 0x000000ffff027224 */ /* 0x000fca00078e00ff */
[----:B------:R-:W1:Y:S02]  /*47f0*/  SHFL.IDX PT, R0, R0, RZ, 0x1f ;  /* 0x00001fff00007589 */ /* 0x000e6400000e0000 */
[----:B-1----:R-:W-:-:S13]  /*4800*/  ISETP.NE.AND P0, PT, R0, RZ, PT ;  /* 0x000000ff0000720c */ /* 0x002fda0003f05270 */
[----:B------:R-:W-:Y:S05]  /*4810*/  @!P0 BRA `(.L_x_31) ;  /* 0x0000000c00b88947 */ /* 0x000fea0003800000 */
[----:B------:R-:W-:-:S13]  /*4820*/  ISETP.NE.AND P0, PT, R0, 0x1, PT ;  /* 0x000000010000780c */ /* 0x000fda0003f05270 */
[----:B------:R-:W-:Y:S05]  /*4830*/  @P0 EXIT ;  /* 0x000000000000094d */ /* 0x000fea0003800000 */
[----:B------:R-:W1:Y:S02]  /*4840*/  S2UR UR12, SR_CTAID.Z ;  /* 0x00000000000c79c3 */ /* 0x000e640000002700 */
[----:B-1----:R-:W-:-:S13]  /*4850*/  ISETP.LE.AND P0, PT, RZ, UR12, PT ;  /* 0x0000000cff007c0c */ /* 0x002fda000bf03270 */
[----:B------:R-:W-:Y:S05]  /*4860*/  @!P0 EXIT ;  /* 0x000000000000894d */ /* 0x000fea0003800000 */
[----:B------:R-:W1:Y:S01]  /*4870*/  S2UR UR7, SR_CTAID.Y ;  /* 0x00000000000779c3 */ /* 0x000e620000002600 */
[----:B------:R-:W-:Y:S01]  /*4880*/  ULDC.64 UR8, c[0x0][0x2d8] ;  /* 0x0000b60000087ab9 */ /* 0x000fe20000000a00 */
[----:B------:R-:W-:Y:S01]  /*4890*/  ULDC.64 UR10, c[0x0][0x2e0] ;  /* 0x0000b800000a7ab9 */ /* 0x000fe20000000a00 */
[----:B------:R-:W-:-:S05]  /*48a0*/  ELECT P0, URZ, PT ;  /* 0x00000000003f782f */ /* 0x000fca0003800000 */
[----:B------:R-:W2:Y:S01]  /*48b0*/  LDC R2, c[0x0][0x280] ;  /* 0x0000a000ff027b82 */ /* 0x000ea20000000800 */
[----:B-1----:R-:W-:-:S04]  /*48c0*/  USHF.R.S32.HI UR4, URZ, 0x1f, UR7 ;  /* 0x0000001f3f047899 */ /* 0x002fc80008011407 */
[----:B------:R-:W-:Y:S02]  /*48d0*/  UIMAD UR6, UR4, UR8, URZ ;  /* 0x00000008040672a4 */ /* 0x000fe4000f8e023f */
[----:B------:R-:W-:Y:S01]  /*48e0*/  UIMAD.WIDE.U32 UR4, UR7, UR8, URZ ;  /* 0x00000008070472a5 */ /* 0x000fe2000f8e003f */
[----:B--2---:R-:W-:Y:S01]  /*48f0*/  ISETP.GE.AND P1, PT, R2, 0x1, PT ;  /* 0x000000010200780c */ /* 0x004fe20003f26270 */
[----:B------:R-:W-:Y:S02]  /*4900*/  UIMAD UR7, UR7, UR9, UR6 ;  /* 0x00000009070772a4 */ /* 0x000fe4000f8e0206 */
[----:B------:R-:W-:Y:S02]  /*4910*/  USHF.R.S32.HI UR6, URZ, 0x1f, UR12 ;  /* 0x0000001f3f067899 */ /* 0x000fe4000801140c */
[----:B------:R-:W-:Y:S02]  /*4920*/  UIADD3 UR5, UR5, UR7, URZ ;  /* 0x0000000705057290 */ /* 0x000fe4000fffe03f */
[----:B------:R-:W-:-:S04]  /*4930*/  UIMAD UR6, UR6, UR10, URZ ;  /* 0x0000000a060672a4 */ /* 0x000fc8000f8e023f */
[----:B------:R-:W-:Y:S02]  /*4940*/  UIMAD UR8, UR12, UR11, UR6 ;  /* 0x0000000b0c0872a4 */ /* 0x000fe4000f8e0206 */
[----:B------:R-:W-:Y:S01]  /*4950*/  UIMAD.WIDE.U32 UR6, UR12, UR10, UR4 ;  /* 0x0000000a0c0672a5 */ /* 0x000fe2000f8e0004 */
[----:B------:R-:W-:Y:S11]  /*4960*/  @!P1 EXIT ;  /* 0x000000000000994d */ /* 0x000ff60003800000 */
[C---:B------:R-:W-:Y:S01]  /*4970*/  VIADD R0, R2.reuse, 0x3f ;  /* 0x0000003f02007836 */ /* 0x040fe20000000000 */
[----:B------:R-:W-:Y:S01]  /*4980*/  ISETP.GE.AND P1, PT, R2, 0x41, PT ;  /* 0x000000410200780c */ /* 0x000fe20003f26270 */
[----:B------:R-:W-:Y:S01]  /*4990*/  UIADD3 UR8, UR7, UR8, URZ ;  /* 0x0000000807087290 */ /* 0x000fe2000fffe03f */
[----:B------:R-:W-:Y:S02]  /*49a0*/  UMOV UR4, URZ ;  /* 0x0000003f00047c82 */ /* 0x000fe40008000000 */
[----:B------:R-:W-:-:S04]  /*49b0*/  SHF.R.S32.HI R3, RZ, 0x1f, R0 ;  /* 0x0000001fff037819 */ /* 0x000fc80000011400 */
[----:B------:R-:W-:-:S04]  /*49c0*/  LEA.HI R3, R3, R0, RZ, 0x6 ;  /* 0x0000000003037211 */ /* 0x000fc800078f30ff */
[----:B------:R-:W-:-:S04]  /*49d0*/  SHF.R.S32.HI R0, RZ, 0x6, R3 ;  /* 0x00000006ff007819 */ /* 0x000fc80000011403 */
[----:B------:R-:W-:-:S04]  /*49e0*/  VIMNMX R0, R0, 0x1, !PT ;  /* 0x0000000100007848 */ /* 0x000fc80007fe0100 */
[----:B------:R-:W-:Y:S01]  /*49f0*/  LOP3.LUT R3, R0, 0x1, RZ, 0xc0, !PT ;  /* 0x0000000100037812 */ /* 0x000fe200078ec0ff */
[----:B------:R-:W-:Y:S06]  /*4a00*/  @!P1 BRA `(.L_x_32) ;  /* 0x0000000800209947 */ /* 0x000fec0003800000 */
[----:B------:R-:W-:Y:S01]  /*4a10*/  ULDC.64 UR20, c[0x0][0x2c0] ;  /* 0x0000b00000147ab9 */ /* 0x000fe20000000a00 */
[----:B------:R-:W-:Y:S01]  /*4a20*/  IMAD.IADD R0, R0, 0x1, -R3 ;  /* 0x0000000100007824 */ /* 0x000fe200078e0a03 */
[----:B------:R-:W-:Y:S01]  /*4a30*/  ULEA UR20, UP0, UR6, UR20, 0x2 ;  /* 0x0000001406147291 */ /* 0x000fe2000f80103f */
[----:B------:R-:W-:Y:S01]  /*4a40*/  UMOV UR4, URZ ;  /* 0x0000003f00047c82 */ /* 0x000fe20008000000 */
[----:B------:R-:W-:Y:S02]  /*4a50*/  UMOV UR5, URZ ;  /* 0x0000003f00057c82 */ /* 0x000fe40008000000 */
[----:B------:R-:W-:Y:S02]  /*4a60*/  ULEA.HI.X UR21, UR6, UR21, UR8, 0x2, UP0 ;  /* 0x0000001506157291 */ /* 0x000fe400080f1408 */
[----:B------:R-:W-:Y:S02]  /*4a70*/  UIADD3 UR12, UP0, UR20, 0x4000, URZ ;  /* 0x00004000140c7890 */ /* 0x000fe4000ff1e03f */
[----:B------:R-:W-:-:S02]  /*4a80*/  UIADD3 UR14, UP1, UR20, 0x8000, URZ ;  /* 0x00008000140e7890 */ /* 0x000fc4000ff3e03f */
[----:B------:R-:W-:Y:S02]  /*4a90*/  UIADD3 UR16, UP2, UR20, 0xc000, URZ ;  /* 0x0000c00014107890 */ /* 0x000fe4000ff5e03f */
[----:B------:R-:W-:Y:S02]  /*4aa0*/  UIADD3 UR18, UP3, UR20, 0x10000, URZ ;  /* 0x0001000014127890 */ /* 0x000fe4000ff7e03f */
[----:B------:R-:W-:Y:S02]  /*4ab0*/  UIADD3 UR20, UP4, UR20, 0x14000, URZ ;  /* 0x0001400014147890 */ /* 0x000fe4000ff9e03f */
[----:B------:R-:W-:Y:S02]  /*4ac0*/  UIADD3.X UR13, URZ, UR21, URZ, UP0, !UPT ;  /* 0x000000153f0d7290 */ /* 0x000fe400087fe43f */
[----:B------:R-:W-:Y:S02]  /*4ad0*/  UIADD3.X UR15, URZ, UR21, URZ, UP1, !UPT ;  /* 0x000000153f0f7290 */ /* 0x000fe40008ffe43f */
[----:B------:R-:W-:-:S02]  /*4ae0*/  UIADD3.X UR17, URZ, UR21, URZ, UP2, !UPT ;  /* 0x000000153f117290 */ /* 0x000fc400097fe43f */
[----:B------:R-:W-:Y:S02]  /*4af0*/  UIADD3.X UR19, URZ, UR21, URZ, UP3, !UPT ;  /* 0x000000153f137290 */ /* 0x000fe40009ffe43f */
[----:B------:R-:W-:Y:S01]  /*4b00*/  UIADD3.X UR21, URZ, UR21, URZ, UP4, !UPT ;  /* 0x000000153f157290 */ /* 0x000fe2000a7fe43f */
[----:B------:R-:W-:-:S11]  /*4b10*/  ULDC.64 UR24, c[0x0][0x2c0] ;  /* 0x0000b00000187ab9 */ /* 0x000fd60000000a00 */
.L_x_53:
[----:B------:R-:W-:Y:S01]  /*4b20*/  UIMAD UR10, UR4, 0x6000, URZ ;  /* 0x00006000040a78a4 */ /* 0x000fe2000f8e023f */
[----:B------:R-:W-:Y:S01]  /*4b30*/  BAR.SYNC.DEFER_BLOCKING 0xd, 0xa0 ;  /* 0x0342800000007b1d */ /* 0x000fe20000010000 */
[----:B------:R-:W-:Y:S02]  /*4b40*/  UIMAD UR9, UR5, 0x3000, URZ ;  /* 0x00003000050978a4 */ /* 0x000fe4000f8e023f */
[----:B------:R-:W-:Y:S02]  /*4b50*/  UIMAD.WIDE UR28, UR10, 0x4, UR12 ;  /* 0x000000040a1c78a5 */ /* 0x000fe4000f8e020c */
[----:B------:R-:W-:Y:S01]  /*4b60*/  UIMAD.WIDE UR26, UR10, 0x4, UR14 ;  /* 0x000000040a1a78a5 */ /* 0x000fe2000f8e020e */
[----:B------:R-:W-:Y:S01]  /*4b70*/  BSSY B0, `(.L_x_33) ;  /* 0x0000012000007945 */ /* 0x000fe20003800000 */
[----:B------:R-:W-:Y:S02]  /*4b80*/  UIMAD.WIDE UR30, UR10, 0x4, UR16 ;  /* 0x000000040a1e78a5 */ /* 0x000fe4000f8e0210 */
[----:B------:R-:W-:-:S02]  /*4b90*/  UIMAD.WIDE UR32, UR10, 0x4, UR18 ;  /* 0x000000040a2078a5 */ /* 0x000fc4000f8e0212 */
[----:B------:R-:W-:Y:S01]  /*4ba0*/  UIMAD.WIDE UR10, UR10, 0x4, UR20 ;  /* 0x000000040a0a78a5 */ /* 0x000fe2000f8e0214 */
[----:B------:R-:W-:Y:S11]  /*4bb0*/  @!P0 BRA `(.L_x_34) ;  /* 0x0000000000348947 */ /* 0x000ff60003800000 */
[----:B------:R-:W1:Y:S01]  /*4bc0*/  S2UR UR23, SR_CgaCtaId ;  /* 0x00000000001779c3 */ /* 0x000e620000008800 */
[----:B------:R-:W-:Y:S01]  /*4bd0*/  UIADD3 UR34, UP0, UR9, UR6, URZ ;  /* 0x0000000609227290 */ /* 0x000fe2000ff1e03f */
[----:B------:R-:W-:-:S03]  /*4be0*/  UMOV UR22, 0x400 ;  /* 0x0000040000167882 */ /* 0x000fc60000000000 */
[----:B------:R-:W-:Y:S02]  /*4bf0*/  ULEA.HI.X.SX32 UR35, UR9, UR8, 0x1, UP0 ;  /* 0x0000000809237291 */ /* 0x000fe400080f0e3f */
[----:B------:R-:W-:-:S04]  /*4c00*/  ULEA UR36, UP0, UR34, UR24, 0x2 ;  /* 0x0000001822247291 */ /* 0x000fc8000f80103f */
[----:B------:R-:W-:-:S03]  /*4c10*/  ULEA.HI.X UR37, UR34, UR25, UR35, 0x2, UP0 ;  /* 0x0000001922257291 */ /* 0x000fc600080f1423 */
[----:B------:R-:W-:Y:S01]  /*4c20*/  UMOV UR34, 0x0 ;  /* 0x0000000000227882 */ /* 0x000fe20000000000 */
[----:B------:R-:W-:Y:S01]  /*4c30*/  UMOV UR35, 0x14f00000 ;  /* 0x14f0000000237882 */ /* 0x000fe20000000000 */
[----:B-1----:R-:W-:-:S03]  /*4c40*/  ULEA UR22, UR23, UR22, 0x18 ;  /* 0x0000001617167291 */ /* 0x002fc6000f8ec03f */
[----:B------:R-:W-:Y:S01]  /*4c50*/  UMOV UR23, 0x400 ;  /* 0x0000040000177882 */ /* 0x000fe20000000000 */
[----:B------:R-:W-:-:S09]  /*4c60*/  UIADD3 UR22, UR22, 0x12000, URZ ;  /* 0x0001200016167890 */ /* 0x000fd2000fffe03f */
[----:B------:R1:W-:Y:S02]  /*4c70*/  UBLKRED.G.S.ADD.F32.RN [UR36], [UR22], UR23, desc[UR34] ;  /* 0x00002224160073bb */ /* 0x0003e400080a1417 */
[----:B-1----:R0:W-:Y:S02]  /*4c80*/  UTMACMDFLUSH ;  /* 0x00000000000079b7 */ /* 0x0021e40000000000 */
.L_x_34:
[----:B------:R-:W-:Y:S05]  /*4c90*/  BSYNC B0 ;  /* 0x0000000000007941 */ /* 0x000fea0003800000 */
.L_x_33:
[----:B------:R-:W-:Y:S06]  /*4ca0*/  BAR.SYNC.DEFER_BLOCKING 0xe, 0xa0 ;  /* 0x0382800000007b1d */ /* 0x000fec0000010000 */
[----:B------:R-:W-:Y:S04]  /*4cb0*/  BSSY B0, `(.L_x_35) ;  /* 0x000000b000007945 */ /* 0x000fe80003800000 */
[----:B------:R-:W-:Y:S05]  /*4cc0*/  @!P0 BRA `(.L_x_36) ;  /* 0x0000000000248947 */ /* 0x000fea0003800000 */
[----:B------:R-:W1:Y:S01]  /*4cd0*/  S2UR UR23, SR_CgaCtaId ;  /* 0x00000000001779c3 */ /* 0x000e620000008800 */
[----:B------:R-:W-:Y:S01]  /*4ce0*/  UMOV UR22, 0x400 ;  /* 0x0000040000167882 */ /* 0x000fe20000000000 */
[----:B------:R-:W-:Y:S01]  /*4cf0*/  UMOV UR34, 0x0 ;  /* 0x0000000000227882 */ /* 0x000fe20000000000 */
[----:B------:R-:W-:Y:S01]  /*4d00*/  UMOV UR35, 0x14f00000 ;  /* 0x14f0000000237882 */ /* 0x000fe20000000000 */
[----:B-1----:R-:W-:-:S03]  /*4d10*/  ULEA UR22, UR23, UR22, 0x18 ;  /* 0x0000001617167291 */ /* 0x002fc6000f8ec03f */
[----:B------:R-:W-:Y:S01]  /*4d20*/  UMOV UR23, 0x400 ;  /* 0x0000040000177882 */ /* 0x000fe20000000000 */
[----:B------:R-:W-:-:S09]  /*4d30*/  UIADD3 UR22, UR22, 0x16000, URZ ;  /* 0x0001600016167890 */ /* 0x000fd2000fffe03f */
[----:B------:R1:W-:Y:S02]  /*4d40*/  UBLKRED.G.S.ADD.F32.RN [UR28], [UR22], UR23, desc[UR34] ;  /* 0x0000221c160073bb */ /* 0x0003e400080a1417 */
[----:B-1----:R0:W-:Y:S02]  /*4d50*/  UTMACMDFLUSH ;  /* 0x00000000000079b7 */ /* 0x0021e40000000000 */
.L_x_36:
[----:B------:R-:W-:Y:S05]  /*4d60*/  BSYNC B0 ;  /* 0x0000000000007941 */ /* 0x000fea0003800000 */
.L_x_35:
        /* <DEDUP_REMOVED lines=10> */
[----:B------:R1:W-:Y:S01]  /*4e10*/  UBLKRED.G.S.ADD.F32.RN [UR26], [UR22], UR23, desc[UR28] ;  /* 0x00001c1a160073bb */ /* 0x0003e200080a1417 */
[----:B------:R0:W-:Y:S01]  /*4e20*/  UTMACMDFLUSH ;  /* 0x00000000000079b7 */ /* 0x0001e20000000000 */
[----:B-1----:R-:W-:-:S04]  /*4e30*/  DEPBAR.LE SB0, 0x2 ;  /* 0x000080800000791a */ /* 0x002fc80000000000 */
.L_x_38:
[----:B------:R-:W-:Y:S05]  /*4e40*/  BSYNC B0 ;  /* 0x0000000000007941 */ /* 0x000fea0003800000 */
.L_x_37:
[----:B------:R-:W-:Y:S06]  /*4e50*/  BAR.ARV 0xa, 0xa0 ;  /* 0x0282800000007b1d */ /* 0x000fec0000002000 */
[----:B------:R-:W-:Y:S04]  /*4e60*/  BSSY B0, `(.L_x_39) ;  /* 0x0000003000007945 */ /* 0x000fe80003800000 */
[----:B------:R-:W-:Y:S05]  /*4e70*/  @!P0 BRA `(.L_x_40) ;  /* 0x0000000000048947 */ /* 0x000fea0003800000 */
[----:B------:R-:W-:-:S04]  /*4e80*/  DEPBAR.LE SB0, 0x1 ;  /* 0x000080400000791a */ /* 0x000fc80000000000 */
.L_x_40:
[----:B------:R-:W-:Y:S05]  /*4e90*/  BSYNC B0 ;  /* 0x0000000000007941 */ /* 0x000fea0003800000 */
.L_x_39:
[----:B------:R-:W-:Y:S06]  /*4ea0*/  BAR.ARV 0xb, 0xa0 ;  /* 0x02c2800000007b1d */ /* 0x000fec0000002000 */
[----:B------:R-:W-:Y:S04]  /*4eb0*/  BSSY B0, `(.L_x_41) ;  /* 0x0000003000007945 */ /* 0x000fe80003800000 */
[----:B------:R-:W-:Y:S05]  /*4ec0*/  @!P0 BRA `(.L_x_42) ;  /* 0x0000000000048947 */ /* 0x000fea0003800000 */
[----:B------:R-:W-:-:S04]  /*4ed0*/  DEPBAR.LE SB0, 0x0 ;  /* 0x000080000000791a */ /* 0x000fc80000000000 */
.L_x_42:
[----:B------:R-:W-:Y:S05]  /*4ee0*/  BSYNC B0 ;  /* 0x0000000000007941 */ /* 0x000fea0003800000 */
.L_x_41:
[----:B------:R-:W-:Y:S06]  /*4ef0*/  BAR.ARV 0xc, 0xa0 ;  /* 0x0302800000007b1d */ /* 0x000fec0000002000 */
[----:B------:R-:W-:Y:S02]  /*4f00*/  BSSY B0, `(.L_x_43) ;  /* 0x000000c000007945 */ /* 0x000fe40003800000 */
[----:B------:R-:W-:Y:S06]  /*4f10*/  BAR.SYNC.DEFER_BLOCKING 0xd, 0xa0 ;  /* 0x0342800000007b1d */ /* 0x000fec0000010000 */
        /* <DEDUP_REMOVED lines=10> */
.L_x_44:
[----:B------:R-:W-:Y:S05]  /*4fc0*/  BSYNC B0 ;  /* 0x0000000000007941 */ /* 0x000fea0003800000 */
.L_x_43:
        /* <DEDUP_REMOVED lines=12> */
.L_x_46:
[----:B------:R-:W-:Y:S05]  /*5090*/  BSYNC B0 ;  /* 0x0000000000007941 */ /* 0x000fea0003800000 */
.L_x_45:
        /* <DEDUP_REMOVED lines=13> */
.L_x_48:
[----:B------:R-:W-:Y:S05]  /*5170*/  BSYNC B0 ;  /* 0x0000000000007941 */ /* 0x000fea0003800000 */
.L_x_47:
[----:B------:R-:W-:Y:S06]  /*5180*/  BAR.ARV 0xa, 0xa0 ;  /* 0x0282800000007b1d */ /* 0x000fec0000002000 */
[----:B------:R-:W-:Y:S04]  /*5190*/  BSSY B0, `(.L_x_49) ;  /* 0x0000003000007945 */ /* 0x000fe80003800000 */
[----:B------:R-:W-:Y:S05]  /*51a0*/  @!P0 BRA `(.L_x_50) ;  /* 0x0000000000048947 */ /* 0x000fea0003800000 */
[----:B------:R-:W-:-:S04]  /*51b0*/  DEPBAR.LE SB0, 0x1 ;  /* 0x000080400000791a */ /* 0x000fc80000000000 */
.L_x_50:
[----:B------:R-:W-:Y:S05]  /*51c0*/  BSYNC B0 ;  /* 0x0000000000007941 */ /* 0x000fea0003800000 */
.L_x_49:
[----:B------:R-:W-:Y:S01]  /*51d0*/  VIADD R0, R0, 0xfffffffe ;  /* 0xfffffffe00007836 */ /* 0x000fe20000000000 */
[----:B------:R-:W-:Y:S06]  /*51e0*/  BAR.ARV 0xb, 0xa0 ;  /* 0x02c2800000007b1d */ /* 0x000fec0000002000 */
[----:B------:R-:W-:Y:S01]  /*51f0*/  BSSY B0, `(.L_x_51) ;  /* 0x0000004000007945 */ /* 0x000fe20003800000 */
[----:B------:R-:W-:-:S03]  /*5200*/  ISETP.NE.AND P1, PT, R0, RZ, PT ;  /* 0x000000ff0000720c */ /* 0x000fc60003f25270 */
[----:B------:R-:W-:Y:S10]  /*5210*/  @!P0 BRA `(.L_x_52) ;  /* 0x0000000000048947 */ /* 0x000ff40003800000 */
[----:B------:R-:W-:-:S04]  /*5220*/  DEPBAR.LE SB0, 0x0 ;  /* 0x000080000000791a */ /* 0x000fc80000000000 */
.L_x_52:
[----:B------:R-:W-:Y:S05]  /*5230*/  BSYNC B0 ;  /* 0x0000000000007941 */ /* 0x000fea0003800000 */
.L_x_51:
[----:B------:R-:W-:Y:S06]  /*5240*/  BAR.ARV 0xc, 0xa0 ;  /* 0x0302800000007b1d */ /* 0x000fec0000002000 */
[----:B------:R-:W-:Y:S02]  /*5250*/  UIADD3 UR5, UR5, 0x2, URZ ;  /* 0x0000000205057890 */ /* 0x000fe4000fffe03f */
[----:B------:R-:W-:Y:S01]  /*5260*/  UIADD3 UR4, UR4, 0x1, URZ ;  /* 0x0000000104047890 */ /* 0x000fe2000fffe03f */
[----:B------:R-:W-:Y:S11]  /*5270*/  @P1 BRA `(.L_x_53) ;  /* 0xfffffff800281947 */ /* 0x000ff6000383ffff */
[----:B------:R-:W-:-:S12]  /*5280*/  UIADD3 UR4, UR9, 0x6000, URZ ;  /* 0x0000600009047890 */ /* 0x000fd8000fffe03f */
.L_x_32:
[----:B------:R-:W-:-:S13]  /*5290*/  ISETP.NE.AND P1, PT, R3, RZ, PT ;  /* 0x000000ff0300720c */ /* 0x000fda0003f25270 */
[----:B------:R-:W-:Y:S05]  /*52a0*/  @!P1 EXIT ;  /* 0x000000000000994d */ /* 0x000fea0003800000 */
[----:B------:R-:W-:Y:S06]  /*52b0*/  BAR.SYNC.DEFER_BLOCKING 0xd, 0xa0 ;  /* 0x0342800000007b1d */ /* 0x000fec0000010000 */
[----:B------:R-:W-:Y:S04]  /*52c0*/  BSSY B0, `(.L_x_54) ;  /* 0x0000010000007945 */ /* 0x000fe80003800000 */
[----:B------:R-:W-:Y:S05]  /*52d0*/  @!P0 BRA `(.L_x_55) ;  /* 0x0000000000388947 */ /* 0x000fea0003800000 */
[----:B------:R-:W1:Y:S01]  /*52e0*/  S2UR UR9, SR_CgaCtaId ;  /* 0x00000000000979c3 */ /* 0x000e620000008800 */
[----:B------:R-:W-:Y:S01]  /*52f0*/  UIADD3 UR12, UP0, UR4, UR6, URZ ;  /* 0x00000006040c7290 */ /* 0x000fe2000ff1e03f */
[----:B------:R-:W-:Y:S01]  /*5300*/  UMOV UR5, 0x400 ;  /* 0x0000040000057882 */ /* 0x000fe20000000000 */
[----:B------:R-:W-:Y:S02]  /*5310*/  ULDC.64 UR10, c[0x0][0x2c0] ;  /* 0x0000b000000a7ab9 */ /* 0x000fe40000000a00 */
        /* <DEDUP_REMOVED lines=10> */
.L_x_55:
[----:B------:R-:W-:Y:S05]  /*53c0*/  BSYNC B0 ;  /* 0x0000000000007941 */ /* 0x000fea0003800000 */
.L_x_54:
[----:B------:R-:W-:Y:S06]  /*53d0*/  BAR.SYNC.DEFER_BLOCKING 0xe, 0xa0 ;  /* 0x0382800000007b1d */ /* 0x000fec0000010000 */
[----:B------:R-:W-:Y:S04]  /*53e0*/  BSSY B0, `(.L_x_56) ;  /* 0x0000011000007945 */ /* 0x000fe80003800000 */
[----:B------:R-:W-:Y:S05]  /*53f0*/  @!P0 BRA `(.L_x_57) ;  /* 0x00000000003c8947 */ /* 0x000fea0003800000 */
[----:B------:R-:W1:Y:S01]  /*5400*/  S2UR UR12, SR_CgaCtaId ;  /* 0x00000000000c79c3 */ /* 0x000e620000008800 */
[----:B------:R-:W-:Y:S01]  /*5410*/  UIADD3 UR5, UR4, 0x1000, URZ ;  /* 0x0000100004057890 */ /* 0x000fe2000fffe03f */
[----:B------:R-:W-:Y:S01]  /*5420*/  UMOV UR9, 0x400 ;  /* 0x0000040000097882 */ /* 0x000fe20000000000 */
[----:B------:R-:W-:Y:S02]  /*5430*/  ULDC.64 UR10, c[0x0][0x2c0] ;  /* 0x0000b000000a7ab9 */ /* 0x000fe40000000a00 */
[----:B------:R-:W-:-:S04]  /*5440*/  UIADD3 UR13, UP0, UR5, UR6, URZ ;  /* 0x00000006050d7290 */ /* 0x000fc8000ff1e03f */
        /* <DEDUP_REMOVED lines=10> */
.L_x_57:
[----:B------:R-:W-:Y:S05]  /*54f0*/  BSYNC B0 ;  /* 0x0000000000007941 */ /* 0x000fea0003800000 */
.L_x_56:
        /* <DEDUP_REMOVED lines=19> */
.L_x_59:
[----:B------:R-:W-:Y:S05]  /*5630*/  BSYNC B0 ;  /* 0x0000000000007941 */ /* 0x000fea0003800000 */
.L_x_58:
[----:B------:R-:W-:Y:S06]  /*5640*/  BAR.ARV 0xa, 0xa0 ;  /* 0x0282800000007b1d */ /* 0x000fec0000002000 */
[----:B------:R-:W-:Y:S04]  /*5650*/  BSSY B0, `(.L_x_60) ;  /* 0x0000003000007945 */ /* 0x000fe80003800000 */
[----:B------:R-:W-:Y:S05]  /*5660*/  @!P0 BRA `(.L_x_61) ;  /* 0x0000000000048947 */ /* 0x000fea0003800000 */
[----:B------:R-:W-:-:S04]  /*5670*/  DEPBAR.LE SB0, 0x1 ;  /* 0x000080400000791a */ /* 0x000fc80000000000 */
.L_x_61:
[----:B------:R-:W-:Y:S05]  /*5680*/  BSYNC B0 ;  /* 0x0000000000007941 */ /* 0x000fea0003800000 */
.L_x_60:
[----:B------:R-:W-:Y:S06]  /*5690*/  BAR.ARV 0xb, 0xa0 ;  /* 0x02c2800000007b1d */ /* 0x000fec0000002000 */
[----:B------:R-:W-:Y:S04]  /*56a0*/  BSSY B0, `(.L_x_62) ;  /* 0x0000003000007945 */ /* 0x000fe80003800000 */
[----:B------:R-:W-:Y:S05]  /*56b0*/  @!P0 BRA `(.L_x_63) ;  /* 0x0000000000048947 */ /* 0x000fea0003800000 */
[----:B------:R-:W-:-:S04]  /*56c0*/  DEPBAR.LE SB0, 0x0 ;  /* 0x000080000000791a */ /* 0x000fc80000000000 */
.L_x_63:
[----:B------:R-:W-:Y:S05]  /*56d0*/  BSYNC B0 ;  /* 0x0000000000007941 */ /* 0x000fea0003800000 */
.L_x_62:
[----:B------:R-:W-:Y:S06]  /*56e0*/  BAR.ARV 0xc, 0xa0 ;  /* 0x0302800000007b1d */ /* 0x000fec0000002000 */
[----:B------:R-:W-:Y:S05]  /*56f0*/  EXIT ;  /* 0x000000000000794d */ /* 0x000fea0003800000 */
.L_x_31:
[----:B------:R-:W1:Y:S01]  /*5700*/  S2UR UR29, SR_CTAID.Z ;  /* 0x00000000001d79c3 */ /* 0x000e620000002700 */
[----:B------:R-:W-:Y:S02]  /*5710*/  IMAD.MOV.U32 R12, RZ, RZ, 0x1 ;  /* 0x00000001ff0c7424 */ /* 0x000fe400078e00ff */
[----:B------:R-:W-:Y:S01]  /*5720*/  IMAD.MOV.U32 R4, RZ, RZ, 0x1 ;  /* 0x00000001ff047424 */ /* 0x000fe200078e00ff */
[----:B-1----:R-:W-:-:S13]  /*5730*/  ISETP.LE.AND P0, PT, RZ, UR29, PT ;  /* 0x0000001dff007c0c */ /* 0x002fda000bf03270 */
[----:B------:R-:W-:Y:S05]  /*5740*/  @!P0 BRA `(.L_x_64) ;  /* 0x0000001c00bc8947 */ /* 0x000fea0003800000 */
[----:B------:R-:W1:Y:S01]  /*5750*/  S2R R13, SR_CTAID.Y ;  /* 0x00000000000d7919 */ /* 0x000e620000002600 */
[----:B------:R-:W2:Y:S01]  /*5760*/  LDC.64 R8, c[0x0][0x718] ;  /* 0x0001c600ff087b82 */ /* 0x000ea20000000a00 */
[----:B------:R-:W-:Y:S01]  /*5770*/  ULDC UR4, c[0x0][0x2e8] ;  /* 0x0000ba0000047ab9 */ /* 0x000fe20000000800 */
[----:B------:R-:W-:Y:S01]  /*5780*/  BSSY B0, `(.L_x_64) ;  /* 0x00001eb000007945 */ /* 0x000fe20003800000 */
[----:B------:R-:W3:Y:S01]  /*5790*/  S2R R11, SR_CTAID.Z ;  /* 0x00000000000b7919 */ /* 0x000ee20000002700 */
[----:B------:R-:W-:-:S04]  /*57a0*/  UISETP.NE.AND UP0, UPT, UR4, 0x1, UPT ;  /* 0x000000010400788c */ /* 0x000fc8000bf05270 */
[----:B------:R-:W2:Y:S07]  /*57b0*/  S2UR UR28, SR_CTAID.Y ;  /* 0x00000000001c79c3 */ /* 0x000eae0000002600 */
[----:B------:R-:W-:Y:S01]  /*57c0*/  @UP0 ULDC UR6, c[0x0][0x2ec] ;  /* 0x0000bb0000060ab9 */ /* 0x000fe20000000800 */
[----:B------:R-:W4:Y:S01]  /*57d0*/  LDC.64 R14, c[0x0][0x720] ;  /* 0x0001c800ff0e7b82 */ /* 0x000f220000000a00 */
[----:B------:R-:W-:-:S07]  /*57e0*/  @UP0 ULDC UR8, c[0x0][0x2f0] ;  /* 0x0000bc0000080ab9 */ /* 0x000fce0000000800 */
[----:B------:R-:W5:Y:S01]  /*57f0*/  LDC.64 R4, c[0x0][0x700] ;  /* 0x0001c000ff047b82 */ /* 0x000f620000000a00 */
[----:B-1----:R-:W-:-:S07]  /*5800*/  SHF.R.S32.HI R13, RZ, 0x1f, R13 ;  /* 0x0000001fff0d7819 */ /* 0x002fce000001140d */
[----:B------:R-:W1:Y:S01]  /*5810*/  LDC.64 R6, c[0x0][0x730] ;  /* 0x0001cc00ff067b82 */ /* 0x000e620000000a00 */
[----:B--2---:R-:W-:Y:S01]  /*5820*/  IMAD.WIDE.U32 R2, R8, UR28, RZ ;  /* 0x0000001c08027c25 */ /* 0x004fe2000f8e00ff */
[----:B------:R-:W-:Y:S01]  /*5830*/  UIMAD.WIDE.U32 UR6, UR28, UR6, URZ ;  /* 0x000000061c0672a5 */ /* 0x000fe2000f8e003f */
[----:B---3--:R-:W-:Y:S01]  /*5840*/  SHF.R.S32.HI R11, RZ, 0x1f, R11 ;  /* 0x0000001fff0b7819 */ /* 0x008fe2000001140b */
[----:B------:R-:W-:Y:S01]  /*5850*/  UMOV UR36, UR28 ;  /* 0x0000001c00247c82 */ /* 0x000fe20008000000 */
[----:B------:R-:W-:Y:S01]  /*5860*/  IMAD R0, R13, R8, RZ ;  /* 0x000000080d007224 */ /* 0x000fe200078e02ff */
[----:B------:R-:W-:-:S03]  /*5870*/  @UP0 USHF.R.U32.HI UR36, URZ, UR8, UR7 ;  /* 0x000000083f240299 */ /* 0x000fc60008011607 */
[----:B------:R-:W-:Y:S02]  /*5880*/  IMAD R9, R9, UR28, R0 ;  /* 0x0000001c09097c24 */ /* 0x000fe4000f8e0200 */
[----:B----4-:R-:W-:Y:S02]  /*5890*/  IMAD R0, R11, R14, RZ ;  /* 0x0000000e0b007224 */ /* 0x010fe400078e02ff */
[----:B------:R-:W-:Y:S02]  /*58a0*/  IMAD.IADD R3, R3, 0x1, R9 ;  /* 0x0000000103037824 */ /* 0x000fe400078e0209 */
[----:B------:R-:W2:Y:S01]  /*58b0*/  LDC.64 R8, c[0x0][0x738] ;  /* 0x0001ce00ff087b82 */ /* 0x000ea20000000a00 */
[----:B------:R-:W-:Y:S02]  /*58c0*/  IMAD R15, R15, UR29, R0 ;  /* 0x0000001d0f0f7c24 */ /* 0x000fe4000f8e0200 */
[----:B------:R-:W-:-:S04]  /*58d0*/  IMAD.WIDE.U32 R2, R14, UR29, R2 ;  /* 0x0000001d0e027c25 */ /* 0x000fc8000f8e0002 */
[----:B------:R-:W-:Y:S01]  /*58e0*/  IMAD.IADD R0, R3, 0x1, R15 ;  /* 0x0000000103007824 */ /* 0x000fe200078e020f */
[----:B-----5:R-:W-:Y:S01]  /*58f0*/  LEA R4, P0, R2, R4, 0x2 ;  /* 0x0000000402047211 */ /* 0x020fe200078010ff */
[----:B-1----:R-:W-:-:S03]  /*5900*/  IMAD R10, R13, R6, RZ ;  /* 0x000000060d0a7224 */ /* 0x002fc600078e02ff */
[----:B------:R-:W-:Y:S02]  /*5910*/  LEA.HI.X R0, R2, R5, R0, 0x2, P0 ;  /* 0x0000000502007211 */ /* 0x000fe400000f1400 */
[----:B------:R-:W-:Y:S01]  /*5920*/  ELECT P0, URZ, PT ;  /* 0x00000000003f782f */ /* 0x000fe20003800000 */
[----:B------:R-:W-:Y:S01]  /*5930*/  IMAD R3, R7, UR28, R10 ;  /* 0x0000001c07037c24 */ /* 0x000fe2000f8e020a */
[----:B------:R-:W-:Y:S01]  /*5940*/  R2UR UR4, R4 ;  /* 0x00000000040472ca */ /* 0x000fe200000e0000 */
[----:B------:R-:W-:Y:S01]  /*5950*/  IMAD.WIDE.U32 R6, R6, UR28, RZ ;  /* 0x0000001c06067c25 */ /* 0x000fe2000f8e00ff */
[----:B------:R-:W-:-:S03]  /*5960*/  R2UR UR5, R0 ;  /* 0x00000000000572ca */ /* 0x000fc600000e0000 */
[----:B------:R-:W-:Y:S02]  /*5970*/  IMAD.IADD R7, R7, 0x1, R3 ;  /* 0x0000000107077824 */ /* 0x000fe400078e0203 */
[----:B------:R-:W-:Y:S02]  /*5980*/  IMAD.MOV.U32 R2, RZ, RZ, RZ ;  /* 0x000000ffff027224 */ /* 0x000fe400078e00ff */
[----:B--2---:R-:W-:Y:S02]  /*5990*/  IMAD R0, R11, R8, RZ ;  /* 0x000000080b007224 */ /* 0x004fe400078e02ff */
[----:B------:R-:W-:-:S04]  /*59a0*/  IMAD.WIDE.U32 R6, R8, UR29, R6 ;  /* 0x0000001d08067c25 */ /* 0x000fc8000f8e0006 */
[----:B------:R-:W-:Y:S02]  /*59b0*/  IMAD R9, R9, UR29, R0 ;  /* 0x0000001d09097c24 */ /* 0x000fe4000f8e0200 */
[----:B------:R-:W-:Y:S01]  /*59c0*/  IMAD.MOV.U32 R4, RZ, RZ, 0x1 ;  /* 0x00000001ff047424 */ /* 0x000fe200078e00ff */
[----:B------:R-:W-:Y:S06]  /*59d0*/  @!P0 BRA `(.L_x_65) ;  /* 0x0000001c00148947 */ /* 0x000fec0003800000 */
[----:B------:R-:W1:Y:S01]  /*59e0*/  S2R R3, SR_CgaCtaId ;  /* 0x0000000000037919 */ /* 0x000e620000008800 */
[----:B------:R-:W-:Y:S01]  /*59f0*/  IMAD.MOV.U32 R10, RZ, RZ, 0x1 ;  /* 0x00000001ff0a7424 */ /* 0x000fe200078e00ff */
[----:B------:R-:W-:Y:S01]  /*5a00*/  MOV R0, 0x400 ;  /* 0x0000040000007802 */ /* 0x000fe20000000f00 */
[----:B------:R-:W-:Y:S01]  /*5a10*/  IMAD.IADD R11, R7, 0x1, R9 ;  /* 0x00000001070b7824 */ /* 0x000fe200078e0209 */
[----:B------:R-:W2:Y:S02]  /*5a20*/  S2R R16, SR_TID.X ;  /* 0x0000000000107919 */ /* 0x000ea40000002100 */
[----:B------:R-:W-:Y:S01]  /*5a30*/  SHF.L.U32 R10, R10, 0x1f, RZ ;  /* 0x0000001f0a0a7819 */ /* 0x000fe200000006ff */
[----:B------:R-:W3:Y:S01]  /*5a40*/  S2R R2, SR_CTAID.X ;  /* 0x0000000000027919 */ /* 0x000ee20000002500 */
[----:B-1----:R-:W-:-:S04]  /*5a50*/  LEA R0, R3, R0, 0x18 ;  /* 0x0000000003007211 */ /* 0x002fc800078ec0ff */
[----:B------:R-:W1:Y:S01]  /*5a60*/  SYNCS.PHASECHK.TRANS64.TRYWAIT P1, [R0+URZ+0x36420], R10 ;  /* 0x0364200a000075a7 */ /* 0x000e62000802017f */
[----:B--2---:R-:W-:Y:S01]  /*5a70*/  LOP3.LUT P0, RZ, R16, 0x7f, RZ, 0xc0, !PT ;  /* 0x0000007f10ff7812 */ /* 0x004fe2000780c0ff */
[----:B-1-3--:R-:W-:-:S12]  /*5a80*/  @!P1 BRA `(.L_x_66) ;  /* 0x0000001c00d09947 */ /* 0x00afd80003800000 */
.L_x_95:
[----:B------:R-:W-:Y:S02]  /*5a90*/  IMAD.MOV.U32 R12, RZ, RZ, 0x1 ;  /* 0x00000001ff0c7424 */ /* 0x000fe400078e00ff */
[----:B------:R-:W-:Y:S01]  /*5aa0*/  IMAD R4, R2, 0x60, RZ ;  /* 0x0000006002047824 */ /* 0x000fe200078e02ff */
[----:B------:R-:W-:Y:S06]  /*5ab0*/  @P0 BRA `(.L_x_67) ;  /* 0x0000000000180947 */ /* 0x000fec0003800000 */
[----:B------:R-:W2:Y:S01]  /*5ac0*/  S2R R5, SR_TID.X ;  /* 0x0000000000057919 */ /* 0x000ea20000002100 */
[----:B------:R-:W-:-:S04]  /*5ad0*/  IMAD.MOV.U32 R3, RZ, RZ, 0x6100 ;  /* 0x00006100ff037424 */ /* 0x000fc800078e00ff */
[----:B------:R3:W-:Y:S01]  /*5ae0*/  SYNCS.ARRIVE.TRANS64 RZ, [R0+URZ+0x36410], R3 ;  /* 0x0364100300ff79a7 */ /* 0x0007e2000800003f */
[----:B--2---:R-:W-:-:S13]  /*5af0*/  LOP3.LUT P1, RZ, R5, 0x1f, RZ, 0xc0, !PT ;  /* 0x0000001f05ff7812 */ /* 0x004fda000782c0ff */
[----:B---3--:R-:W-:Y:S05]  /*5b00*/  @!P1 BRA `(.L_x_67) ;  /* 0x0000000000049947 */ /* 0x008fea0003800000 */
[----:B------:R-:W-:Y:S01]  /*5b10*/  BPT.TRAP 0x1 ;  /* 0x000000040000795c */ /* 0x000fe20000300000 */
.L_x_67:
[----:B------:R-:W2:Y:S01]  /*5b20*/  LDC.64 R8, c[0x0][0x198] ;  /* 0x00006600ff087b82 */ /* 0x000ea20000000a00 */
[----:B------:R-:W-:Y:S01]  /*5b30*/  R2UR UR32, R0 ;  /* 0x00000000002072ca */ /* 0x000fe200000e0000 */
[----:B------:R-:W-:Y:S01]  /*5b40*/  UMOV UR27, URZ ;  /* 0x0000003f001b7c82 */ /* 0x000fe20008000000 */
[----:B------:R-:W-:Y:S01]  /*5b50*/  R2UR UR35, R4 ;  /* 0x00000000042372ca */ /* 0x000fe200000e0000 */
[----:B------:R-:W-:Y:S01]  /*5b60*/  UMOV UR30, 0x0 ;  /* 0x00000000001e7882 */ /* 0x000fe20000000000 */
[----:B------:R-:W-:Y:S01]  /*5b70*/  UMOV UR31, 0x14f00000 ;  /* 0x14f00000001f7882 */ /* 0x000fe20000000000 */
[----:B------:R-:W-:Y:S01]  /*5b80*/  UMOV UR26, URZ ;  /* 0x0000003f001a7c82 */ /* 0x000fe20008000000 */
[----:B------:R-:W-:Y:S01]  /*5b90*/  UMOV UR18, 0x40 ;  /* 0x0000004000127882 */ /* 0x000fe20000000000 */
[----:B------:R-:W3:Y:S01]  /*5ba0*/  LDC R16, c[0x0][0x280] ;  /* 0x0000a000ff107b82 */ /* 0x000ee20000000800 */
[----:B------:R-:W-:Y:S01]  /*5bb0*/  UMOV UR20, UR28 ;  /* 0x0000001c00147c82 */ /* 0x000fe20008000000 */
[----:B------:R-:W-:Y:S01]  /*5bc0*/  UMOV UR21, UR29 ;  /* 0x0000001d00157c82 */ /* 0x000fe20008000000 */
[----:B------:R-:W-:Y:S01]  /*5bd0*/  UMOV UR19, UR27 ;  /* 0x0000001b00137c82 */ /* 0x000fe20008000000 */
[----:B------:R-:W-:Y:S01]  /*5be0*/  UMOV UR10, 0x80 ;  /* 0x00000080000a7882 */ /* 0x000fe20000000000 */
[----:B------:R-:W-:Y:S01]  /*5bf0*/  UMOV UR12, UR28 ;  /* 0x0000001c000c7c82 */ /* 0x000fe20008000000 */
[----:B------:R-:W-:Y:S01]  /*5c00*/  UIADD3 UR24, UR32, 0x1e000, URZ ;  /* 0x0001e00020187890 */ /* 0x000fe2000fffe03f */
[----:B------:R-:W-:Y:S01]  /*5c10*/  IMAD.MOV.U32 R4, RZ, RZ, 0x1 ;  /* 0x00000001ff047424 */ /* 0x000fe200078e00ff */
[----:B------:R-:W-:-:S02]  /*5c20*/  UIADD3 UR25, UR32, 0x36410, URZ ;  /* 0x0003641020197890 */ /* 0x000fc4000fffe03f */
[----:B------:R-:W-:Y:S02]  /*5c30*/  UIADD3 UR16, UR32, 0x20000, URZ ;  /* 0x0002000020107890 */ /* 0x000fe4000fffe03f */
[----:B------:R-:W-:Y:S02]  /*5c40*/  UIADD3 UR8, UR32, 0x22000, URZ ;  /* 0x0002200020087890 */ /* 0x000fe4000fffe03f */
[----:B------:R-:W-:Y:S01]  /*5c50*/  UIADD3 UR40, UR32, 0x30000, URZ ;  /* 0x0003000020287890 */ /* 0x000fe2000fffe03f */
[----:B--2---:R-:W-:Y:S01]  /*5c60*/  IMAD.MOV.U32 R13, RZ, RZ, R8 ;  /* 0x000000ffff0d7224 */ /* 0x004fe200078e0008 */
[----:B------:R-:W-:Y:S01]  /*5c70*/  UIADD3 UR33, UR32, 0x36400, URZ ;  /* 0x0003640020217890 */ /* 0x000fe2000fffe03f */
[----:B------:R-:W-:Y:S01]  /*5c80*/  IMAD.MOV.U32 R14, RZ, RZ, R9 ;  /* 0x000000ffff0e7224 */ /* 0x000fe200078e0009 */
[----:B------:R-:W-:Y:S01]  /*5c90*/  UMOV UR17, UR25 ;  /* 0x0000001900117c82 */ /* 0x000fe20008000000 */
[----:B------:R-:W-:Y:S01]  /*5ca0*/  UMOV UR13, UR29 ;  /* 0x0000001d000d7c82 */ /* 0x000fe20008000000 */
[C---:B------:R-:W-:Y:S01]  /*5cb0*/  IADD3 R2, P2, R13.reuse, 0x2f0, RZ ;  /* 0x000002f00d027810 */ /* 0x040fe20007f5e0ff */
[----:B------:R-:W-:Y:S01]  /*5cc0*/  UMOV UR11, UR27 ;  /* 0x0000001b000b7c82 */ /* 0x000fe20008000000 */
[C---:B------:R-:W-:Y:S01]  /*5cd0*/  IADD3 R5, P3, R13.reuse, 0x3f0, RZ ;  /* 0x000003f00d057810 */ /* 0x040fe20007f7e0ff */
[----:B------:R-:W-:Y:S01]  /*5ce0*/  UMOV UR9, UR25 ;  /* 0x0000001900097c82 */ /* 0x000fe20008000000 */
[----:B------:R-:W-:Y:S01]  /*5cf0*/  R2UR UR14, R2 ;  /* 0x00000000020e72ca */ /* 0x000fe200000e0000 */
[----:B------:R-:W-:Y:S01]  /*5d00*/  UMOV UR42, 0x10 ;  /* 0x00000010002a7882 */ /* 0x000fe20000000000 */
[----:B------:R-:W-:Y:S01]  /*5d10*/  IADD3 R2, P1, R13, 0xf0, RZ ;  /* 0x000000f00d027810 */ /* 0x000fe20007f3e0ff */
[--C-:B------:R-:W-:Y:S01]  /*5d20*/  IMAD.X R15, RZ, RZ, R14.reuse, P3 ;  /* 0x000000ffff0f7224 */ /* 0x100fe200018e060e */
[----:B------:R-:W-:Y:S01]  /*5d30*/  R2UR UR6, R5 ;  /* 0x00000000050672ca */ /* 0x000fe200000e0000 */
[--C-:B------:R-:W-:Y:S01]  /*5d40*/  IMAD.X R5, RZ, RZ, R14.reuse, P2 ;  /* 0x000000ffff057224 */ /* 0x100fe200010e060e */
[----:B------:R-:W-:Y:S01]  /*5d50*/  R2UR UR22, R2 ;  /* 0x00000000021672ca */ /* 0x000fe200000e0000 */
[----:B------:R-:W-:Y:S01]  /*5d60*/  IMAD.X R3, RZ, RZ, R14, P1 ;  /* 0x000000ffff037224 */ /* 0x000fe200008e060e */
[----:B------:R-:W-:Y:S01]  /*5d70*/  R2UR UR7, R15 ;  /* 0x000000000f0772ca */ /* 0x000fe200000e0000 */
[----:B------:R-:W-:Y:S01]  /*5d80*/  UMOV UR41, UR25 ;  /* 0x0000001900297c82 */ /* 0x000fe20008000000 */
[----:B------:R-:W-:Y:S01]  /*5d90*/  R2UR UR15, R5 ;  /* 0x00000000050f72ca */ /* 0x000fe200000e0000 */
[----:B------:R-:W-:Y:S01]  /*5da0*/  IMAD.MOV.U32 R5, RZ, RZ, 0x12000 ;  /* 0x00012000ff057424 */ /* 0x000fe200078e00ff */
[----:B------:R-:W-:Y:S01]  /*5db0*/  R2UR UR23, R3 ;  /* 0x00000000031772ca */ /* 0x000fe200000e0000 */
[----:B------:R-:W-:Y:S01]  /*5dc0*/  UIADD3 UR48, UR32, 0x3000, URZ ;  /* 0x0000300020307890 */ /* 0x000fe2000fffe03f */
[----:B---3--:R-:W-:Y:S01]  /*5dd0*/  ISETP.GE.AND P1, PT, R16, 0x41, PT ;  /* 0x000000411000780c */ /* 0x008fe20003f26270 */
[----:B------:R-:W-:Y:S01]  /*5de0*/  UMOV UR38, 0x0 ;  /* 0x0000000000267882 */ /* 0x000fe20000000000 */
[----:B------:R-:W-:Y:S01]  /*5df0*/  UMOV UR39, 0x10000000 ;  /* 0x1000000000277882 */ /* 0x000fe20000000000 */
[----:B------:R-:W-:Y:S01]  /*5e00*/  UMOV UR37, UR29 ;  /* 0x0000001d00257c82 */ /* 0x000fe20008000000 */
[----:B------:R-:W-:Y:S01]  /*5e10*/  UMOV UR34, UR26 ;  /* 0x0000001a00227c82 */ /* 0x000fe20008000000 */
[----:B------:R-:W-:Y:S01]  /*5e20*/  UMOV UR50, 0x40 ;  /* 0x0000004000327882 */ /* 0x000fe20000000000 */
[----:B------:R-:W-:Y:S01]  /*5e30*/  UMOV UR52, UR36 ;  /* 0x0000002400347c82 */ /* 0x000fe20008000000 */
[----:B------:R-:W-:Y:S01]  /*5e40*/  UMOV UR53, UR29 ;  /* 0x0000001d00357c82 */ /* 0x000fe20008000000 */
[----:B------:R-:W-:Y:S01]  /*5e50*/  UMOV UR51, UR35 ;  /* 0x0000002300337c82 */ /* 0x000fe20008000000 */
[----:B------:R-:W-:Y:S01]  /*5e60*/  UMOV UR49, UR33 ;  /* 0x0000002100317c82 */ /* 0x000fe20008000000 */
[----:B------:R-:W-:Y:S01]  /*5e70*/  UMOV UR44, UR36 ;  /* 0x00000024002c7c82 */ /* 0x000fe20008000000 */
[----:B------:R-:W-:Y:S01]  /*5e80*/  UTMALDG.4D [UR24], [UR22], desc[UR30] ;  /* 0x00001e18160075b4 */ /* 0x000fe20008019000 */
[----:B------:R-:W-:Y:S01]  /*5e90*/  UMOV UR45, UR29 ;  /* 0x0000001d002d7c82 */ /* 0x000fe20008000000 */
[----:B------:R-:W-:Y:S01]  /*5ea0*/  UMOV UR43, UR35 ;  /* 0x00000023002b7c82 */ /* 0x000fe20008000000 */
[----:B------:R-:W-:Y:S01]  /*5eb0*/  IMAD.MOV.U32 R15, RZ, RZ, 0x1 ;  /* 0x00000001ff0f7424 */ /* 0x000fe200078e00ff */
[----:B------:R2:W-:Y:S01]  /*5ec0*/  UTMALDG.4D [UR16], [UR22], desc[UR30] ;  /* 0x00001e10160075b4 */ /* 0x0005e20008019000 */
[----:B------:R-:W-:Y:S01]  /*5ed0*/  UTMALDG.4D [UR8], [UR22], desc[UR30] ;  /* 0x00001e08160075b4 */ /* 0x000fe20008019000 */
[----:B------:R3:W-:Y:S01]  /*5ee0*/  UBLKCP.S.G [UR40], [UR4], UR42 ;  /* 0x00000028040073ba */ /* 0x0007e2000800022a */
[----:B------:R4:W-:Y:S01]  /*5ef0*/  SYNCS.ARRIVE.TRANS64 RZ, [R0+URZ+0x36400], R5 ;  /* 0x0364000500ff79a7 */ /* 0x0009e2000800003f */
[----:B------:R5:W-:Y:S01]  /*5f00*/  UTMALDG.4D [UR32], [UR14], desc[UR38] ;  /* 0x000026200e0075b4 */ /* 0x000be20008019000 */
[----:B--2---:R-:W-:Y:S01]  /*5f10*/  UIADD3 UR16, UR32, 0x9000, URZ ;  /* 0x0000900020107890 */ /* 0x004fe2000fffe03f */
[----:B----4-:R-:W-:Y:S01]  /*5f20*/  IMAD.MOV.U32 R5, RZ, RZ, RZ ;  /* 0x000000ffff057224 */ /* 0x010fe200078e00ff */
[----:B------:R-:W-:Y:S01]  /*5f30*/  UMOV UR20, UR36 ;  /* 0x0000002400147c82 */ /* 0x000fe20008000000 */
[----:B------:R-:W-:Y:S01]  /*5f40*/  UMOV UR18, UR26 ;  /* 0x0000001a00127c82 */ /* 0x000fe20008000000 */
[----:B------:R-:W-:Y:S01]  /*5f50*/  UMOV UR19, UR35 ;  /* 0x0000002300137c82 */ /* 0x000fe20008000000 */
[----:B------:R-:W-:Y:S01]  /*5f60*/  UMOV UR17, UR33 ;  /* 0x0000002100117c82 */ /* 0x000fe20008000000 */
[----:B---3--:R-:W-:Y:S01]  /*5f70*/  UIADD3 UR40, UR32, 0x6000, URZ ;  /* 0x0000600020287890 */ /* 0x008fe2000fffe03f */
[----:B------:R2:W-:Y:S01]  /*5f80*/  UTMALDG.4D [UR48], [UR14], desc[UR38] ;  /* 0x000026300e0075b4 */ /* 0x0005e20008019000 */
[----:B------:R-:W-:Y:S01]  /*5f90*/  UIADD3 UR8, UR32, 0xc000, URZ ;  /* 0x0000c00020087890 */ /* 0x000fe2000fffe03f */
[----:B------:R-:W-:Y:S01]  /*5fa0*/  UMOV UR42, 0x80 ;  /* 0x00000080002a7882 */ /* 0x000fe20000000000 */
[----:B------:R-:W-:Y:S01]  /*5fb0*/  UMOV UR41, UR33 ;  /* 0x0000002100297c82 */ /* 0x000fe20008000000 */
[----:B------:R-:W-:Y:S01]  /*5fc0*/  UMOV UR10, 0x40 ;  /* 0x00000040000a7882 */ /* 0x000fe20000000000 */
[----:B------:R-:W-:Y:S01]  /*5fd0*/  UMOV UR12, UR36 ;  /* 0x00000024000c7c82 */ /* 0x000fe20008000000 */
[----:B------:R-:W-:-:S02]  /*5fe0*/  UMOV UR11, UR35 ;  /* 0x00000023000b7c82 */ /* 0x000fc40008000000 */
[----:B------:R2:W-:Y:S01]  /*5ff0*/  UTMALDG.4D [UR40], [UR14], desc[UR38] ;  /* 0x000026280e0075b4 */ /* 0x0005e20008019000 */
[----:B------:R-:W-:Y:S01]  /*6000*/  UMOV UR9, UR33 ;  /* 0x0000002100097c82 */ /* 0x000fe20008000000 */
[----:B------:R2:W-:Y:S01]  /*6010*/  UTMALDG.4D [UR16], [UR6], desc[UR38] ;  /* 0x00002610060075b4 */ /* 0x0005e20008019000 */
[----:B-----5:R-:W-:Y:S01]  /*6020*/  UIADD3 UR32, UR32, 0xf000, URZ ;  /* 0x0000f00020207890 */ /* 0x020fe2000fffe03f */
[----:B------:R-:W-:Y:S01]  /*6030*/  UMOV UR34, 0x80 ;  /* 0x0000008000227882 */ /* 0x000fe20000000000 */
[----:B------:R2:W-:Y:S07]  /*6040*/  UTMALDG.4D [UR8], [UR6], desc[UR38] ;  /* 0x00002608060075b4 */ /* 0x0005ee0008019000 */
[----:B------:R2:W-:Y:S02]  /*6050*/  UTMALDG.4D [UR32], [UR6], desc[UR38] ;  /* 0x00002620060075b4 */ /* 0x0005e40008019000 */
[----:B--2---:R-:W-:Y:S05]  /*6060*/  @!P1 BRA `(.L_x_68) ;  /* 0x00000010009c9947 */ /* 0x004fea0003800000 */
[----:B------:R-:W2:Y:S01]  /*6070*/  S2R R18, SR_TID.X ;  /* 0x0000000000127919 */ /* 0x000ea20000002100 */
[C---:B------:R-:W-:Y:S01]  /*6080*/  VIADD R4, R16.reuse, 0x3f ;  /* 0x0000003f10047836 */ /* 0x040fe20000000000 */
[----:B------:R-:W-:Y:S01]  /*6090*/  ISETP.GE.AND P1, PT, R16, 0x81, PT ;  /* 0x000000811000780c */ /* 0x000fe20003f26270 */
[----:B------:R-:W-:Y:S02]  /*60a0*/  IMAD.MOV.U32 R15, RZ, RZ, 0x1 ;  /* 0x00000001ff0f7424 */ /* 0x000fe400078e00ff */
[----:B------:R-:W-:Y:S01]  /*60b0*/  IMAD.MOV.U32 R20, RZ, RZ, RZ ;  /* 0x000000ffff147224 */ /* 0x000fe200078e00ff */
[----:B------:R-:W-:Y:S01]  /*60c0*/  SHF.R.S32.HI R5, RZ, 0x1f, R4 ;  /* 0x0000001fff057819 */ /* 0x000fe20000011404 */
[----:B------:R-:W-:-:S03]  /*60d0*/  IMAD.MOV.U32 R12, RZ, RZ, 0x1 ;  /* 0x00000001ff0c7424 */ /* 0x000fc600078e00ff */
[----:B------:R-:W-:Y:S01]  /*60e0*/  LEA.HI R4, R5, R4, RZ, 0x6 ;  /* 0x0000000405047211 */ /* 0x000fe200078f30ff */
[----:B------:R-:W-:-:S03]  /*60f0*/  IMAD.MOV.U32 R5, RZ, RZ, RZ ;  /* 0x000000ffff057224 */ /* 0x000fc600078e00ff */
[----:B------:R-:W-:-:S04]  /*6100*/  LEA.HI.SX32 R4, R4, 0xffffffff, 0x1a ;  /* 0xffffffff04047811 */ /* 0x000fc800078fd2ff */
[----:B------:R-:W-:-:S04]  /*6110*/  VIMNMX R4, R4, 0x1, !PT ;  /* 0x0000000104047848 */ /* 0x000fc80007fe0100 */
[----:B------:R-:W-:Y:S02]  /*6120*/  LOP3.LUT R21, R4, 0x1, RZ, 0xc0, !PT ;  /* 0x0000000104157812 */ /* 0x000fe400078ec0ff */
[----:B--2---:R-:W-:Y:S01]  /*6130*/  LOP3.LUT R16, R18, 0x1f, RZ, 0xc0, !PT ;  /* 0x0000001f12107812 */ /* 0x004fe200078ec0ff */
[----:B------:R-:W-:Y:S06]  /*6140*/  @!P1 BRA `(.L_x_69) ;  /* 0x0000000800f49947 */ /* 0x000fec0003800000 */
[----:B------:R-:W-:Y:S02]  /*6150*/  IMAD.IADD R22, R4, 0x1, -R21 ;  /* 0x0000000104167824 */ /* 0x000fe400078e0a15 */
[----:B------:R-:W-:Y:S02]  /*6160*/  IMAD.MOV.U32 R20, RZ, RZ, RZ ;  /* 0x000000ffff147224 */ /* 0x000fe400078e00ff */
[----:B------:R-:W-:-:S07]  /*6170*/  IMAD.MOV.U32 R12, RZ, RZ, 0x1 ;  /* 0x00000001ff0c7424 */ /* 0x000fce00078e00ff */
.L_x_78:
[----:B-1----:R-:W-:-:S05]  /*6180*/  IMAD.MOV.U32 R10, RZ, RZ, 0x1 ;  /* 0x00000001ff0a7424 */ /* 0x002fca00078e00ff */
[----:B------:R-:W-:-:S04]  /*6190*/  SHF.L.U32 R10, R10, 0x1f, RZ ;  /* 0x0000001f0a0a7819 */ /* 0x000fc800000006ff */
[----:B------:R-:W1:Y:S02]  /*61a0*/  SYNCS.PHASECHK.TRANS64.TRYWAIT P1, [R0+URZ+0x36438], R10 ;  /* 0x0364380a000075a7 */ /* 0x000e64000802017f */
[----:B-123--:R-:W-:Y:S05]  /*61b0*/  @!P1 BRA `(.L_x_70) ;  /* 0x0000001800189947 */ /* 0x00efea0003800000 */
.L_x_96:
[----:B------:R-:W-:Y:S05]  /*61c0*/  @P0 BRA `(.L_x_71) ;  /* 0x0000000000140947 */ /* 0x000fea0003800000 */
[----:B------:R-:W-:Y:S01]  /*61d0*/  ISETP.NE.AND P1, PT, R16, RZ, PT ;  /* 0x000000ff1000720c */ /* 0x000fe20003f25270 */
[----:B------:R-:W-:-:S04]  /*61e0*/  IMAD.MOV.U32 R3, RZ, RZ, 0x6100 ;  /* 0x00006100ff037424 */ /* 0x000fc800078e00ff */
[----:B------:R2:W-:Y:S08]  /*61f0*/  SYNCS.ARRIVE.TRANS64 RZ, [R0+URZ+0x36430], R3 ;  /* 0x0364300300ff79a7 */ /* 0x0005f0000800003f */
[----:B------:R-:W-:Y:S05]  /*6200*/  @!P1 BRA `(.L_x_71) ;  /* 0x0000000000049947 */ /* 0x000fea0003800000 */
[----:B------:R-:W-:Y:S01]  /*6210*/  BPT.TRAP 0x1 ;  /* 0x000000040000795c */ /* 0x000fe20000300000 */
.L_x_71:
[----:B------:R-:W3:Y:S01]  /*6220*/  LDC.64 R18, c[0x0][0x728] ;  /* 0x0001ca00ff127b82 */ /* 0x000ee20000000a00 */
[----:B------:R-:W-:Y:S01]  /*6230*/  IMAD.SHL.U32 R28, R20, 0x40, RZ ;  /* 0x00000040141c7824 */ /* 0x000fe200078e00ff */
[----:B------:R-:W-:Y:S01]  /*6240*/  UMOV UR14, 0x0 ;  /* 0x00000000000e7882 */ /* 0x000fe20000000000 */
[----:B------:R-:W-:Y:S01]  /*6250*/  IMAD.MOV.U32 R13, RZ, RZ, R8 ;  /* 0x000000ffff0d7224 */ /* 0x000fe200078e0008 */
[----:B------:R-:W-:Y:S01]  /*6260*/  UMOV UR15, 0x14f00000 ;  /* 0x14f00000000f7882 */ /* 0x000fe20000000000 */
[----:B------:R-:W-:Y:S01]  /*6270*/  IMAD.MOV.U32 R14, RZ, RZ, R9 ;  /* 0x000000ffff0e7224 */ /* 0x000fe200078e0009 */
[----:B------:R-:W-:Y:S01]  /*6280*/  IADD3 R2, P1, R28, R6, RZ ;  /* 0x000000061c027210 */ /* 0x000fe20007f3e0ff */
[----:B------:R-:W-:Y:S01]  /*6290*/  VIADD R23, R0, 0x36430 ;  /* 0x0003643000177836 */ /* 0x000fe20000000000 */
[----:B------:R-:W-:Y:S01]  /*62a0*/  R2UR UR27, R28 ;  /* 0x000000001c1b72ca */ /* 0x000fe200000e0000 */
[----:B------:R-:W-:Y:S01]  /*62b0*/  VIADD R24, R0, 0x2a000 ;  /* 0x0002a00000187836 */ /* 0x000fe20000000000 */
[----:B--2---:R-:W-:Y:S01]  /*62c0*/  LEA.HI.X.SX32 R3, R28, R11, 0x1, P1 ;  /* 0x0000000b1c037211 */ /* 0x004fe200008f0eff */
[C---:B------:R-:W-:Y:S01]  /*62d0*/  VIADD R25, R0.reuse, 0x2c000 ;  /* 0x0002c00000197836 */ /* 0x040fe20000000000 */
[----:B------:R-:W-:Y:S01]  /*62e0*/  R2UR UR25, R23 ;  /* 0x00000000171972ca */ /* 0x000fe200000e0000 */
[----:B------:R-:W-:Y:S01]  /*62f0*/  VIADD R26, R0, 0x2e000 ;  /* 0x0002e000001a7836 */ /* 0x000fe20000000000 */
[----:B------:R-:W-:Y:S01]  /*6300*/  R2UR UR24, R24 ;  /* 0x00000000181872ca */ /* 0x000fe200000e0000 */
[----:B------:R-:W-:Y:S01]  /*6310*/  VIADD R27, R0, 0x30200 ;  /* 0x00030200001b7836 */ /* 0x000fe20000000000 */
[----:B------:R-:W-:Y:S01]  /*6320*/  R2UR UR16, R25 ;  /* 0x00000000191072ca */ /* 0x000fe200000e0000 */
[----:B------:R-:W-:Y:S01]  /*6330*/  UMOV UR26, URZ ;  /* 0x0000003f001a7c82 */ /* 0x000fe20008000000 */
[----:B------:R-:W-:Y:S01]  /*6340*/  R2UR UR8, R26 ;  /* 0x000000001a0872ca */ /* 0x000fe200000e0000 */
[----:B------:R-:W-:Y:S01]  /*6350*/  UMOV UR18, 0x40 ;  /* 0x0000004000127882 */ /* 0x000fe20000000000 */
[----:B------:R-:W-:Y:S01]  /*6360*/  R2UR UR32, R27 ;  /* 0x000000001b2072ca */ /* 0x000fe200000e0000 */
[----:B------:R-:W-:Y:S01]  /*6370*/  UMOV UR20, UR28 ;  /* 0x0000001c00147c82 */ /* 0x000fe20008000000 */
[----:B------:R-:W-:Y:S01]  /*6380*/  UMOV UR21, UR29 ;  /* 0x0000001d00157c82 */ /* 0x000fe20008000000 */
[----:B------:R-:W-:Y:S01]  /*6390*/  UMOV UR19, UR27 ;  /* 0x0000001b00137c82 */ /* 0x000fe20008000000 */
[C---:B---3--:R-:W-:Y:S01]  /*63a0*/  LEA R4, P1, R2.reuse, R18, 0x2 ;  /* 0x0000001202047211 */ /* 0x048fe200078210ff */
[----:B------:R-:W-:Y:S01]  /*63b0*/  UMOV UR17, UR25 ;  /* 0x0000001900117c82 */ /* 0x000fe20008000000 */
[----:B------:R-:W-:Y:S01]  /*63c0*/  UMOV UR10, 0x80 ;  /* 0x00000080000a7882 */ /* 0x000fe20000000000 */
[----:B------:R-:W-:Y:S01]  /*63d0*/  UMOV UR12, UR28 ;  /* 0x0000001c000c7c82 */ /* 0x000fe20008000000 */
[----:B------:R-:W-:Y:S01]  /*63e0*/  LEA.HI.X R2, R2, R19, R3, 0x2, P1 ;  /* 0x0000001302027211 */ /* 0x000fe200008f1403 */
[----:B------:R-:W-:Y:S01]  /*63f0*/  UMOV UR13, UR29 ;  /* 0x0000001d000d7c82 */ /* 0x000fe20008000000 */
[----:B------:R-:W-:Y:S01]  /*6400*/  R2UR UR30, R4 ;  /* 0x00000000041e72ca */ /* 0x000fe200000e0000 */
[----:B------:R-:W-:Y:S01]  /*6410*/  UMOV UR9, UR25 ;  /* 0x0000001900097c82 */ /* 0x000fe20008000000 */
[----:B------:R-:W-:Y:S01]  /*6420*/  IADD3 R4, P1, R13, 0x1f0, RZ ;  /* 0x000001f00d047810 */ /* 0x000fe20007f3e0ff */
[----:B------:R-:W-:Y:S01]  /*6430*/  UMOV UR11, UR27 ;  /* 0x0000001b000b7c82 */ /* 0x000fe20008000000 */
[----:B------:R-:W-:Y:S01]  /*6440*/  R2UR UR31, R2 ;  /* 0x00000000021f72ca */ /* 0x000fe200000e0000 */
[----:B------:R-:W-:Y:S01]  /*6450*/  UMOV UR22, 0x10 ;  /* 0x0000001000167882 */ /* 0x000fe20000000000 */
[----:B------:R-:W-:Y:S01]  /*6460*/  R2UR UR6, R4 ;  /* 0x00000000040672ca */ /* 0x000fe200000e0000 */
[----:B------:R-:W-:Y:S01]  /*6470*/  IMAD.X R5, RZ, RZ, R14, P1 ;  /* 0x000000ffff057224 */ /* 0x000fe200008e060e */
[----:B------:R-:W-:Y:S01]  /*6480*/  SHF.L.U32 R3, R12, 0x1f, RZ ;  /* 0x0000001f0c037819 */ /* 0x000fe200000006ff */
[----:B------:R-:W-:-:S03]  /*6490*/  UMOV UR33, UR25 ;  /* 0x0000001900217c82 */ /* 0x000fc60008000000 */
[----:B------:R-:W-:-:S13]  /*64a0*/  R2UR UR7, R5 ;  /* 0x00000000050772ca */ /* 0x000fda00000e0000 */
[----:B------:R2:W-:Y:S01]  /*64b0*/  UTMALDG.4D [UR24], [UR6], desc[UR14] ;  /* 0x00000e18060075b4 */ /* 0x0005e20008019000 */
[----:B------:R2:W-:Y:S01]  /*64c0*/  UTMALDG.4D [UR16], [UR6], desc[UR14] ;  /* 0x00000e10060075b4 */ /* 0x0005e20008019000 */
[----:B------:R2:W-:Y:S01]  /*64d0*/  UTMALDG.4D [UR8], [UR6], desc[UR14] ;  /* 0x00000e08060075b4 */ /* 0x0005e20008019000 */
[----:B------:R2:W-:Y:S01]  /*64e0*/  UBLKCP.S.G [UR32], [UR30], UR22 ;  /* 0x000000201e0073ba */ /* 0x0005e20008000216 */
[----:B------:R-:W3:Y:S02]  /*64f0*/  SYNCS.PHASECHK.TRANS64.TRYWAIT P1, [R0+URZ+0x36428], R3 ;  /* 0x03642803000075a7 */ /* 0x000ee4000802017f */
[----:B--23--:R-:W-:Y:S05]  /*6500*/  @!P1 BRA `(.L_x_72) ;  /* 0x0000001400589947 */ /* 0x00cfea0003800000 */
.L_x_97:
[----:B------:R-:W-:Y:S05]  /*6510*/  @P0 BRA `(.L_x_73) ;  /* 0x0000000000140947 */ /* 0x000fea0003800000 */
[----:B------:R-:W-:Y:S01]  /*6520*/  ISETP.NE.AND P1, PT, R16, RZ, PT ;  /* 0x000000ff1000720c */ /* 0x000fe20003f25270 */
[----:B--2---:R-:W-:-:S04]  /*6530*/  IMAD.MOV.U32 R3, RZ, RZ, 0x6100 ;  /* 0x00006100ff037424 */ /* 0x004fc800078e00ff */
[----:B------:R3:W-:Y:S08]  /*6540*/  SYNCS.ARRIVE.TRANS64 RZ, [R0+URZ+0x36418], R3 ;  /* 0x0364180300ff79a7 */ /* 0x0007f0000800003f */
[----:B------:R-:W-:Y:S05]  /*6550*/  @!P1 BRA `(.L_x_73) ;  /* 0x0000000000049947 */ /* 0x000fea0003800000 */
[----:B------:R-:W-:Y:S01]  /*6560*/  BPT.TRAP 0x1 ;  /* 0x000000040000795c */ /* 0x000fe20000300000 */
.L_x_73:
[----:B------:R-:W-:Y:S01]  /*6570*/  VIADD R28, R28, 0x40 ;  /* 0x000000401c1c7836 */ /* 0x000fe20000000000 */
[----:B------:R-:W-:Y:S01]  /*6580*/  IADD3 R2, P1, R13, 0xf0, RZ ;  /* 0x000000f00d027810 */ /* 0x000fe20007f3e0ff */
[----:B------:R-:W-:Y:S01]  /*6590*/  UMOV UR22, 0x0 ;  /* 0x0000000000167882 */ /* 0x000fe20000000000 */
[----:B------:R-:W-:Y:S01]  /*65a0*/  R2UR UR24, R0 ;  /* 0x00000000001872ca */ /* 0x000fe200000e0000 */
[----:B------:R-:W-:Y:S01]  /*65b0*/  UMOV UR23, 0x14f00000 ;  /* 0x14f0000000177882 */ /* 0x000fe20000000000 */
[----:B------:R-:W-:Y:S01]  /*65c0*/  R2UR UR19, R28 ;  /* 0x000000001c1372ca */ /* 0x000fe200000e0000 */
[----:B--23--:R-:W-:Y:S01]  /*65d0*/  IMAD.X R3, RZ, RZ, R14, P1 ;  /* 0x000000ffff037224 */ /* 0x00cfe200008e060e */
[----:B------:R-:W-:Y:S01]  /*65e0*/  R2UR UR14, R2 ;  /* 0x00000000020e72ca */ /* 0x000fe200000e0000 */
[----:B------:R-:W-:Y:S01]  /*65f0*/  UMOV UR18, URZ ;  /* 0x0000003f00127c82 */ /* 0x000fe20008000000 */
[----:B------:R-:W-:Y:S01]  /*6600*/  UMOV UR20, UR28 ;  /* 0x0000001c00147c82 */ /* 0x000fe20008000000 */
[----:B------:R-:W-:Y:S01]  /*6610*/  UMOV UR21, UR29 ;  /* 0x0000001d00157c82 */ /* 0x000fe20008000000 */
[----:B------:R-:W-:Y:S01]  /*6620*/  R2UR UR15, R3 ;  /* 0x00000000030f72ca */ /* 0x000fe200000e0000 */
[----:B------:R-:W-:Y:S01]  /*6630*/  UMOV UR10, 0x40 ;  /* 0x00000040000a7882 */ /* 0x000fe20000000000 */
[----:B------:R-:W-:Y:S01]  /*6640*/  UMOV UR12, UR28 ;  /* 0x0000001c000c7c82 */ /* 0x000fe20008000000 */
[----:B------:R-:W-:Y:S01]  /*6650*/  UMOV UR13, UR29 ;  /* 0x0000001d000d7c82 */ /* 0x000fe20008000000 */
[----:B------:R-:W-:Y:S01]  /*6660*/  UMOV UR26, 0x80 ;  /* 0x00000080001a7882 */ /* 0x000fe20000000000 */
[----:B------:R-:W-:Y:S01]  /*6670*/  UIADD3 UR16, UR24, 0x24000, URZ ;  /* 0x0002400018107890 */ /* 0x000fe2000fffe03f */
[----:B------:R-:W-:Y:S01]  /*6680*/  SHF.L.U32 R29, RZ, 0x1f, RZ ;  /* 0x0000001fff1d7819 */ /* 0x000fe200000006ff */
[----:B------:R-:W-:-:S02]  /*6690*/  UIADD3 UR17, UR24, 0x36418, URZ ;  /* 0x0003641818117890 */ /* 0x000fc4000fffe03f */
[----:B------:R-:W-:Y:S02]  /*66a0*/  UIADD3 UR8, UR24, 0x26000, URZ ;  /* 0x0002600018087890 */ /* 0x000fe4000fffe03f */
[----:B------:R-:W-:Y:S02]  /*66b0*/  UIADD3 UR30, UR24, 0x30100, URZ ;  /* 0x00030100181e7890 */ /* 0x000fe4000fffe03f */
[----:B------:R-:W-:Y:S02]  /*66c0*/  UIADD3 UR24, UR24, 0x28000, URZ ;  /* 0x0002800018187890 */ /* 0x000fe4000fffe03f */
[----:B------:R-:W-:Y:S02]  /*66d0*/  UIMAD.WIDE UR6, UR19, 0x4, UR4 ;  /* 0x00000004130678a5 */ /* 0x000fe4000f8e0204 */
[----:B------:R2:W-:Y:S01]  /*66e0*/  UTMALDG.4D [UR16], [UR14], desc[UR22] ;  /* 0x000016100e0075b4 */ /* 0x0005e20008019000 */
[----:B------:R-:W-:Y:S01]  /*66f0*/  UMOV UR9, UR17 ;  /* 0x0000001100097c82 */ /* 0x000fe20008000000 */
[----:B------:R-:W-:Y:S01]  /*6700*/  UMOV UR11, UR19 ;  /* 0x00000013000b7c82 */ /* 0x000fe20008000000 */
[----:B------:R-:W-:Y:S01]  /*6710*/  UMOV UR25, UR17 ;  /* 0x0000001100197c82 */ /* 0x000fe20008000000 */
[----:B------:R-:W-:Y:S01]  /*6720*/  UMOV UR27, UR19 ;  /* 0x00000013001b7c82 */ /* 0x000fe20008000000 */
[----:B------:R-:W-:Y:S01]  /*6730*/  UMOV UR32, 0x10 ;  /* 0x0000001000207882 */ /* 0x000fe20000000000 */
[----:B------:R-:W-:Y:S01]  /*6740*/  UMOV UR31, UR17 ;  /* 0x00000011001f7c82 */ /* 0x000fe20008000000 */
[----:B------:R2:W-:Y:S01]  /*6750*/  UTMALDG.4D [UR8], [UR14], desc[UR22] ;  /* 0x000016080e0075b4 */ /* 0x0005e20008019000 */
[----:B------:R2:W-:Y:S01]  /*6760*/  UTMALDG.4D [UR24], [UR14], desc[UR22] ;  /* 0x000016180e0075b4 */ /* 0x0005e20008019000 */
[----:B------:R2:W-:Y:S01]  /*6770*/  UBLKCP.S.G [UR30], [UR6], UR32 ;  /* 0x0000001e060073ba */ /* 0x0005e20008000220 */
[----:B------:R-:W3:Y:S02]  /*6780*/  SYNCS.PHASECHK.TRANS64.TRYWAIT P1, [R0+URZ+0x36438], R29 ;  /* 0x0364381d000075a7 */ /* 0x000ee4000802017f */
[----:B--23--:R-:W-:Y:S05]  /*6790*/  @!P1 BRA `(.L_x_74) ;  /* 0x0000001000c89947 */ /* 0x00cfea0003800000 */
.L_x_98:
[----:B--2---:R-:W-:Y:S01]  /*67a0*/  SHF.R.S32.HI R29, RZ, 0x1f, R28 ;  /* 0x0000001fff1d7819 */ /* 0x004fe2000001141c */
[----:B------:R-:W-:Y:S06]  /*67b0*/  @P0 BRA `(.L_x_75) ;  /* 0x00000000001c0947 */ /* 0x000fec0003800000 */
[----:B------:R-:W-:-:S04]  /*67c0*/  IMAD.MOV.U32 R16, RZ, RZ, 0x6100 ;  /* 0x00006100ff107424 */ /* 0x000fc800078e00ff */
[----:B------:R2:W-:Y:S02]  /*67d0*/  SYNCS.ARRIVE.TRANS64 RZ, [R0+URZ+0x36430], R16 ;  /* 0x0364301000ff79a7 */ /* 0x0005e4000800003f */
[----:B--2---:R-:W2:Y:S02]  /*67e0*/  S2R R16, SR_TID.X ;  /* 0x0000000000107919 */ /* 0x004ea40000002100 */
[----:B--2---:R-:W-:-:S04]  /*67f0*/  LOP3.LUT R16, R16, 0x1f, RZ, 0xc0, !PT ;  /* 0x0000001f10107812 */ /* 0x004fc800078ec0ff */
[----:B------:R-:W-:-:S13]  /*6800*/  ISETP.NE.AND P1, PT, R16, RZ, PT ;  /* 0x000000ff1000720c */ /* 0x000fda0003f25270 */
[----:B------:R-:W-:Y:S05]  /*6810*/  @!P1 BRA `(.L_x_75) ;  /* 0x0000000000049947 */ /* 0x000fea0003800000 */
[----:B------:R-:W-:Y:S01]  /*6820*/  BPT.TRAP 0x1 ;  /* 0x000000040000795c */ /* 0x000fe20000300000 */
.L_x_75:
[C---:B------:R-:W-:Y:S01]  /*6830*/  R2UR UR27, R28.reuse ;  /* 0x000000001c1b72ca */ /* 0x040fe200000e0000 */
[----:B------:R-:W-:Y:S01]  /*6840*/  UMOV UR14, 0x0 ;  /* 0x00000000000e7882 */ /* 0x000fe20000000000 */
[----:B------:R-:W-:Y:S01]  /*6850*/  IADD3 R28, P1, R28, R6, RZ ;  /* 0x000000061c1c7210 */ /* 0x000fe20007f3e0ff */
[----:B------:R-:W-:Y:S01]  /*6860*/  UMOV UR15, 0x14f00000 ;  /* 0x14f00000000f7882 */ /* 0x000fe20000000000 */
[----:B------:R-:W-:Y:S01]  /*6870*/  R2UR UR25, R23 ;  /* 0x00000000171972ca */ /* 0x000fe200000e0000 */
[----:B------:R-:W-:Y:S01]  /*6880*/  UMOV UR26, URZ ;  /* 0x0000003f001a7c82 */ /* 0x000fe20008000000 */
[----:B------:R-:W-:Y:S01]  /*6890*/  R2UR UR24, R24 ;  /* 0x00000000181872ca */ /* 0x000fe200000e0000 */
[----:B------:R-:W-:Y:S01]  /*68a0*/  IMAD.X R29, R29, 0x1, R11, P1 ;  /* 0x000000011d1d7824 */ /* 0x000fe200008e060b */
[----:B------:R-:W-:Y:S01]  /*68b0*/  LEA R18, P1, R28, R18, 0x2 ;  /* 0x000000121c127211 */ /* 0x000fe200078210ff */
[----:B------:R-:W-:Y:S01]  /*68c0*/  UMOV UR18, 0x40 ;  /* 0x0000004000127882 */ /* 0x000fe20000000000 */
[----:B------:R-:W-:Y:S01]  /*68d0*/  R2UR UR6, R4 ;  /* 0x00000000040672ca */ /* 0x000fe200000e0000 */
[----:B------:R-:W-:Y:S01]  /*68e0*/  UMOV UR20, UR28 ;  /* 0x0000001c00147c82 */ /* 0x000fe20008000000 */
[----:B------:R-:W-:Y:S01]  /*68f0*/  LEA.HI.X R19, R28, R19, R29, 0x2, P1 ;  /* 0x000000131c137211 */ /* 0x000fe200008f141d */
[----:B------:R-:W-:Y:S01]  /*6900*/  UMOV UR21, UR29 ;  /* 0x0000001d00157c82 */ /* 0x000fe20008000000 */
[----:B------:R-:W-:Y:S01]  /*6910*/  R2UR UR7, R5 ;  /* 0x00000000050772ca */ /* 0x000fe200000e0000 */
[----:B------:R-:W-:Y:S01]  /*6920*/  UMOV UR19, UR27 ;  /* 0x0000001b00137c82 */ /* 0x000fe20008000000 */
[----:B------:R-:W-:Y:S01]  /*6930*/  R2UR UR16, R25 ;  /* 0x00000000191072ca */ /* 0x000fe200000e0000 */
[----:B------:R-:W-:Y:S01]  /*6940*/  UMOV UR17, UR25 ;  /* 0x0000001900117c82 */ /* 0x000fe20008000000 */
[----:B------:R-:W-:Y:S01]  /*6950*/  R2UR UR8, R26 ;  /* 0x000000001a0872ca */ /* 0x000fe200000e0000 */
[----:B------:R-:W-:Y:S01]  /*6960*/  UMOV UR10, 0x80 ;  /* 0x00000080000a7882 */ /* 0x000fe20000000000 */
[----:B------:R-:W-:Y:S01]  /*6970*/  R2UR UR30, R18 ;  /* 0x00000000121e72ca */ /* 0x000fe200000e0000 */
[----:B------:R-:W-:Y:S01]  /*6980*/  UMOV UR12, UR28 ;  /* 0x0000001c000c7c82 */ /* 0x000fe20008000000 */
[----:B------:R-:W-:Y:S01]  /*6990*/  R2UR UR31, R19 ;  /* 0x00000000131f72ca */ /* 0x000fe200000e0000 */
[----:B------:R-:W-:Y:S01]  /*69a0*/  UMOV UR13, UR29 ;  /* 0x0000001d000d7c82 */ /* 0x000fe20008000000 */
[----:B------:R-:W-:Y:S01]  /*69b0*/  R2UR UR32, R27 ;  /* 0x000000001b2072ca */ /* 0x000fe200000e0000 */
[----:B------:R-:W-:Y:S01]  /*69c0*/  UMOV UR9, UR25 ;  /* 0x0000001900097c82 */ /* 0x000fe20008000000 */
[----:B------:R-:W-:Y:S01]  /*69d0*/  LOP3.LUT R12, R12, 0x1, RZ, 0x3c, !PT ;  /* 0x000000010c0c7812 */ /* 0x000fe200078e3cff */
[----:B------:R2:W-:Y:S01]  /*69e0*/  UTMALDG.4D [UR24], [UR6], desc[UR14] ;  /* 0x00000e18060075b4 */ /* 0x0005e20008019000 */
[----:B------:R-:W-:Y:S01]  /*69f0*/  UMOV UR11, UR27 ;  /* 0x0000001b000b7c82 */ /* 0x000fe20008000000 */
[----:B------:R-:W-:Y:S01]  /*6a00*/  UMOV UR33, UR25 ;  /* 0x0000001900217c82 */ /* 0x000fe20008000000 */
[----:B------:R-:W-:Y:S01]  /*6a10*/  SHF.L.U32 R5, R12, 0x1f, RZ ;  /* 0x0000001f0c057819 */ /* 0x000fe200000006ff */
[----:B------:R-:W-:Y:S01]  /*6a20*/  UMOV UR22, 0x10 ;  /* 0x0000001000167882 */ /* 0x000fe20000000000 */
[----:B------:R2:W-:Y:S01]  /*6a30*/  UTMALDG.4D [UR16], [UR6], desc[UR14] ;  /* 0x00000e10060075b4 */ /* 0x0005e20008019000 */
[----:B------:R2:W-:Y:S04]  /*6a40*/  UTMALDG.4D [UR8], [UR6], desc[UR14] ;  /* 0x00000e08060075b4 */ /* 0x0005e80008019000 */
[----:B------:R2:W-:Y:S01]  /*6a50*/  UBLKCP.S.G [UR32], [UR30], UR22 ;  /* 0x000000201e0073ba */ /* 0x0005e20008000216 */
[----:B------:R-:W3:Y:S02]  /*6a60*/  SYNCS.PHASECHK.TRANS64.TRYWAIT P1, [R0+URZ+0x36420], R5 ;  /* 0x03642005000075a7 */ /* 0x000ee4000802017f */
[----:B--23--:R-:W-:Y:S05]  /*6a70*/  @!P1 BRA `(.L_x_76) ;  /* 0x0000001000249947 */ /* 0x00cfea0003800000 */
.L_x_100:
[----:B------:R-:W-:Y:S05]  /*6a80*/  @P0 BRA `(.L_x_77) ;  /* 0x0000000000140947 */ /* 0x000fea0003800000 */
[----:B------:R-:W-:Y:S01]  /*6a90*/  ISETP.NE.AND P1, PT, R16, RZ, PT ;  /* 0x000000ff1000720c */ /* 0x000fe20003f25270 */
[----:B--2---:R-:W-:-:S04]  /*6aa0*/  IMAD.MOV.U32 R5, RZ, RZ, 0x6100 ;  /* 0x00006100ff057424 */ /* 0x004fc800078e00ff */
[----:B------:R3:W-:Y:S08]  /*6ab0*/  SYNCS.ARRIVE.TRANS64 RZ, [R0+URZ+0x36410], R5 ;  /* 0x0364100500ff79a7 */ /* 0x0007f0000800003f */
[----:B------:R-:W-:Y:S05]  /*6ac0*/  @!P1 BRA `(.L_x_77) ;  /* 0x0000000000049947 */ /* 0x000fea0003800000 */
[----:B------:R-:W-:Y:S01]  /*6ad0*/  BPT.TRAP 0x1 ;  /* 0x000000040000795c */ /* 0x000fe20000300000 */
.L_x_77:
[----:B------:R-:W-:Y:S01]  /*6ae0*/  R2UR UR30, R20 ;  /* 0x00000000141e72ca */ /* 0x000fe200000e0000 */
[----:B------:R-:W-:Y:S01]  /*6af0*/  VIADD R22, R22, 0xfffffffe ;  /* 0xfffffffe16167836 */ /* 0x000fe20000000000 */
[----:B------:R-:W-:Y:S01]  /*6b00*/  R2UR UR24, R0 ;  /* 0x00000000001872ca */ /* 0x000fe200000e0000 */
[----:B------:R-:W-:Y:S01]  /*6b10*/  UMOV UR22, 0x0 ;  /* 0x0000000000167882 */ /* 0x000fe20000000000 */
[----:B------:R-:W-:Y:S01]  /*6b20*/  R2UR UR14, R2 ;  /* 0x00000000020e72ca */ /* 0x000fe200000e0000 */
[----:B------:R-:W-:Y:S01]  /*6b30*/  UMOV UR23, 0x14f00000 ;  /* 0x14f0000000177882 */ /* 0x000fe20000000000 */
[----:B------:R-:W-:Y:S01]  /*6b40*/  R2UR UR15, R3 ;  /* 0x00000000030f72ca */ /* 0x000fe200000e0000 */
[----:B------:R-:W-:Y:S01]  /*6b50*/  UMOV UR18, URZ ;  /* 0x0000003f00127c82 */ /* 0x000fe20008000000 */
[----:B------:R-:W-:Y:S01]  /*6b60*/  ISETP.NE.AND P1, PT, R22, RZ, PT ;  /* 0x000000ff1600720c */ /* 0x000fe20003f25270 */
[----:B------:R-:W-:Y:S01]  /*6b70*/  UMOV UR20, UR28 ;  /* 0x0000001c00147c82 */ /* 0x000fe20008000000 */
[----:B------:R-:W-:Y:S01]  /*6b80*/  UMOV UR21, UR29 ;  /* 0x0000001d00157c82 */ /* 0x000fe20008000000 */
[----:B------:R-:W-:Y:S01]  /*6b90*/  UMOV UR10, 0x40 ;  /* 0x00000040000a7882 */ /* 0x000fe20000000000 */
[----:B------:R-:W-:Y:S01]  /*6ba0*/  UMOV UR12, UR28 ;  /* 0x0000001c000c7c82 */ /* 0x000fe20008000000 */
[----:B------:R-:W-:-:S02]  /*6bb0*/  UIADD3 UR30, UR30, 0x2, URZ ;  /* 0x000000021e1e7890 */ /* 0x000fc4000fffe03f */
[----:B------:R-:W-:Y:S02]  /*6bc0*/  UIADD3 UR16, UR24, 0x1e000, URZ ;  /* 0x0001e00018107890 */ /* 0x000fe4000fffe03f */
[----:B------:R-:W-:Y:S02]  /*6bd0*/  USHF.L.U32 UR19, UR30, 0x6, URZ ;  /* 0x000000061e137899 */ /* 0x000fe4000800063f */
[----:B------:R-:W-:Y:S01]  /*6be0*/  UIADD3 UR17, UR24, 0x36410, URZ ;  /* 0x0003641018117890 */ /* 0x000fe2000fffe03f */
[----:B------:R-:W-:Y:S01]  /*6bf0*/  IMAD.U32 R20, RZ, RZ, UR30 ;  /* 0x0000001eff147e24 */ /* 0x000fe2000f8e00ff */
[----:B------:R-:W-:Y:S02]  /*6c00*/  UIADD3 UR8, UR24, 0x20000, URZ ;  /* 0x0002000018087890 */ /* 0x000fe4000fffe03f */
[----:B------:R-:W-:Y:S02]  /*6c10*/  UIADD3 UR32, UR24, 0x30000, URZ ;  /* 0x0003000018207890 */ /* 0x000fe4000fffe03f */
[----:B------:R-:W-:-:S02]  /*6c20*/  UIADD3 UR24, UR24, 0x22000, URZ ;  /* 0x0002200018187890 */ /* 0x000fc4000fffe03f */
[----:B------:R-:W-:Y:S02]  /*6c30*/  UIMAD.WIDE UR6, UR19, 0x4, UR4 ;  /* 0x00000004130678a5 */ /* 0x000fe4000f8e0204 */
[----:B------:R4:W-:Y:S01]  /*6c40*/  UTMALDG.4D [UR16], [UR14], desc[UR22] ;  /* 0x000016100e0075b4 */ /* 0x0009e20008019000 */
[----:B------:R-:W-:Y:S01]  /*6c50*/  UMOV UR13, UR29 ;  /* 0x0000001d000d7c82 */ /* 0x000fe20008000000 */
[----:B------:R-:W-:Y:S01]  /*6c60*/  UMOV UR9, UR17 ;  /* 0x0000001100097c82 */ /* 0x000fe20008000000 */
[----:B------:R-:W-:Y:S01]  /*6c70*/  UMOV UR11, UR19 ;  /* 0x00000013000b7c82 */ /* 0x000fe20008000000 */
[----:B------:R-:W-:Y:S01]  /*6c80*/  UMOV UR26, 0x80 ;  /* 0x00000080001a7882 */ /* 0x000fe20000000000 */
[----:B------:R-:W-:Y:S01]  /*6c90*/  UMOV UR25, UR17 ;  /* 0x0000001100197c82 */ /* 0x000fe20008000000 */
[----:B------:R-:W-:Y:S01]  /*6ca0*/  UMOV UR27, UR19 ;  /* 0x00000013001b7c82 */ /* 0x000fe20008000000 */
[----:B------:R-:W-:Y:S01]  /*6cb0*/  UMOV UR31, 0x10 ;  /* 0x00000010001f7882 */ /* 0x000fe20000000000 */
[----:B------:R4:W-:Y:S01]  /*6cc0*/  UTMALDG.4D [UR8], [UR14], desc[UR22] ;  /* 0x000016080e0075b4 */ /* 0x0009e20008019000 */
[----:B------:R-:W-:Y:S01]  /*6cd0*/  UMOV UR33, UR17 ;  /* 0x0000001100217c82 */ /* 0x000fe20008000000 */
[----:B------:R4:W-:Y:S01]  /*6ce0*/  UTMALDG.4D [UR24], [UR14], desc[UR22] ;  /* 0x000016180e0075b4 */ /* 0x0009e20008019000 */
[----:B------:R4:W-:Y:S02]  /*6cf0*/  UBLKCP.S.G [UR32], [UR6], UR31 ;  /* 0x00000020060073ba */ /* 0x0009e4000800021f */
[----:B----4-:R-:W-:Y:S05]  /*6d00*/  @P1 BRA `(.L_x_78) ;  /* 0xfffffff4001c1947 */ /* 0x010fea000383ffff */
[----:B--23--:R-:W-:-:S07]  /*6d10*/  IMAD.U32 R5, RZ, RZ, UR19 ;  /* 0x00000013ff057e24 */ /* 0x00cfce000f8e00ff */
.L_x_69:
[----:B------:R-:W-:Y:S01]  /*6d20*/  ISETP.NE.AND P1, PT, R21, RZ, PT ;  /* 0x000000ff1500720c */ /* 0x000fe20003f25270 */
[----:B------:R-:W-:-:S12]  /*6d30*/  IMAD.MOV.U32 R4, RZ, RZ, 0x1 ;  /* 0x00000001ff047424 */ /* 0x000fd800078e00ff */
[----:B------:R-:W-:Y:S05]  /*6d40*/  @!P1 BRA `(.L_x_68) ;  /* 0x0000000400649947 */ /* 0x000fea0003800000 */
[----:B------:R-:W2:Y:S02]  /*6d50*/  SYNCS.PHASECHK.TRANS64.TRYWAIT P1, [R0+URZ+0x36438], R10 ;  /* 0x0364380a000075a7 */ /* 0x000ea4000802017f */
[----:B--2---:R-:W-:Y:S05]  /*6d60*/  @!P1 BRA `(.L_x_79) ;  /* 0x0000000c00809947 */ /* 0x004fea0003800000 */
.L_x_101:
[----:B------:R-:W-:Y:S05]  /*6d70*/  @P0 BRA `(.L_x_80) ;  /* 0x0000000000140947 */ /* 0x000fea0003800000 */
[----:B------:R-:W-:Y:S01]  /*6d80*/  ISETP.NE.AND P1, PT, R16, RZ, PT ;  /* 0x000000ff1000720c */ /* 0x000fe20003f25270 */
[----:B------:R-:W-:-:S04]  /*6d90*/  IMAD.MOV.U32 R5, RZ, RZ, 0x6100 ;  /* 0x00006100ff057424 */ /* 0x000fc800078e00ff */
[----:B------:R3:W-:Y:S08]  /*6da0*/  SYNCS.ARRIVE.TRANS64 RZ, [R0+URZ+0x36430], R5 ;  /* 0x0364300500ff79a7 */ /* 0x0007f0000800003f */
[----:B------:R-:W-:Y:S05]  /*6db0*/  @!P1 BRA `(.L_x_80) ;  /* 0x0000000000049947 */ /* 0x000fea0003800000 */
[----:B------:R-:W-:Y:S01]  /*6dc0*/  BPT.TRAP 0x1 ;  /* 0x000000040000795c */ /* 0x000fe20000300000 */
.L_x_80:
[----:B---3--:R-:W3:Y:S01]  /*6dd0*/  LDC.64 R4, c[0x0][0x728] ;  /* 0x0001ca00ff047b82 */ /* 0x008ee20000000a00 */
[----:B------:R-:W-:Y:S01]  /*6de0*/  IMAD.SHL.U32 R20, R20, 0x40, RZ ;  /* 0x0000004014147824 */ /* 0x000fe200078e00ff */
[----:B------:R-:W-:Y:S01]  /*6df0*/  R2UR UR24, R0 ;  /* 0x00000000001872ca */ /* 0x000fe200000e0000 */
[----:B------:R-:W-:Y:S01]  /*6e00*/  UMOV UR14, 0x0 ;  /* 0x00000000000e7882 */ /* 0x000fe20000000000 */
[----:B------:R-:W-:Y:S01]  /*6e10*/  UMOV UR15, 0x14f00000 ;  /* 0x14f00000000f7882 */ /* 0x000fe20000000000 */
[----:B------:R-:W-:Y:S01]  /*6e20*/  UMOV UR18, URZ ;  /* 0x0000003f00127c82 */ /* 0x000fe20008000000 */
[C---:B------:R-:W-:Y:S01]  /*6e30*/  IADD3 R8, P1, R20.reuse, R6, RZ ;  /* 0x0000000614087210 */ /* 0x040fe20007f3e0ff */
[----:B------:R-:W-:Y:S01]  /*6e40*/  UMOV UR20, UR28 ;  /* 0x0000001c00147c82 */ /* 0x000fe20008000000 */
[C---:B------:R-:W-:Y:S01]  /*6e50*/  R2UR UR19, R20.reuse ;  /* 0x00000000141372ca */ /* 0x040fe200000e0000 */
[----:B------:R-:W-:Y:S01]  /*6e60*/  UMOV UR21, UR29 ;  /* 0x0000001d00157c82 */ /* 0x000fe20008000000 */
[----:B------:R-:W-:Y:S01]  /*6e70*/  LEA.HI.X.SX32 R9, R20, R11, 0x1, P1 ;  /* 0x0000000b14097211 */ /* 0x000fe200008f0eff */
[----:B------:R-:W-:Y:S01]  /*6e80*/  UMOV UR10, 0x40 ;  /* 0x00000040000a7882 */ /* 0x000fe20000000000 */
[----:B------:R-:W-:Y:S01]  /*6e90*/  UMOV UR12, UR28 ;  /* 0x0000001c000c7c82 */ /* 0x000fe20008000000 */
[----:B------:R-:W-:Y:S01]  /*6ea0*/  UMOV UR13, UR29 ;  /* 0x0000001d000d7c82 */ /* 0x000fe20008000000 */
[----:B------:R-:W-:Y:S01]  /*6eb0*/  UMOV UR26, 0x80 ;  /* 0x00000080001a7882 */ /* 0x000fe20000000000 */
[----:B------:R-:W-:-:S02]  /*6ec0*/  UIADD3 UR17, UR24, 0x36430, URZ ;  /* 0x0003643018117890 */ /* 0x000fc4000fffe03f */
[----:B------:R-:W-:Y:S02]  /*6ed0*/  UIADD3 UR16, UR24, 0x2a000, URZ ;  /* 0x0002a00018107890 */ /* 0x000fe4000fffe03f */
[----:B------:R-:W-:Y:S02]  /*6ee0*/  UIADD3 UR32, UR24, 0x30200, URZ ;  /* 0x0003020018207890 */ /* 0x000fe4000fffe03f */
[----:B------:R-:W-:Y:S02]  /*6ef0*/  UIADD3 UR8, UR24, 0x2c000, URZ ;  /* 0x0002c00018087890 */ /* 0x000fe4000fffe03f */
[----:B------:R-:W-:Y:S01]  /*6f00*/  UIADD3 UR24, UR24, 0x2e000, URZ ;  /* 0x0002e00018187890 */ /* 0x000fe2000fffe03f */
[C---:B---3--:R-:W-:Y:S01]  /*6f10*/  LEA R4, P2, R8.reuse, R4, 0x2 ;  /* 0x0000000408047211 */ /* 0x048fe200078410ff */
[----:B------:R-:W-:Y:S01]  /*6f20*/  UMOV UR9, UR17 ;  /* 0x0000001100097c82 */ /* 0x000fe20008000000 */
[----:B------:R-:W-:Y:S01]  /*6f30*/  UMOV UR11, UR19 ;  /* 0x00000013000b7c82 */ /* 0x000fe20008000000 */
[----:B------:R-:W-:Y:S01]  /*6f40*/  UMOV UR25, UR17 ;  /* 0x0000001100197c82 */ /* 0x000fe20008000000 */
[----:B------:R-:W-:Y:S01]  /*6f50*/  LEA.HI.X R5, R8, R5, R9, 0x2, P2 ;  /* 0x0000000508057211 */ /* 0x000fe200010f1409 */
[----:B------:R-:W-:Y:S01]  /*6f60*/  UMOV UR27, UR19 ;  /* 0x00000013001b7c82 */ /* 0x000fe20008000000 */
[----:B------:R-:W-:Y:S01]  /*6f70*/  IADD3 R8, P1, R13, 0x1f0, RZ ;  /* 0x000001f00d087810 */ /* 0x000fe20007f3e0ff */
[----:B------:R-:W-:Y:S01]  /*6f80*/  UMOV UR33, UR17 ;  /* 0x0000001100217c82 */ /* 0x000fe20008000000 */
[----:B------:R-:W-:Y:S01]  /*6f90*/  R2UR UR30, R4 ;  /* 0x00000000041e72ca */ /* 0x000fe200000e0000 */
[----:B------:R-:W-:Y:S01]  /*6fa0*/  UMOV UR22, 0x10 ;  /* 0x0000001000167882 */ /* 0x000fe20000000000 */
[----:B------:R-:W-:Y:S01]  /*6fb0*/  R2UR UR6, R8 ;  /* 0x00000000080672ca */ /* 0x000fe200000e0000 */
[----:B------:R-:W-:Y:S01]  /*6fc0*/  IMAD.X R8, RZ, RZ, R14, P1 ;  /* 0x000000ffff087224 */ /* 0x000fe200008e060e */
[----:B------:R-:W-:-:S02]  /*6fd0*/  R2UR UR31, R5 ;  /* 0x00000000051f72ca */ /* 0x000fc400000e0000 */
[----:B------:R-:W-:Y:S02]  /*6fe0*/  SHF.L.U32 R5, R12, 0x1f, RZ ;  /* 0x0000001f0c057819 */ /* 0x000fe400000006ff */
[----:B------:R-:W-:-:S13]  /*6ff0*/  R2UR UR7, R8 ;  /* 0x00000000080772ca */ /* 0x000fda00000e0000 */
[----:B------:R3:W-:Y:S01]  /*7000*/  UTMALDG.4D [UR16], [UR6], desc[UR14] ;  /* 0x00000e10060075b4 */ /* 0x0007e20008019000 */
[----:B------:R3:W-:Y:S01]  /*7010*/  UTMALDG.4D [UR8], [UR6], desc[UR14] ;  /* 0x00000e08060075b4 */ /* 0x0007e20008019000 */
[----:B------:R3:W-:Y:S01]  /*7020*/  UTMALDG.4D [UR24], [UR6], desc[UR14] ;  /* 0x00000e18060075b4 */ /* 0x0007e20008019000 */
[----:B------:R3:W-:Y:S01]  /*7030*/  UBLKCP.S.G [UR32], [UR30], UR22 ;  /* 0x000000201e0073ba */ /* 0x0007e20008000216 */
[----:B------:R-:W4:Y:S02]  /*7040*/  SYNCS.PHASECHK.TRANS64.TRYWAIT P1, [R0+URZ+0x36428], R5 ;  /* 0x03642805000075a7 */ /* 0x000f24000802017f */
[----:B---34-:R-:W-:Y:S05]  /*7050*/  @!P1 BRA `(.L_x_81) ;  /* 0x0000000800d89947 */ /* 0x018fea0003800000 */
.L_x_102:
[----:B------:R-:W-:Y:S01]  /*7060*/  IMAD.MOV.U32 R4, RZ, RZ, RZ ;  /* 0x000000ffff047224 */ /* 0x000fe200078e00ff */
[----:B------:R-:W-:Y:S06]  /*7070*/  @P0 BRA `(.L_x_82) ;  /* 0x0000000000140947 */ /* 0x000fec0003800000 */
[----:B------:R-:W-:Y:S01]  /*7080*/  ISETP.NE.AND P1, PT, R16, RZ, PT ;  /* 0x000000ff1000720c */ /* 0x000fe20003f25270 */
[----:B---3--:R-:W-:-:S04]  /*7090*/  IMAD.MOV.U32 R5, RZ, RZ, 0x6100 ;  /* 0x00006100ff057424 */ /* 0x008fc800078e00ff */
[----:B------:R4:W-:Y:S08]  /*70a0*/  SYNCS.ARRIVE.TRANS64 RZ, [R0+URZ+0x36418], R5 ;  /* 0x0364180500ff79a7 */ /* 0x0009f0000800003f */
[----:B------:R-:W-:Y:S05]  /*70b0*/  @!P1 BRA `(.L_x_82) ;  /* 0x0000000000049947 */ /* 0x000fea0003800000 */
[----:B------:R-:W-:Y:S01]  /*70c0*/  BPT.TRAP 0x1 ;  /* 0x000000040000795c */ /* 0x000fe20000300000 */
.L_x_82:
[----:B------:R-:W-:Y:S01]  /*70d0*/  R2UR UR19, R20 ;  /* 0x00000000141372ca */ /* 0x000fe200000e0000 */
[----:B------:R-:W-:Y:S01]  /*70e0*/  UMOV UR22, 0x0 ;  /* 0x0000000000167882 */ /* 0x000fe20000000000 */
[----:B------:R-:W-:Y:S01]  /*70f0*/  R2UR UR24, R0 ;  /* 0x00000000001872ca */ /* 0x000fe200000e0000 */
[----:B------:R-:W-:Y:S01]  /*7100*/  UMOV UR23, 0x14f00000 ;  /* 0x14f0000000177882 */ /* 0x000fe20000000000 */
[----:B------:R-:W-:Y:S01]  /*7110*/  R2UR UR14, R2 ;  /* 0x00000000020e72ca */ /* 0x000fe200000e0000 */
[----:B------:R-:W-:Y:S01]  /*7120*/  UMOV UR18, URZ ;  /* 0x0000003f00127c82 */ /* 0x000fe20008000000 */
[----:B------:R-:W-:Y:S01]  /*7130*/  R2UR UR15, R3 ;  /* 0x00000000030f72ca */ /* 0x000fe200000e0000 */
[----:B------:R-:W-:Y:S01]  /*7140*/  UMOV UR20, UR28 ;  /* 0x0000001c00147c82 */ /* 0x000fe20008000000 */
[----:B------:R-:W-:Y:S01]  /*7150*/  UMOV UR21, UR29 ;  /* 0x0000001d00157c82 */ /* 0x000fe20008000000 */
[----:B------:R-:W-:Y:S01]  /*7160*/  UMOV UR10, 0x40 ;  /* 0x00000040000a7882 */ /* 0x000fe20000000000 */
[----:B------:R-:W-:Y:S01]  /*7170*/  UMOV UR12, UR28 ;  /* 0x0000001c000c7c82 */ /* 0x000fe20008000000 */
[----:B------:R-:W-:Y:S01]  /*7180*/  UMOV UR13, UR29 ;  /* 0x0000001d000d7c82 */ /* 0x000fe20008000000 */
[----:B------:R-:W-:Y:S01]  /*7190*/  UMOV UR26, 0x80 ;  /* 0x00000080001a7882 */ /* 0x000fe20000000000 */
[----:B------:R-:W-:Y:S01]  /*71a0*/  UIADD3 UR19, UR19, 0x40, URZ ;  /* 0x0000004013137890 */ /* 0x000fe2000fffe03f */
[----:B------:R-:W-:Y:S01]  /*71b0*/  IMAD.MOV.U32 R15, RZ, RZ, 0x2 ;  /* 0x00000002ff0f7424 */ /* 0x000fe200078e00ff */
[----:B------:R-:W-:-:S02]  /*71c0*/  UIADD3 UR16, UR24, 0x24000, URZ ;  /* 0x0002400018107890 */ /* 0x000fc4000fffe03f */
[----:B------:R-:W-:Y:S02]  /*71d0*/  UIADD3 UR17, UR24, 0x36418, URZ ;  /* 0x0003641818117890 */ /* 0x000fe4000fffe03f */
[----:B------:R-:W-:Y:S01]  /*71e0*/  UIADD3 UR8, UR24, 0x26000, URZ ;  /* 0x0002600018087890 */ /* 0x000fe2000fffe03f */
[----:B---34-:R-:W-:Y:S01]  /*71f0*/  IMAD.U32 R5, RZ, RZ, UR19 ;  /* 0x00000013ff057e24 */ /* 0x018fe2000f8e00ff */
        /* <DEDUP_REMOVED lines=12> */
[----:B------:R3:W-:Y:S02]  /*72c0*/  UBLKCP.S.G [UR32], [UR6], UR30 ;  /* 0x00000020060073ba */ /* 0x0007e4000800021e */
[----:B---3--:R-:W-:Y:S01]  /*72d0*/  NOP ;  /* 0x0000000000007918 */ /* 0x008fe20000000000 */
.L_x_68:
[----:B------:R-:W-:-:S04]  /*72e0*/  SHF.L.U32 R3, R4, 0x1f, RZ ;  /* 0x0000001f04037819 */ /* 0x000fc800000006ff */
[----:B------:R-:W3:Y:S02]  /*72f0*/  SYNCS.PHASECHK.TRANS64.TRYWAIT P1, [R0+URZ+0x36438], R3 ;  /* 0x03643803000075a7 */ /* 0x000ee4000802017f */
[----:B---3--:R-:W-:Y:S05]  /*7300*/  @!P1 BRA `(.L_x_83) ;  /* 0x0000000800409947 */ /* 0x008fea0003800000 */
.L_x_103:
[----:B------:R-:W-:Y:S05]  /*7310*/  @P0 BRA `(.L_x_84) ;  /* 0x0000000000180947 */ /* 0x000fea0003800000 */
[----:B------:R-:W4:Y:S01]  /*7320*/  S2R R2, SR_TID.X ;  /* 0x0000000000027919 */ /* 0x000f220000002100 */
[----:B---3--:R-:W-:-:S04]  /*7330*/  IMAD.MOV.U32 R3, RZ, RZ, 0x6100 ;  /* 0x00006100ff037424 */ /* 0x008fc800078e00ff */
[----:B------:R3:W-:Y:S01]  /*7340*/  SYNCS.ARRIVE.TRANS64 RZ, [R0+URZ+0x36430], R3 ;  /* 0x0364300300ff79a7 */ /* 0x0007e2000800003f */
[----:B----4-:R-:W-:-:S13]  /*7350*/  LOP3.LUT P0, RZ, R2, 0x1f, RZ, 0xc0, !PT ;  /* 0x0000001f02ff7812 */ /* 0x010fda000780c0ff */
[----:B---3--:R-:W-:Y:S05]  /*7360*/  @!P0 BRA `(.L_x_84) ;  /* 0x0000000000048947 */ /* 0x008fea0003800000 */
[----:B------:R-:W-:Y:S01]  /*7370*/  BPT.TRAP 0x1 ;  /* 0x000000040000795c */ /* 0x000fe20000300000 */
.L_x_84:
[----:B---3--:R-:W3:Y:S01]  /*7380*/  LDC.64 R2, c[0x0][0x728] ;  /* 0x0001ca00ff027b82 */ /* 0x008ee20000000a00 */
[----:B------:R-:W-:Y:S01]  /*7390*/  IADD3 R13, P1, R13, 0x1f0, RZ ;  /* 0x000001f00d0d7810 */ /* 0x000fe20007f3e0ff */
[----:B------:R-:W-:Y:S01]  /*73a0*/  UMOV UR14, 0x0 ;  /* 0x00000000000e7882 */ /* 0x000fe20000000000 */
[C---:B------:R-:W-:Y:S01]  /*73b0*/  IADD3 R6, P0, R5.reuse, R6, RZ ;  /* 0x0000000605067210 */ /* 0x040fe20007f1e0ff */
[----:B------:R-:W-:Y:S01]  /*73c0*/  UMOV UR15, 0x14f00000 ;  /* 0x14f00000000f7882 */ /* 0x000fe20000000000 */
[----:B------:R-:W-:Y:S01]  /*73d0*/  R2UR UR24, R0 ;  /* 0x00000000001872ca */ /* 0x000fe200000e0000 */
[----:B------:R-:W-:Y:S01]  /*73e0*/  IMAD.X R14, RZ, RZ, R14, P1 ;  /* 0x000000ffff0e7224 */ /* 0x000fe200008e060e */
[C---:B------:R-:W-:Y:S01]  /*73f0*/  LEA.HI.X.SX32 R11, R5.reuse, R11, 0x1, P0 ;  /* 0x0000000b050b7211 */ /* 0x040fe200000f0eff */
[----:B------:R-:W-:Y:S01]  /*7400*/  UMOV UR18, URZ ;  /* 0x0000003f00127c82 */ /* 0x000fe20008000000 */
[----:B------:R-:W-:Y:S01]  /*7410*/  R2UR UR19, R5 ;  /* 0x00000000051372ca */ /* 0x000fe200000e0000 */
[----:B------:R-:W-:Y:S01]  /*7420*/  UMOV UR20, UR28 ;  /* 0x0000001c00147c82 */ /* 0x000fe20008000000 */
[----:B------:R-:W-:Y:S01]  /*7430*/  R2UR UR6, R13 ;  /* 0x000000000d0672ca */ /* 0x000fe200000e0000 */
[----:B------:R-:W-:Y:S01]  /*7440*/  UMOV UR21, UR29 ;  /* 0x0000001d00157c82 */ /* 0x000fe20008000000 */
[----:B------:R-:W-:Y:S01]  /*7450*/  R2UR UR7, R14 ;  /* 0x000000000e0772ca */ /* 0x000fe200000e0000 */
[----:B------:R-:W-:Y:S01]  /*7460*/  UMOV UR10, 0x40 ;  /* 0x00000040000a7882 */ /* 0x000fe20000000000 */
[----:B------:R-:W-:Y:S01]  /*7470*/  UMOV UR12, UR28 ;  /* 0x0000001c000c7c82 */ /* 0x000fe20008000000 */
[----:B------:R-:W-:Y:S01]  /*7480*/  UMOV UR13, UR29 ;  /* 0x0000001d000d7c82 */ /* 0x000fe20008000000 */
[----:B------:R-:W-:Y:S01]  /*7490*/  UMOV UR26, 0x80 ;  /* 0x00000080001a7882 */ /* 0x000fe20000000000 */
[----:B------:R-:W-:Y:S01]  /*74a0*/  UIADD3 UR17, UR24, 0x36430, URZ ;  /* 0x0003643018117890 */ /* 0x000fe2000fffe03f */
[----:B------:R-:W-:Y:S01]  /*74b0*/  LOP3.LUT R4, R4, 0x1, RZ, 0x3c, !PT ;  /* 0x0000000104047812 */ /* 0x000fe200078e3cff */
[----:B------:R-:W-:-:S02]  /*74c0*/  UIADD3 UR16, UR24, 0x2a000, URZ ;  /* 0x0002a00018107890 */ /* 0x000fc4000fffe03f */
[----:B------:R-:W-:Y:S01]  /*74d0*/  UIADD3 UR32, UR24, 0x30200, URZ ;  /* 0x0003020018207890 */ /* 0x000fe2000fffe03f */
[C---:B---3--:R-:W-:Y:S01]  /*74e0*/  LEA R2, P0, R6.reuse, R2, 0x2 ;  /* 0x0000000206027211 */ /* 0x048fe200078010ff */
[----:B------:R-:W-:Y:S02]  /*74f0*/  UIADD3 UR8, UR24, 0x2c000, URZ ;  /* 0x0002c00018087890 */ /* 0x000fe4000fffe03f */
[----:B------:R-:W-:Y:S01]  /*7500*/  UIADD3 UR24, UR24, 0x2e000, URZ ;  /* 0x0002e00018187890 */ /* 0x000fe2000fffe03f */
[----:B------:R-:W-:Y:S01]  /*7510*/  LEA.HI.X R3, R6, R3, R11, 0x2, P0 ;  /* 0x0000000306037211 */ /* 0x000fe200000f140b */
[----:B------:R-:W-:Y:S01]  /*7520*/  UMOV UR11, UR19 ;  /* 0x00000013000b7c82 */ /* 0x000fe20008000000 */
[----:B------:R-:W-:Y:S01]  /*7530*/  R2UR UR30, R2 ;  /* 0x00000000021e72ca */ /* 0x000fe200000e0000 */
[----:B------:R-:W-:Y:S01]  /*7540*/  UMOV UR9, UR17 ;  /* 0x0000001100097c82 */ /* 0x000fe20008000000 */
[----:B------:R-:W-:Y:S01]  /*7550*/  R2UR UR31, R3 ;  /* 0x00000000031f72ca */ /* 0x000fe200000e0000 */
[----:B------:R-:W-:Y:S01]  /*7560*/  UMOV UR27, UR19 ;  /* 0x00000013001b7c82 */ /* 0x000fe20008000000 */
[----:B------:R3:W-:Y:S01]  /*7570*/  UTMALDG.4D [UR16], [UR6], desc[UR14] ;  /* 0x00000e10060075b4 */ /* 0x0007e20008019000 */
[----:B------:R-:W-:Y:S01]  /*7580*/  UMOV UR25, UR17 ;  /* 0x0000001100197c82 */ /* 0x000fe20008000000 */
[----:B------:R-:W-:Y:S01]  /*7590*/  UMOV UR33, UR17 ;  /* 0x0000001100217c82 */ /* 0x000fe20008000000 */
[----:B------:R-:W-:Y:S01]  /*75a0*/  UMOV UR22, 0x10 ;  /* 0x0000001000167882 */ /* 0x000fe20000000000 */
[----:B------:R-:W-:Y:S01]  /*75b0*/  ISETP.NE.AND P0, PT, R15, 0x2, PT ;  /* 0x000000020f00780c */ /* 0x000fe20003f05270 */
[----:B------:R3:W-:Y:S03]  /*75c0*/  UTMALDG.4D [UR8], [UR6], desc[UR14] ;  /* 0x00000e08060075b4 */ /* 0x0007e60008019000 */
[----:B------:R-:W-:-:S02]  /*75d0*/  SEL R3, RZ, 0x1, P0 ;  /* 0x00000001ff037807 */ /* 0x000fc40000000000 */
[----:B------:R-:W-:Y:S02]  /*75e0*/  SEL R2, R15, RZ, P0 ;  /* 0x000000ff0f027207 */ /* 0x000fe40000000000 */
[----:B------:R-:W-:Y:S01]  /*75f0*/  LOP3.LUT R12, R12, R3, RZ, 0x3c, !PT ;  /* 0x000000030c0c7212 */ /* 0x000fe200078e3cff */
[----:B------:R3:W-:Y:S01]  /*7600*/  UTMALDG.4D [UR24], [UR6], desc[UR14] ;  /* 0x00000e18060075b4 */ /* 0x0007e20008019000 */
[----:B------:R3:W-:Y:S02]  /*7610*/  UBLKCP.S.G [UR32], [UR30], UR22 ;  /* 0x000000201e0073ba */ /* 0x0007e40008000216 */
[----:B---3--:R-:W-:-:S03]  /*7620*/  NOP ;  /* 0x0000000000007918 */ /* 0x008fc60000000000 */
.L_x_65:
[----:B------:R-:W-:Y:S05]  /*7630*/  BSYNC B0 ;  /* 0x0000000000007941 */ /* 0x000fea0003800000 */
.L_x_64:
[----:B------:R-:W-:-:S03]  /*7640*/  UMOV UR6, 0xffffffff ;  /* 0xffffffff00067882 */ /* 0x000fc60000000000 */
[----:B------:R-:W-:Y:S05]  /*7650*/  BRA.DIV UR6, `(.L_x_85) ;  /* 0x0000000606807947 */ /* 0x000fea000b800000 */
[----:B------:R-:W-:-:S13]  /*7660*/  ELECT P0, URZ, PT ;  /* 0x00000000003f782f */ /* 0x000fda0003800000 */
.L_x_106:
[----:B------:R-:W-:Y:S04]  /*7670*/  BSSY B0, `(.L_x_86) ;  /* 0x000001e000007945 */ /* 0x000fe80003800000 */
[----:B------:R-:W-:Y:S05]  /*7680*/  @!P0 BRA `(.L_x_87) ;  /* 0x0000000000708947 */ /* 0x000fea0003800000 */
[----:B------:R-:W-:-:S04]  /*7690*/  LOP3.LUT R17, R17, 0x2, RZ, 0xfc, !PT ;  /* 0x0000000211117812 */ /* 0x000fc800078efcff */
[----:B------:R-:W-:-:S13]  /*76a0*/  ISETP.NE.AND P2, PT, R17, 0x3, PT ;  /* 0x000000031100780c */ /* 0x000fda0003f45270 */
[----:B------:R-:W-:Y:S05]  /*76b0*/  @!P2 BRA `(.L_x_88) ;  /* 0x000000000004a947 */ /* 0x000fea0003800000 */
[----:B------:R-:W-:Y:S01]  /*76c0*/  BPT.TRAP 0x1 ;  /* 0x000000040000795c */ /* 0x000fe20000300000 */
.L_x_88:
[----:B------:R-:W3:Y:S01]  /*76d0*/  S2R R3, SR_CgaCtaId ;  /* 0x0000000000037919 */ /* 0x000ee20000008800 */
[----:B-12---:R-:W-:-:S04]  /*76e0*/  MOV R0, 0x400 ;  /* 0x0000040000007802 */ /* 0x006fc80000000f00 */
[----:B---3--:R-:W-:Y:S02]  /*76f0*/  LEA R9, R3, R0, 0x18 ;  /* 0x0000000003097211 */ /* 0x008fe400078ec0ff */
[----:B------:R-:W-:-:S03]  /*7700*/  SHF.L.U32 R0, R12, 0x1f, RZ ;  /* 0x0000001f0c007819 */ /* 0x000fc600000006ff */
[----:B------:R-:W-:-:S04]  /*7710*/  VIADD R3, R9, 0x36420 ;  /* 0x0003642009037836 */ /* 0x000fc80000000000 */
[C---:B------:R-:W-:Y:S02]  /*7720*/  IMAD R7, R2.reuse, 0x8, R3 ;  /* 0x0000000802077824 */ /* 0x040fe400078e0203 */
[----:B------:R-:W-:Y:S02]  /*7730*/  VIADD R2, R2, 0x1 ;  /* 0x0000000102027836 */ /* 0x000fe40000000000 */
[----:B------:R-:W1:Y:S03]  /*7740*/  SYNCS.PHASECHK.TRANS64.TRYWAIT P0, [R7+URZ], R0 ;  /* 0x00000000070075a7 */ /* 0x000e66000800017f */
[----:B------:R-:W-:-:S04]  /*7750*/  ISETP.NE.AND P1, PT, R2, 0x2, PT ;  /* 0x000000020200780c */ /* 0x000fc80003f25270 */
[----:B------:R-:W-:Y:S02]  /*7760*/  SEL R5, RZ, 0x1, P1 ;  /* 0x00000001ff057807 */ /* 0x000fe40000800000 */
[----:B------:R-:W-:Y:S02]  /*7770*/  SEL R2, R2, RZ, P1 ;  /* 0x000000ff02027207 */ /* 0x000fe40000800000 */
[----:B------:R-:W-:-:S03]  /*7780*/  LOP3.LUT R5, R12, R5, RZ, 0x3c, !PT ;  /* 0x000000050c057212 */ /* 0x000fc600078e3cff */
[----:B------:R-:W-:Y:S01]  /*7790*/  IMAD R3, R2, 0x8, R3 ;  /* 0x0000000802037824 */ /* 0x000fe200078e0203 */
[----:B------:R-:W-:Y:S01]  /*77a0*/  SHF.L.U32 R2, R5, 0x1f, RZ ;  /* 0x0000001f05027819 */ /* 0x000fe200000006ff */
[----:B-1----:R-:W-:Y:S06]  /*77b0*/  @!P0 BRA `(.L_x_89) ;  /* 0x00000004004c8947 */ /* 0x002fec0003800000 */
.L_x_107:
[----:B------:R-:W2:Y:S02]  /*77c0*/  SYNCS.PHASECHK.TRANS64.TRYWAIT P0, [R3+URZ], R2 ;  /* 0x00000002030075a7 */ /* 0x000ea4000800017f */
[----:B--2---:R-:W-:Y:S05]  /*77d0*/  @!P0 BRA `(.L_x_90) ;  /* 0x0000000400588947 */ /* 0x004fea0003800000 */
.L_x_108:
[----:B------:R-:W-:Y:S05]  /*77e0*/  @!P2 BRA `(.L_x_91) ;  /* 0x000000000004a947 */ /* 0x000fea0003800000 */
[----:B------:R-:W-:Y:S01]  /*77f0*/  BPT.TRAP 0x1 ;  /* 0x000000040000795c */ /* 0x000fe20000300000 */
.L_x_91:
[----:B------:R-:W-:-:S07]  /*7800*/  SHF.L.U32 R4, R4, 0x1f, RZ ;  /* 0x0000001f04047819 */ /* 0x000fce00000006ff */
.L_x_92:
[----:B---3--:R3:W4:Y:S02]  /*7810*/  SYNCS.PHASECHK.TRANS64.TRYWAIT P0, [R9+URZ+0x36438], R4 ;  /* 0x03643804090075a7 */ /* 0x008724000800017f */
[----:B----4-:R-:W-:Y:S05]  /*7820*/  @!P0 NANOSLEEP.SYNCS 0x989680 ;  /* 0x009896800000895d */ /* 0x010fea0003900000 */
[----:B------:R-:W4:Y:S02]  /*7830*/  @!P0 SYNCS.PHASECHK.TRANS64 P0, [R9+URZ+0x36438], R4 ;  /* 0x03643804090085a7 */ /* 0x000f24000800007f */
[----:B----4-:R-:W-:Y:S05]  /*7840*/  @!P0 BRA `(.L_x_92) ;  /* 0xfffffffc00f08947 */ /* 0x010fea000383ffff */
.L_x_87:
[----:B------:R-:W-:Y:S05]  /*7850*/  BSYNC B0 ;  /* 0x0000000000007941 */ /* 0x000fea0003800000 */
.L_x_86:
[----:B------:R-:W-:Y:S05]  /*7860*/  EXIT ;  /* 0x000000000000794d */ /* 0x000fea0003800000 */
.L_x_10:
[----:B------:R-:W-:Y:S02]  /*7870*/  IMAD.MOV.U32 R12, RZ, RZ, RZ ;  /* 0x000000ffff0c7224 */ /* 0x000fe400078e00ff */
[----:B------:R-:W-:Y:S02]  /*7880*/  IMAD.MOV.U32 R11, RZ, RZ, 0x1f ;  /* 0x0000001fff0b7424 */ /* 0x000fe400078e00ff */
[----:B------:R-:W-:-:S07]  /*7890*/  IMAD.MOV.U32 R15, RZ, RZ, -0x1 ;  /* 0xffffffffff0f7424 */ /* 0x000fce00078e00ff */
[----:B------:R-:W-:Y:S05]  /*78a0*/  WARPSYNC.COLLECTIVE R15, `(.L_x_93) ;  /* 0x000000000f087348 */ /* 0x000fea0003c00000 */
[----:B------:R1:W2:Y:S02]  /*78b0*/  SHFL.IDX P6, R14, R13, R12, R11 ;  /* 0x0000000c0d0e7389 */ /* 0x0002a400000c000b */
[----:B-12---:R-:W-:Y:S01]  /*78c0*/  ENDCOLLECTIVE ;  /* 0x000000000000791b */ /* 0x006fe20003800000 */
.L_x_93:
[----:B------:R-:W-:Y:S05]  /*78d0*/  BRA `(.L_x_94) ;  /* 0xffffff9000ac7947 */ /* 0x000fea000383ffff */
.L_x_12:
[----:B--2---:R2:W3:Y:S02]  /*78e0*/  SYNCS.PHASECHK.TRANS64.TRYWAIT P0, [R157+URZ+0x36400], R18 ;  /* 0x036400129d0075a7 */ /* 0x0044e4000800017f */
[----:B---3--:R-:W-:Y:S05]  /*78f0*/  @!P0 NANOSLEEP.SYNCS 0x989680 ;  /* 0x009896800000895d */ /* 0x008fea0003900000 */
[----:B------:R-:W3:Y:S02]  /*7900*/  @!P0 SYNCS.PHASECHK.TRANS64 P0, [R157+URZ+0x36400], R18 ;  /* 0x036400129d0085a7 */ /* 0x000ee4000800007f */
[----:B---3--:R-:W-:Y:S05]  /*7910*/  @!P0 BRA `(.L_x_12) ;  /* 0xfffffffc00f08947 */ /* 0x008fea000383ffff */
[----:B------:R-:W-:Y:S05]  /*7920*/  BRA `(.L_x_11) ;  /* 0xffffff9400187947 */ /* 0x000fea000383ffff */
.L_x_17:
[----:B--2---:R2:W3:Y:S02]  /*7930*/  SYNCS.PHASECHK.TRANS64.TRYWAIT P1, [R4+URZ+0x36410], R13 ;  /* 0x0364100d040075a7 */ /* 0x0044e4000802017f */
[----:B---3--:R-:W-:Y:S05]  /*7940*/  @!P1 NANOSLEEP.SYNCS 0x989680 ;  /* 0x009896800000995d */ /* 0x008fea0003900000 */
[----:B------:R-:W3:Y:S02]  /*7950*/  @!P1 SYNCS.PHASECHK.TRANS64 P1, [R4+URZ+0x36410], R13 ;  /* 0x0364100d040095a7 */ /* 0x000ee4000802007f */
[----:B---3--:R-:W-:Y:S05]  /*7960*/  @!P1 BRA `(.L_x_17) ;  /* 0xfffffffc00f09947 */ /* 0x008fea000383ffff */
[----:B------:R-:W-:Y:S05]  /*7970*/  BRA `(.L_x_16) ;  /* 0xffffff9800d87947 */ /* 0x000fea000383ffff */
.L_x_21:
[----:B---3--:R3:W1:Y:S02]  /*7980*/  SYNCS.PHASECHK.TRANS64.TRYWAIT P1, [R157+URZ+0x36430], R14 ;  /* 0x0364300e9d0075a7 */ /* 0x008664000802017f */
[----:B-1----:R-:W-:Y:S05]  /*7990*/  @!P1 NANOSLEEP.SYNCS 0x989680 ;  /* 0x009896800000995d */ /* 0x002fea0003900000 */
[----:B------:R-:W1:Y:S02]  /*79a0*/  @!P1 SYNCS.PHASECHK.TRANS64 P1, [R157+URZ+0x36430], R14 ;  /* 0x0364300e9d0095a7 */ /* 0x000e64000802007f */
[----:B-1----:R-:W-:Y:S05]  /*79b0*/  @!P1 BRA `(.L_x_21) ;  /* 0xfffffffc00f09947 */ /* 0x002fea000383ffff */
[----:B------:R-:W-:Y:S05]  /*79c0*/  BRA `(.L_x_20) ;  /* 0xffffffa0007c7947 */ /* 0x000fea000383ffff */
.L_x_66:
[----:B-1----:R1:W2:Y:S02]  /*79d0*/  SYNCS.PHASECHK.TRANS64.TRYWAIT P1, [R0+URZ+0x36420], R10 ;  /* 0x0364200a000075a7 */ /* 0x0022a4000802017f */
[----:B--2---:R-:W-:Y:S05]  /*79e0*/  @!P1 NANOSLEEP.SYNCS 0x989680 ;  /* 0x009896800000995d */ /* 0x004fea0003900000 */
[----:B------:R-:W2:Y:S02]  /*79f0*/  @!P1 SYNCS.PHASECHK.TRANS64 P1, [R0+URZ+0x36420], R10 ;  /* 0x0364200a000095a7 */ /* 0x000ea4000802007f */
[----:B--2---:R-:W-:Y:S05]  /*7a00*/  @!P1 BRA `(.L_x_66) ;  /* 0xfffffffc00f09947 */ /* 0x004fea000383ffff */
[----:B------:R-:W-:Y:S05]  /*7a10*/  BRA `(.L_x_95) ;  /* 0xffffffe0001c7947 */ /* 0x000fea000383ffff */
.L_x_70:
[----:B-1----:R1:W2:Y:S02]  /*7a20*/  SYNCS.PHASECHK.TRANS64.TRYWAIT P1, [R0+URZ+0x36438], R10 ;  /* 0x0364380a000075a7 */ /* 0x0022a4000802017f */
[----:B--2---:R-:W-:Y:S05]  /*7a30*/  @!P1 NANOSLEEP.SYNCS 0x989680 ;  /* 0x009896800000995d */ /* 0x004fea0003900000 */
[----:B------:R-:W2:Y:S02]  /*7a40*/  @!P1 SYNCS.PHASECHK.TRANS64 P1, [R0+URZ+0x36438], R10 ;  /* 0x0364380a000095a7 */ /* 0x000ea4000802007f */
[----:B--2---:R-:W-:Y:S05]  /*7a50*/  @!P1 BRA `(.L_x_70) ;  /* 0xfffffffc00f09947 */ /* 0x004fea000383ffff */
[----:B------:R-:W-:Y:S05]  /*7a60*/  BRA `(.L_x_96) ;  /* 0xffffffe400d47947 */ /* 0x000fea000383ffff */
.L_x_72:
[----:B--2---:R2:W3:Y:S02]  /*7a70*/  SYNCS.PHASECHK.TRANS64.TRYWAIT P1, [R0+URZ+0x36428], R3 ;  /* 0x03642803000075a7 */ /* 0x0044e4000802017f */
[----:B---3--:R-:W-:Y:S05]  /*7a80*/  @!P1 NANOSLEEP.SYNCS 0x989680 ;  /* 0x009896800000995d */ /* 0x008fea0003900000 */
[----:B------:R-:W3:Y:S02]  /*7a90*/  @!P1 SYNCS.PHASECHK.TRANS64 P1, [R0+URZ+0x36428], R3 ;  /* 0x03642803000095a7 */ /* 0x000ee4000802007f */
[----:B---3--:R-:W-:Y:S05]  /*7aa0*/  @!P1 BRA `(.L_x_72) ;  /* 0xfffffffc00f09947 */ /* 0x008fea000383ffff */
[----:B------:R-:W-:Y:S05]  /*7ab0*/  BRA `(.L_x_97) ;  /* 0xffffffe800947947 */ /* 0x000fea000383ffff */
.L_x_74:
[----:B--2---:R2:W3:Y:S02]  /*7ac0*/  SYNCS.PHASECHK.TRANS64.TRYWAIT P1, [R0+URZ+0x36438], R29 ;  /* 0x0364381d000075a7 */ /* 0x0044e4000802017f */
[----:B---3--:R-:W-:Y:S05]  /*7ad0*/  @!P1 NANOSLEEP.SYNCS 0x989680 ;  /* 0x009896800000995d */ /* 0x008fea0003900000 */
[----:B------:R-:W3:Y:S02]  /*7ae0*/  @!P1 SYNCS.PHASECHK.TRANS64 P1, [R0+URZ+0x36438], R29 ;  /* 0x0364381d000095a7 */ /* 0x000ee4000802007f */
[----:B---3--:R-:W-:Y:S05]  /*7af0*/  @!P1 BRA `(.L_x_74) ;  /* 0xfffffffc00f09947 */ /* 0x008fea000383ffff */
[----:B------:R-:W-:Y:S05]  /*7b00*/  BRA `(.L_x_98) ;  /* 0xffffffec00247947 */ /* 0x000fea000383ffff */
.L_x_76:
[----:B------:R-:W-:-:S07]  /*7b10*/  SHF.L.U32 R5, R12, 0x1f, RZ ;  /* 0x0000001f0c057819 */ /* 0x000fce00000006ff */
.L_x_99:
[----:B--2---:R2:W3:Y:S02]  /*7b20*/  SYNCS.PHASECHK.TRANS64.TRYWAIT P1, [R0+URZ+0x36420], R5 ;  /* 0x03642005000075a7 */ /* 0x0044e4000802017f */
[----:B---3--:R-:W-:Y:S05]  /*7b30*/  @!P1 NANOSLEEP.SYNCS 0x989680 ;  /* 0x009896800000995d */ /* 0x008fea0003900000 */
[----:B------:R-:W3:Y:S02]  /*7b40*/  @!P1 SYNCS.PHASECHK.TRANS64 P1, [R0+URZ+0x36420], R5 ;  /* 0x03642005000095a7 */ /* 0x000ee4000802007f */
[----:B---3--:R-:W-:Y:S05]  /*7b50*/  @!P1 BRA `(.L_x_99) ;  /* 0xfffffffc00f09947 */ /* 0x008fea000383ffff */
[----:B------:R-:W-:Y:S05]  /*7b60*/  BRA `(.L_x_100) ;  /* 0xffffffec00c47947 */ /* 0x000fea000383ffff */
.L_x_79:
[----:B--2---:R2:W3:Y:S02]  /*7b70*/  SYNCS.PHASECHK.TRANS64.TRYWAIT P1, [R0+URZ+0x36438], R10 ;  /* 0x0364380a000075a7 */ /* 0x0044e4000802017f */
[----:B---3--:R-:W-:Y:S05]  /*7b80*/  @!P1 NANOSLEEP.SYNCS 0x989680 ;  /* 0x009896800000995d */ /* 0x008fea0003900000 */
[----:B------:R-:W3:Y:S02]  /*7b90*/  @!P1 SYNCS.PHASECHK.TRANS64 P1, [R0+URZ+0x36438], R10 ;  /* 0x0364380a000095a7 */ /* 0x000ee4000802007f */
[----:B---3--:R-:W-:Y:S05]  /*7ba0*/  @!P1 BRA `(.L_x_79) ;  /* 0xfffffffc00f09947 */ /* 0x008fea000383ffff */
[----:B------:R-:W-:Y:S05]  /*7bb0*/  BRA `(.L_x_101) ;  /* 0xfffffff0006c7947 */ /* 0x000fea000383ffff */
.L_x_81:
[----:B---3--:R3:W4:Y:S02]  /*7bc0*/  SYNCS.PHASECHK.TRANS64.TRYWAIT P1, [R0+URZ+0x36428], R5 ;  /* 0x03642805000075a7 */ /* 0x008724000802017f */
[----:B----4-:R-:W-:Y:S05]  /*7bd0*/  @!P1 NANOSLEEP.SYNCS 0x989680 ;  /* 0x009896800000995d */ /* 0x010fea0003900000 */
[----:B------:R-:W4:Y:S02]  /*7be0*/  @!P1 SYNCS.PHASECHK.TRANS64 P1, [R0+URZ+0x36428], R5 ;  /* 0x03642805000095a7 */ /* 0x000f24000802007f */
[----:B----4-:R-:W-:Y:S05]  /*7bf0*/  @!P1 BRA `(.L_x_81) ;  /* 0xfffffffc00f09947 */ /* 0x010fea000383ffff */
[----:B------:R-:W-:Y:S05]  /*7c00*/  BRA `(.L_x_102) ;  /* 0xfffffff400147947 */ /* 0x000fea000383ffff */
.L_x_83:
[----:B---3--:R3:W4:Y:S02]  /*7c10*/  SYNCS.PHASECHK.TRANS64.TRYWAIT P1, [R0+URZ+0x36438], R3 ;  /* 0x03643803000075a7 */ /* 0x008724000802017f */
[----:B----4-:R-:W-:Y:S05]  /*7c20*/  @!P1 NANOSLEEP.SYNCS 0x989680 ;  /* 0x009896800000995d */ /* 0x010fea0003900000 */
[----:B------:R-:W4:Y:S02]  /*7c30*/  @!P1 SYNCS.PHASECHK.TRANS64 P1, [R0+URZ+0x36438], R3 ;  /* 0x03643803000095a7 */ /* 0x000f24000802007f */
[----:B----4-:R-:W-:Y:S05]  /*7c40*/  @!P1 BRA `(.L_x_83) ;  /* 0xfffffffc00f09947 */ /* 0x010fea000383ffff */
[----:B------:R-:W-:Y:S05]  /*7c50*/  BRA `(.L_x_103) ;  /* 0xfffffff400ac7947 */ /* 0x000fea000383ffff */
.L_x_85:
[----:B------:R-:W-:Y:S01]  /*7c60*/  BSSY B0, `(.L_x_104) ;  /* 0x0000006000007945 */ /* 0x000fe20003800000 */
[----:B------:R-:W-:-:S07]  /*7c70*/  IMAD.MOV.U32 R15, RZ, RZ, -0x1 ;  /* 0xffffffffff0f7424 */ /* 0x000fce00078e00ff */
[----:B-12---:R-:W-:Y:S05]  /*7c80*/  WARPSYNC.COLLECTIVE R15, `(.L_x_105) ;  /* 0x000000000f0c7348 */ /* 0x006fea0003c00000 */
[----:B------:R-:W-:Y:S02]  /*7c90*/  ELECT P6, UR62, PT ;  /* 0x00000000003e782f */ /* 0x000fe400038c0000 */
[----:B------:R-:W-:Y:S01]  /*7ca0*/  MOV R14, UR62 ;  /* 0x0000003e000e7c02 */ /* 0x000fe20008000f00 */
[----:B-12---:R-:W-:Y:S10]  /*7cb0*/  ENDCOLLECTIVE ;  /* 0x000000000000791b */ /* 0x006ff40003800000 */
.L_x_105:
[----:B------:R-:W-:Y:S05]  /*7cc0*/  BSYNC B0 ;  /* 0x0000000000007941 */ /* 0x000fea0003800000 */
.L_x_104:
[----:B------:R-:W-:Y:S01]  /*7cd0*/  PLOP3.LUT P0, PT, P6, PT, PT, 0x80, 0x0 ;  /* 0x000000000000781c */ /* 0x000fe2000370f070 */
[----:B------:R-:W-:-:S12]  /*7ce0*/  BRA `(.L_x_106) ;  /* 0xfffffff800607947 */ /* 0x000fd8000383ffff */
.L_x_89:
[----:B-1----:R1:W2:Y:S02]  /*7cf0*/  SYNCS.PHASECHK.TRANS64.TRYWAIT P0, [R7+URZ], R0 ;  /* 0x00000000070075a7 */ /* 0x0022a4000800017f */
[----:B--2---:R-:W-:Y:S05]  /*7d00*/  @!P0 NANOSLEEP.SYNCS 0x989680 ;  /* 0x009896800000895d */ /* 0x004fea0003900000 */
[----:B------:R-:W2:Y:S02]  /*7d10*/  @!P0 SYNCS.PHASECHK.TRANS64 P0, [R7+URZ], R0 ;  /* 0x00000000070085a7 */ /* 0x000ea4000800007f */
[----:B--2---:R-:W-:Y:S05]  /*7d20*/  @!P0 BRA `(.L_x_89) ;  /* 0xfffffffc00f08947 */ /* 0x004fea000383ffff */
[----:B------:R-:W-:Y:S05]  /*7d30*/  BRA `(.L_x_107) ;  /* 0xfffffff800a07947 */ /* 0x000fea000383ffff */
.L_x_90:
[----:B--2---:R2:W3:Y:S02]  /*7d40*/  SYNCS.PHASECHK.TRANS64.TRYWAIT P0, [R3+URZ], R2 ;  /* 0x00000002030075a7 */ /* 0x0044e4000800017f */
[----:B---3--:R-:W-:Y:S05]  /*7d50*/  @!P0 NANOSLEEP.SYNCS 0x989680 ;  /* 0x009896800000895d */ /* 0x008fea0003900000 */
[----:B------:R-:W3:Y:S02]  /*7d60*/  @!P0 SYNCS.PHASECHK.TRANS64 P0, [R3+URZ], R2 ;  /* 0x00000002030085a7 */ /* 0x000ee4000800007f */
[----:B---3--:R-:W-:Y:S05]  /*7d70*/  @!P0 BRA `(.L_x_90) ;  /* 0xfffffffc00f08947 */ /* 0x008fea000383ffff */
[----:B------:R-:W-:Y:S05]  /*7d80*/  BRA `(.L_x_108) ;  /* 0xfffffff800947947 */ /* 0x000fea000383ffff */
.L_x_109:
[----:B------:R-:W-:-:S00]  /*7d90*/  BRA `(.L_x_109) ;  /* 0xfffffffc00fc7947 */ /* 0x000fc0000383ffff */
[----:B------:R-:W-:-:S00]  /*7da0*/  NOP ;  /* 0x0000000000007918 */ /* 0x000fc00000000000 */
        /* <DEDUP_REMOVED lines=13> */
.L_x_3855:


//--------------------- .text._ZN7cutlass13device_kernelIN5flash11enable_sm90INS1_16FlashAttnBwdSm90INS1_25CollectiveMainloopBwdSm90ILi2ELi1ELi1EN4cute5tupleIJNS5_1CILi1EEES8_S8_EEENS6_IJNS7_ILi64EEENS7_ILi96EEENS7_ILi192EEEEEENS_10bfloat16_tEfNS_4arch4Sm90ELb0ELb0ELb1ELb0ELb1ELb0ELb1ELb0ELi3ELi1ELi1ELi1ELb0EEENS1_21CollectiveEpilogueBwdISD_SE_SG_Li384ELb0ELb1ELi3EEENS1_19SingleTileSchedulerILb0ELb0ELb0ELi96EEEEEEEEEvNT_6ParamsE --------------------------
	.section	.text._ZN7cutlass13device_kernelIN5flash11enable_sm90INS1_16FlashAttnBwdSm90INS1_25CollectiveMainloopBwdSm90ILi2ELi1ELi1EN4cute5tupleIJNS5_1CILi1EEES8_S8_EEENS6_IJNS7_ILi64EEENS7_ILi96EEENS7_ILi192EEEEEENS_10bfloat16_tEfNS_4arch4Sm90ELb0ELb0ELb1ELb0ELb1ELb0ELb1ELb0ELi3ELi1ELi1ELi1ELb0EEENS1_21CollectiveEpilogueBwdISD_SE_SG_Li384ELb0ELb1ELi3EEENS1_19SingleTileSchedulerILb0ELb0ELb0ELi96EEEEEEEEEvNT_6ParamsE,"ax",@progbits
	.align	128
.text._ZN7cutlass13device_kernelIN5flash11enable_sm90INS1_16FlashAttnBwdSm90INS1_25CollectiveMainloopBwdSm90ILi2ELi1ELi1EN4cute5tupleIJNS5_1CILi1EEES8_S8_EEENS6_IJNS7_ILi64EEENS7_ILi96EEENS7_ILi192EEEEEENS_10bfloat16_tEfNS_4arch4Sm90ELb0ELb0ELb1ELb0ELb1ELb0ELb1ELb0ELi3ELi1ELi1ELi1ELb0EEENS1_21CollectiveEpilogueBwdISD_SE_SG_Li384ELb0ELb1ELi3EEENS1_19SingleTileSchedulerILb0ELb0ELb0ELi96EEEEEEEEEvNT_6ParamsE:
        .type           _ZN7cutlass13device_kernelIN5flash11enable_sm90INS1_16FlashAttnBwdSm90INS1_25CollectiveMainloopBwdSm90ILi2ELi1ELi1EN4cute5tupleIJNS5_1CILi1EEES8_S8_EEENS6_IJNS7_ILi64EEENS7_ILi96EEENS7_ILi192EEEEEENS_10bfloat16_tEfNS_4arch4Sm90ELb0ELb0ELb1ELb0ELb1ELb0ELb1ELb0ELi3ELi1ELi1ELi1ELb0EEENS1_21CollectiveEpilogueBwdISD_SE_SG_Li384ELb0ELb1ELi3EEENS1_19SingleTileSchedulerILb0ELb0ELb0ELi96EEEEEEEEEvNT_6ParamsE,@function
        .size           _ZN7cutlass13device_kernelIN5flash11enable_sm90INS1_16FlashAttnBwdSm90INS1_25CollectiveMainloopBwdSm90ILi2ELi1ELi1EN4cute5tupleIJNS5_1CILi1EEES8_S8_EEENS6_IJNS7_ILi64EEENS7_ILi96EEENS7_ILi192EEEEEENS_10bfloat16_tEfNS_4arch4Sm90ELb0ELb0ELb1ELb0ELb1ELb0ELb1ELb0ELi3ELi1ELi1ELi1ELb0EEENS1_21CollectiveEpilogueBwdISD_SE_SG_Li384ELb0ELb1ELi3EEENS1_19SingleTileSchedulerILb0ELb0ELb0ELi96EEEEEEEEEvNT_6ParamsE,(.L_x_3856 - _ZN7cutlass13device_kernelIN5flash11enable_sm90INS1_16FlashAttnBwdSm90INS1_25CollectiveMainloopBwdSm90ILi2ELi1ELi1EN4cute5tupleIJNS5_1CILi1EEES8_S8_EEENS6_IJNS7_ILi64EEENS7_ILi96EEENS7_ILi192EEEEEENS_10bfloat16_tEfNS_4arch4Sm90ELb0ELb0ELb1ELb0ELb1ELb0ELb1ELb0ELi3ELi1ELi1ELi1ELb0EEENS1_21CollectiveEpilogueBwdISD_SE_SG_Li384ELb0ELb1ELi3EEENS1_19SingleTileSchedulerILb0ELb0ELb0ELi96EEEEEEEEEvNT_6ParamsE)
        .other          _ZN7cutlass13device_kernelIN5flash11enable_sm90INS1_16FlashAttnBwdSm90INS1_25CollectiveMainloopBwdSm90ILi2ELi1ELi1EN4cute5tupleIJNS5_1CILi1EEES8_S8_EEENS6_IJNS7_ILi64EEENS7_ILi96EEENS7_ILi192EEEEEENS_10bfloat16_tEfNS_4arch4Sm90ELb0ELb0ELb1ELb0ELb1ELb0ELb1ELb0ELi3ELi1ELi1ELi1ELb0EEENS1_21CollectiveEpilogueBwdISD_SE_SG_Li384ELb0ELb1ELi3EEENS1_19SingleTileSchedulerILb0ELb0ELb0ELi96EEEEEEEEEvNT_6ParamsE,@"STO_CUDA_ENTRY STV_DEFAULT"
_ZN7cutlass13device_kernelIN5flash11enable_sm90INS1_16FlashAttnBwdSm90INS1_25CollectiveMainloopBwdSm90ILi2ELi1ELi1EN4cute5tupleIJNS5_1CILi1EEES8_S8_EEENS6_IJNS7_ILi64EEENS7_ILi96EEENS7_ILi192EEEEEENS_10bfloat16_tEfNS_4arch4Sm90ELb0ELb0ELb1ELb0ELb1ELb0ELb1ELb0ELi3ELi1ELi1ELi1ELb0EEENS1_21CollectiveEpilogueBwdISD_SE_SG_Li384ELb0ELb1ELi3EEENS1_19SingleTileSchedulerILb0ELb0ELb0ELi96EEEEEEEEEvNT_6ParamsE:
        /* <DEDUP_REMOVED lines=29> */
.L_x_111:
[----:B------:R-:W-:Y:S05]  /*01d0*/  BSYNC B0 ;  /* 0x0000000000007941 */ /* 0x000fea0003800000 */
.L_x_110:
        /* <DEDUP_REMOVED lines=34> */
.L_x_112:
        /* <DEDUP_REMOVED lines=20> */
.L_x_113:
[----:B---3--:R-:W-:Y:S01]  /*0540*/  ISETP.NE.AND P0, PT, R2, RZ, PT ;  /* 0x000000ff0200720c */ /* 0x008fe20003f05270 */
[----:B------:R-:W-:Y:S01]  /*0550*/  IMAD.MOV.U32 R17, RZ, RZ, 0x1 ;  /* 0x00000001ff117424 */ /* 0x000fe200078e00ff */
[----:B------:R-:W-:-:S04]  /*0560*/  NOP ;  /* 0x0000000000007918 */ /* 0x000fc80000000000 */
[----:B------:R-:W-:Y:S01]  /*0570*/  SEL R17, R17, 0x2, !P0 ;  /* 0x0000000211117807 */ /* 0x000fe20004000000 */
[----:B-12-4-:R-:W-:Y:S06]  /*0580*/  BAR.SYNC.DEFER_BLOCKING 0x0 ;  /* 0x0000000000007b1d */ /* 0x016fec0000010000 */
[----:B------:R-:W-:Y:S05]  /*0590*/  @!P0 BRA `(.L_x_114) ;  /* 0x0000004000848947 */ /* 0x000fea0003800000 */
.L_x_115:
        /* <DEDUP_REMOVED lines=37> */
.L_x_117:
        /* <DEDUP_REMOVED lines=15> */
.L_x_116:
        /* <DEDUP_REMOVED lines=20> */
.L_x_119:
        /* <DEDUP_REMOVED lines=15> */
.L_x_118:
        /* <DEDUP_REMOVED lines=8> */
.L_x_222:
        /* <DEDUP_REMOVED lines=32> */
.L_x_121:
        /* <DEDUP_REMOVED lines=105> */
.L_x_134:
[----:B------:R-:W-:Y:S01]  /*1420*/  ISETP.NE.AND P0, PT, R9, 0x3, PT ;  /* 0x000000030900780c */ /* 0x000fe20003f05270 */
[----:B------:R-:W-:-:S12]  /*1430*/  YIELD ;  /* 0x0000000000007946 */ /* 0x000fd80003800000 */
[----:B---3--:R-:W-:Y:S05]  /*1440*/  @!P0 BRA `(.L_x_124) ;  /* 0x0000000000048947 */ /* 0x008fea0003800000 */
[----:B------:R-:W-:Y:S01]  /*1450*/  BPT.TRAP 0x1 ;  /* 0x000000040000795c */ /* 0x000fe20000300000 */
.L_x_124:
[----:B------:R-:W-:Y:S02]  /*1460*/  LEA R4, R3, UR37, 0x3 ;  /* 0x0000002503047c11 */ /* 0x000fe4000f8e18ff */
[----:B------:R-:W-:-:S04]  /*1470*/  SHF.L.U32 R13, R8, 0x1f, RZ ;  /* 0x0000001f080d7819 */ /* 0x000fc800000006ff */
[----:B------:R1:W2:Y:S01]  /*1480*/  SYNCS.PHASECHK.TRANS64.TRYWAIT P1, [R4+URZ+0x36410], R13 ;  /* 0x0364100d040075a7 */ /* 0x0002a2000802017f */
[----:B------:R-:W-:Y:S05]  /*1490*/  @!P0 BRA `(.L_x_125) ;  /* 0x0000000000048947 */ /* 0x000fea0003800000 */
[----:B------:R-:W-:Y:S01]  /*14a0*/  BPT.TRAP 0x1 ;  /* 0x000000040000795c */ /* 0x000fe20000300000 */
.L_x_125:
[----:B--2---:R-:W-:Y:S05]  /*14b0*/  @P1 BRA `(.L_x_126) ;  /* 0x0000000000081947 */ /* 0x004fea0003800000 */
[----:B------:R-:W2:Y:S02]  /*14c0*/  SYNCS.PHASECHK.TRANS64.TRYWAIT P1, [R4+URZ+0x36410], R13 ;  /* 0x0364100d040075a7 */ /* 0x000ea4000802017f */
[----:B--2---:R-:W-:Y:S05]  /*14d0*/  @!P1 BRA `(.L_x_127) ;  /* 0x0000006c00189947 */ /* 0x004fea0003800000 */
.L_x_126:
        /* <DEDUP_REMOVED lines=103> */
.L_x_128:
[----:B---3--:R-:W-:-:S04]  /*1b50*/  SHF.L.U32 R14, R7, 0x1f, RZ ;  /* 0x0000001f070e7819 */ /* 0x008fc800000006ff */
[----:B------:R2:W3:Y:S01]  /*1b60*/  SYNCS.PHASECHK.TRANS64.TRYWAIT P1, [UR37+0x36430], R14 ;  /* 0x0364300eff0075a7 */ /* 0x0004e20008020165 */
[----:B------:R-:W-:Y:S05]  /*1b70*/  @!P0 BRA `(.L_x_129) ;  /* 0x0000000000048947 */ /* 0x000fea0003800000 */
[----:B------:R-:W-:Y:S01]  /*1b80*/  BPT.TRAP 0x1 ;  /* 0x000000040000795c */ /* 0x000fe20000300000 */
.L_x_129:
[----:B---3--:R-:W-:Y:S05]  /*1b90*/  @P1 BRA `(.L_x_130) ;  /* 0x0000000000081947 */ /* 0x008fea0003800000 */
[----:B------:R-:W3:Y:S02]  /*1ba0*/  SYNCS.PHASECHK.TRANS64.TRYWAIT P1, [UR37+0x36430], R14 ;  /* 0x0364300eff0075a7 */ /* 0x000ee40008020165 */
[----:B---3--:R-:W-:Y:S05]  /*1bb0*/  @!P1 BRA `(.L_x_131) ;  /* 0x0000006400749947 */ /* 0x008fea0003800000 */
.L_x_130:
        /* <DEDUP_REMOVED lines=369> */
.L_x_132:
        /* <DEDUP_REMOVED lines=60> */
.L_x_133:
        /* <DEDUP_REMOVED lines=12> */
.L_x_123:
        /* <DEDUP_REMOVED lines=68> */
.L_x_135:
        /* <DEDUP_REMOVED lines=20> */
.L_x_136:
        /* <DEDUP_REMOVED lines=18> */
.L_x_137:
        /* <DEDUP_REMOVED lines=18> */
.L_x_138:
        /* <DEDUP_REMOVED lines=135> */
.L_x_140:
[----:B------:R-:W-:Y:S05]  /*4780*/  BSYNC B0 ;  /* 0x0000000000007941 */ /* 0x000fea0003800000 */
.L_x_139:
[----:B------:R-:W-:-:S04]  /*4790*/  DEPBAR.LE SB0, 0x0 ;  /* 0x000080000000791a */ /* 0x000fc80000000000 */
[----:B------:R-:W-:Y:S05]  /*47a0*/  EXIT ;  /* 0x000000000000794d */ /* 0x000fea0003800000 */
.L_x_114:
        /* <DEDUP_REMOVED lines=14> */
[----:B------:R-:W-:Y:S01]  /*4890*/  ULDC UR13, c[0x0][0x288] ;  /* 0x0000a200000d7ab9 */ /* 0x000fe20000000800 */
[----:B------:R-:W-:Y:S01]  /*48a0*/  ULDC.64 UR14, c[0x0][0x2e0] ;  /* 0x0000b800000e7ab9 */ /* 0x000fe20000000a00 */
[----:B------:R-:W-:-:S04]  /*48b0*/  ELECT P0, URZ, PT ;  /* 0x00000000003f782f */ /* 0x000fc80003800000 */
[----:B------:R-:W2:Y:S01]  /*48c0*/  LDC R4, c[0x0][0x280] ;  /* 0x0000a000ff047b82 */ /* 0x000ea20000000800 */
[----:B-1----:R-:W-:Y:S02]  /*48d0*/  USHF.R.S32.HI UR10, URZ, 0x1f, UR16 ;  /* 0x0000001f3f0a7899 */ /* 0x002fe40008011410 */
[----:B------:R-:W-:Y:S02]  /*48e0*/  UIMAD.WIDE.U32 UR4, UR16, UR8, URZ ;  /* 0x00000008100472a5 */ /* 0x000fe4000f8e003f */
[----:B------:R-:W-:Y:S01]  /*48f0*/  UIMAD UR6, UR10, UR8, URZ ;  /* 0x000000080a0672a4 */ /* 0x000fe2000f8e023f */
[----:B--2---:R-:W-:-:S03]  /*4900*/  ISETP.GE.AND P1, PT, R4, 0x1, PT ;  /* 0x000000010400780c */ /* 0x004fc60003f26270 */
[----:B------:R-:W-:Y:S02]  /*4910*/  UIMAD UR7, UR16, UR9, UR6 ;  /* 0x00000009100772a4 */ /* 0x000fe4000f8e0206 */
[----:B------:R-:W-:Y:S02]  /*4920*/  USHF.R.S32.HI UR6, URZ, 0x1f, UR11 ;  /* 0x0000001f3f067899 */ /* 0x000fe4000801140b */
[----:B------:R-:W-:Y:S02]  /*4930*/  UIMAD UR9, UR11, UR13, URZ ;  /* 0x0000000d0b0972a4 */ /* 0x000fe4000f8e023f */
[----:B------:R-:W-:Y:S02]  /*4940*/  UIMAD UR6, UR6, UR14, URZ ;  /* 0x0000000e060672a4 */ /* 0x000fe4000f8e023f */
[----:B------:R-:W-:Y:S02]  /*4950*/  UIADD3 UR5, UR5, UR7, URZ ;  /* 0x0000000705057290 */ /* 0x000fe4000fffe03f */
[----:B------:R-:W-:-:S02]  /*4960*/  UIADD3 UR8, UP0, UR9, UR16, URZ ;  /* 0x0000001009087290 */ /* 0x000fc4000ff1e03f */
[----:B------:R-:W-:Y:S02]  /*4970*/  UIMAD UR12, UR11, UR15, UR6 ;  /* 0x0000000f0b0c72a4 */ /* 0x000fe4000f8e0206 */
[----:B------:R-:W-:Y:S02]  /*4980*/  UIMAD.WIDE.U32 UR6, UR11, UR14, UR4 ;  /* 0x0000000e0b0672a5 */ /* 0x000fe4000f8e0004 */
[----:B------:R-:W-:Y:S01]  /*4990*/  ULEA.HI.X.SX32 UR9, UR9, UR10, 0x1, UP0 ;  /* 0x0000000a09097291 */ /* 0x000fe200080f0e3f */
[----:B------:R-:W-:Y:S11]  /*49a0*/  @!P1 EXIT ;  /* 0x000000000000994d */ /* 0x000ff60003800000 */
[----:B------:R-:W1:Y:S01]  /*49b0*/  S2R R5, SR_TID.X ;  /* 0x0000000000057919 */ /* 0x000e620000002100 */
[C---:B------:R-:W-:Y:S01]  /*49c0*/  VIADD R0, R4.reuse, 0x3f ;  /* 0x0000003f04007836 */ /* 0x040fe20000000000 */
[----:B------:R-:W-:Y:S01]  /*49d0*/  ISETP.GE.AND P1, PT, R4, 0x41, PT ;  /* 0x000000410400780c */ /* 0x000fe20003f26270 */
[----:B------:R-:W-:Y:S01]  /*49e0*/  ULDC UR4, c[0x0][0x760] ;  /* 0x0001d80000047ab9 */ /* 0x000fe20000000800 */
[----:B------:R-:W2:Y:S01]  /*49f0*/  S2UR UR24, SR_CTAID.X ;  /* 0x00000000001879c3 */ /* 0x000ea20000002500 */
[----:B------:R-:W-:Y:S01]  /*4a00*/  UIMAD UR13, UR13, UR4, URZ ;  /* 0x000000040d0d72a4 */ /* 0x000fe2000f8e023f */
[----:B------:R-:W-:Y:S01]  /*4a10*/  SHF.R.S32.HI R3, RZ, 0x1f, R0 ;  /* 0x0000001fff037819 */ /* 0x000fe20000011400 */
[----:B------:R-:W-:Y:S01]  /*4a20*/  UIADD3 UR12, UR7, UR12, URZ ;  /* 0x0000000c070c7290 */ /* 0x000fe2000fffe03f */
[----:B------:R-:W-:Y:S02]  /*4a30*/  UMOV UR4, URZ ;  /* 0x0000003f00047c82 */ /* 0x000fe40008000000 */
[----:B------:R-:W-:Y:S01]  /*4a40*/  LEA.HI R3, R3, R0, RZ, 0x6 ;  /* 0x0000000003037211 */ /* 0x000fe200078f30ff */
[----:B------:R-:W-:-:S03]  /*4a50*/  ULDC.64 UR20, c[0x0][0x208] ;  /* 0x0000820000147ab9 */ /* 0x000fc60000000a00 */
[----:B------:R-:W-:-:S04]  /*4a60*/  SHF.R.S32.HI R2, RZ, 0x6, R3 ;  /* 0x00000006ff027819 */ /* 0x000fc80000011403 */
[----:B------:R-:W-:Y:S02]  /*4a70*/  VIMNMX R2, R2, 0x1, !PT ;  /* 0x0000000102027848 */ /* 0x000fe40007fe0100 */
[----:B-1----:R-:W-:Y:S02]  /*4a80*/  LOP3.LUT R0, R5, 0x1f, RZ, 0xc0, !PT ;  /* 0x0000001f05007812 */ /* 0x002fe400078ec0ff */
[----:B------:R-:W-:Y:S01]  /*4a90*/  LOP3.LUT R5, R2, 0x1, RZ, 0xc0, !PT ;  /* 0x0000000102057812 */ /* 0x000fe200078ec0ff */
[----:B--2---:R-:W-:Y:S06]  /*4aa0*/  @!P1 BRA `(.L_x_142) ;  /* 0x0000000c00449947 */ /* 0x004fec0003800000 */
[----:B------:R-:W-:Y:S01]  /*4ab0*/  ULDC.64 UR16, c[0x0][0x2c0] ;  /* 0x0000b00000107ab9 */ /* 0x000fe20000000a00 */
[----:B------:R-:W-:Y:S01]  /*4ac0*/  IMAD.IADD R4, R2, 0x1, -R5 ;  /* 0x0000000102047824 */ /* 0x000fe200078e0a05 */
[----:B------:R-:W-:Y:S01]  /*4ad0*/  ULEA UR16, UP0, UR6, UR16, 0x2 ;  /* 0x0000001006107291 */ /* 0x000fe2000f80103f */
[----:B------:R-:W-:Y:S01]  /*4ae0*/  UMOV UR5, URZ ;  /* 0x0000003f00057c82 */ /* 0x000fe20008000000 */
[----:B------:R-:W-:Y:S02]  /*4af0*/  UMOV UR4, URZ ;  /* 0x0000003f00047c82 */ /* 0x000fe40008000000 */
[----:B------:R-:W-:Y:S02]  /*4b00*/  ULEA.HI.X UR17, UR6, UR17, UR12, 0x2, UP0 ;  /* 0x0000001106117291 */ /* 0x000fe400080f140c */
[----:B------:R-:W-:-:S04]  /*4b10*/  UIADD3 UR16, UP0, UR16, 0x4000, URZ ;  /* 0x0000400010107890 */ /* 0x000fc8000ff1e03f */
[----:B------:R-:W-:-:S12]  /*4b20*/  UIADD3.X UR17, URZ, UR17, URZ, UP0, !UPT ;  /* 0x000000113f117290 */ /* 0x000fd800087fe43f */
.L_x_175:
[----:B------:R-:W-:Y:S01]  /*4b30*/  UIMAD UR19, UR13, UR4, URZ ;  /* 0x000000040d1372a4 */ /* 0x000fe2000f8e023f */
[----:B------:R-:W-:Y:S01]  /*4b40*/  ISETP.NE.AND P3, PT, R0, RZ, PT ;  /* 0x000000ff0000720c */ /* 0x000fe20003f65270 */
[----:B------:R-:W-:Y:S01]  /*4b50*/  ULDC.64 UR10, c[0x0][0x768] ;  /* 0x0001da00000a7ab9 */ /* 0x000fe20000000a00 */
[----:B------:R-:W-:Y:S01]  /*4b60*/  VIADD R4, R4, 0xfffffffe ;  /* 0xfffffffe04047836 */ /* 0x000fe20000000000 */
[----:B------:R-:W-:Y:S01]  /*4b70*/  UIADD3 UR14, UP0, UR19, UR8, URZ ;  /* 0x00000008130e7290 */ /* 0x000fe2000ff1e03f */
[----:B------:R-:W-:Y:S03]  /*4b80*/  BSSY B0, `(.L_x_143) ;  /* 0x000000d000007945 */ /* 0x000fe60003800000 */
[----:B------:R-:W-:Y:S01]  /*4b90*/  ULEA.HI.X.SX32 UR15, UR19, UR9, 0x1, UP0 ;  /* 0x00000009130f7291 */ /* 0x000fe200080f0e3f */
[----:B------:R-:W-:Y:S01]  /*4ba0*/  ISETP.NE.AND P1, PT, R4, RZ, PT ;  /* 0x000000ff0400720c */ /* 0x000fe20003f25270 */
[----:B------:R-:W-:-:S04]  /*4bb0*/  ULEA UR18, UP0, UR14, UR10, 0x2 ;  /* 0x0000000a0e127291 */ /* 0x000fc8000f80103f */
[----:B------:R-:W-:Y:S02]  /*4bc0*/  ULEA.HI.X UR15, UR14, UR11, UR15, 0x2, UP0 ;  /* 0x0000000b0e0f7291 */ /* 0x000fe400080f140f */
[----:B-1----:R-:W-:-:S04]  /*4bd0*/  IMAD.U32 R2, RZ, RZ, UR18 ;  /* 0x00000012ff027e24 */ /* 0x002fc8000f8e00ff */
[----:B------:R-:W-:Y:S01]  /*4be0*/  IMAD.U32 R3, RZ, RZ, UR15 ;  /* 0x0000000fff037e24 */ /* 0x000fe2000f8e00ff */
[----:B------:R-:W-:Y:S06]  /*4bf0*/  @P3 BRA `(.L_x_144) ;  /* 0x0000000000143947 */ /* 0x000fec0003800000 */
.L_x_145:
[----:B------:R-:W2:Y:S04]  /*4c00*/  LDG.E.STRONG.GPU R6, desc[UR20][R2.64] ;  /* 0x0000001402067981 */ /* 0x000ea8000c1ef900 */
[----:B--2---:R-:W-:Y:S01]  /*4c10*/  CCTL.IVALL ;  /* 0x00000000ff00798f */ /* 0x004fe20002000000 */
[----:B------:R-:W-:Y:S05]  /*4c20*/  YIELD ;  /* 0x0000000000007946 */ /* 0x000fea0003800000 */
[----:B------:R-:W-:-:S13]  /*4c30*/  ISETP.NE.AND P2, PT, R6, UR24, PT ;  /* 0x0000001806007c0c */ /* 0x000fda000bf45270 */
[----:B------:R-:W-:Y:S05]  /*4c40*/  @P2 BRA `(.L_x_145) ;  /* 0xfffffffc00ec2947 */ /* 0x000fea000383ffff */
.L_x_144:
[----:B------:R-:W-:Y:S05]  /*4c50*/  BSYNC B0 ;  /* 0x0000000000007941 */ /* 0x000fea0003800000 */
.L_x_143:
[----:B------:R-:W-:-:S03]  /*4c60*/  UMOV UR14, 0xffffffff ;  /* 0xffffffff000e7882 */ /* 0x000fc60000000000 */
[----:B------:R-:W-:Y:S05]  /*4c70*/  BRA.DIV UR14, `(.L_x_146) ;  /* 0x000000360e587947 */ /* 0x000fea000b800000 */
[----:B------:R-:W-:Y:S01]  /*4c80*/  NOP ;  /* 0x0000000000007918 */ /* 0x000fe20000000000 */
.L_x_225:
[----:B------:R-:W-:Y:S05]  /*4c90*/  WARPSYNC.ALL ;  /* 0x0000000000007948 */ /* 0x000fea0003800000 */
[----:B------:R-:W-:Y:S06]  /*4ca0*/  BAR.SYNC.DEFER_BLOCKING 0xd, 0xa0 ;  /* 0x0342800000007b1d */ /* 0x000fec0000010000 */
[----:B------:R-:W-:Y:S04]  /*4cb0*/  BSSY B0, `(.L_x_147) ;  /* 0x0000011000007945 */ /* 0x000fe80003800000 */
[----:B------:R-:W-:Y:S05]  /*4cc0*/  @!P0 BRA `(.L_x_148) ;  /* 0x00000000003c8947 */ /* 0x000fea0003800000 */
[----:B------:R-:W1:Y:S01]  /*4cd0*/  S2UR UR18, SR_CgaCtaId ;  /* 0x00000000001279c3 */ /* 0x000e620000008800 */
[----:B------:R-:W-:Y:S01]  /*4ce0*/  UIMAD UR14, UR4, 0x3000, URZ ;  /* 0x00003000040e78a4 */ /* 0x000fe2000f8e023f */
[----:B------:R-:W-:Y:S01]  /*4cf0*/  UMOV UR15, 0x400 ;  /* 0x00000400000f7882 */ /* 0x000fe20000000000 */
[----:B------:R-:W-:Y:S02]  /*4d00*/  ULDC.64 UR22, c[0x0][0x2c0] ;  /* 0x0000b00000167ab9 */ /* 0x000fe40000000a00 */
[----:B------:R-:W-:Y:S01]  /*4d10*/  UIADD3 UR25, UP0, UR14, UR6, URZ ;  /* 0x000000060e197290 */ /* 0x000fe2000ff1e03f */
[----:B------:R-:W-:Y:S01]  /*4d20*/  UMOV UR26, 0x0 ;  /* 0x00000000001a7882 */ /* 0x000fe20000000000 */
[----:B------:R-:W-:Y:S01]  /*4d30*/  UMOV UR27, 0x14f00000 ;  /* 0x14f00000001b7882 */ /* 0x000fe20000000000 */
[----:B-1----:R-:W-:Y:S02]  /*4d40*/  ULEA UR18, UR18, UR15, 0x18 ;  /* 0x0000000f12127291 */ /* 0x002fe4000f8ec03f */
[----:B------:R-:W-:-:S02]  /*4d50*/  ULEA.HI.X.SX32 UR15, UR14, UR12, 0x1, UP0 ;  /* 0x0000000c0e0f7291 */ /* 0x000fc400080f0e3f */
[----:B------:R-:W-:Y:S02]  /*4d60*/  ULEA UR14, UP0, UR25, UR22, 0x2 ;  /* 0x00000016190e7291 */ /* 0x000fe4000f80103f */
[----:B------:R-:W-:Y:S02]  /*4d70*/  UIADD3 UR18, UR18, 0x12000, URZ ;  /* 0x0001200012127890 */ /* 0x000fe4000fffe03f */
[----:B------:R-:W-:Y:S01]  /*4d80*/  ULEA.HI.X UR15, UR25, UR23, UR15, 0x2, UP0 ;  /* 0x00000017190f7291 */ /* 0x000fe200080f140f */
[----:B------:R-:W-:-:S08]  /*4d90*/  UMOV UR22, 0x400 ;  /* 0x0000040000167882 */ /* 0x000fd00000000000 */
[----:B------:R1:W-:Y:S02]  /*4da0*/  UBLKRED.G.S.ADD.F32.RN [UR14], [UR18], UR22, desc[UR26] ;  /* 0x00001a0e120073bb */ /* 0x0003e400080a1416 */
[----:B-1----:R0:W-:Y:S02]  /*4db0*/  UTMACMDFLUSH ;  /* 0x00000000000079b7 */ /* 0x0021e40000000000 */
.L_x_148:
[----:B------:R-:W-:Y:S05]  /*4dc0*/  BSYNC B0 ;  /* 0x0000000000007941 */ /* 0x000fea0003800000 */
.L_x_147:
[----:B------:R-:W-:Y:S01]  /*4dd0*/  UIMAD UR14, UR5, 0x6000, URZ ;  /* 0x00006000050e78a4 */ /* 0x000fe2000f8e023f */
[----:B------:R-:W-:Y:S03]  /*4de0*/  BAR.SYNC.DEFER_BLOCKING 0xe, 0xa0 ;  /* 0x0382800000007b1d */ /* 0x000fe60000010000 */
[----:B------:R-:W-:-:S03]  /*4df0*/  UIMAD.WIDE UR14, UR14, 0x4, UR16 ;  /* 0x000000040e0e78a5 */ /* 0x000fc6000f8e0210 */
        /* <DEDUP_REMOVED lines=11> */
.L_x_150:
[----:B------:R-:W-:Y:S05]  /*4eb0*/  BSYNC B0 ;  /* 0x0000000000007941 */ /* 0x000fea0003800000 */
.L_x_149:
[----:B------:R-:W-:Y:S06]  /*4ec0*/  BAR.SYNC.DEFER_BLOCKING 0xf, 0xa0 ;  /* 0x03c2800000007b1d */ /* 0x000fec0000010000 */
[----:B------:R-:W-:Y:S04]  /*4ed0*/  BSSY B0, `(.L_x_151) ;  /* 0x000000e000007945 */ /* 0x000fe80003800000 */
[----:B------:R-:W-:Y:S05]  /*4ee0*/  @!P0 BRA `(.L_x_152) ;  /* 0x0000000000308947 */ /* 0x000fea0003800000 */
[----:B------:R-:W1:Y:S01]  /*4ef0*/  S2UR UR22, SR_CgaCtaId ;  /* 0x00000000001679c3 */ /* 0x000e620000008800 */
[----:B------:R-:W-:Y:S01]  /*4f00*/  UMOV UR18, 0x400 ;  /* 0x0000040000127882 */ /* 0x000fe20000000000 */
[----:B------:R-:W-:Y:S01]  /*4f10*/  UMOV UR25, 0x400 ;  /* 0x0000040000197882 */ /* 0x000fe20000000000 */
[----:B------:R-:W-:Y:S01]  /*4f20*/  UMOV UR26, 0x0 ;  /* 0x00000000001a7882 */ /* 0x000fe20000000000 */
[----:B------:R-:W-:Y:S01]  /*4f30*/  UMOV UR27, 0x14f00000 ;  /* 0x14f00000001b7882 */ /* 0x000fe20000000000 */
[----:B-1----:R-:W-:Y:S02]  /*4f40*/  ULEA UR18, UR22, UR18, 0x18 ;  /* 0x0000001216127291 */ /* 0x002fe4000f8ec03f */
[----:B------:R-:W-:Y:S02]  /*4f50*/  UIADD3 UR22, UP0, UR14, 0x4000, URZ ;  /* 0x000040000e167890 */ /* 0x000fe4000ff1e03f */
[----:B------:R-:W-:Y:S02]  /*4f60*/  UIADD3 UR18, UR18, 0x1a000, URZ ;  /* 0x0001a00012127890 */ /* 0x000fe4000fffe03f */
[----:B------:R-:W-:-:S09]  /*4f70*/  UIADD3.X UR23, URZ, UR15, URZ, UP0, !UPT ;  /* 0x0000000f3f177290 */ /* 0x000fd200087fe43f */
[----:B------:R1:W-:Y:S01]  /*4f80*/  UBLKRED.G.S.ADD.F32.RN [UR22], [UR18], UR25, desc[UR26] ;  /* 0x00001a16120073bb */ /* 0x0003e200080a1419 */
[----:B------:R0:W-:Y:S01]  /*4f90*/  UTMACMDFLUSH ;  /* 0x00000000000079b7 */ /* 0x0001e20000000000 */
[----:B-1----:R-:W-:-:S04]  /*4fa0*/  DEPBAR.LE SB0, 0x2 ;  /* 0x000080800000791a */ /* 0x002fc80000000000 */
.L_x_152:
[----:B------:R-:W-:Y:S05]  /*4fb0*/  BSYNC B0 ;  /* 0x0000000000007941 */ /* 0x000fea0003800000 */
.L_x_151:
[----:B------:R-:W-:Y:S06]  /*4fc0*/  BAR.ARV 0xa, 0xa0 ;  /* 0x0282800000007b1d */ /* 0x000fec0000002000 */
[----:B------:R-:W-:Y:S04]  /*4fd0*/  BSSY B0, `(.L_x_153) ;  /* 0x0000003000007945 */ /* 0x000fe80003800000 */
[----:B------:R-:W-:Y:S05]  /*4fe0*/  @!P0 BRA `(.L_x_154) ;  /* 0x0000000000048947 */ /* 0x000fea0003800000 */
[----:B------:R-:W-:-:S04]  /*4ff0*/  DEPBAR.LE SB0, 0x1 ;  /* 0x000080400000791a */ /* 0x000fc80000000000 */
.L_x_154:
[----:B------:R-:W-:Y:S05]  /*5000*/  BSYNC B0 ;  /* 0x0000000000007941 */ /* 0x000fea0003800000 */
.L_x_153:
[----:B------:R-:W-:Y:S06]  /*5010*/  BAR.ARV 0xb, 0xa0 ;  /* 0x02c2800000007b1d */ /* 0x000fec0000002000 */
[----:B------:R-:W-:Y:S04]  /*5020*/  BSSY B0, `(.L_x_155) ;  /* 0x0000003000007945 */ /* 0x000fe80003800000 */
[----:B------:R-:W-:Y:S05]  /*5030*/  @!P0 BRA `(.L_x_156) ;  /* 0x0000000000048947 */ /* 0x000fea0003800000 */
[----:B------:R-:W-:-:S04]  /*5040*/  DEPBAR.LE SB0, 0x0 ;  /* 0x000080000000791a */ /* 0x000fc80000000000 */
.L_x_156:
[----:B------:R-:W-:Y:S05]  /*5050*/  BSYNC B0 ;  /* 0x0000000000007941 */ /* 0x000fea0003800000 */
.L_x_155:
[----:B------:R-:W-:Y:S06]  /*5060*/  BAR.ARV 0xc, 0xa0 ;  /* 0x0302800000007b1d */ /* 0x000fec0000002000 */
[----:B------:R-:W-:Y:S01]  /*5070*/  NOP ;  /* 0x0000000000007918 */ /* 0x000fe20000000000 */
[----:B------:R-:W-:Y:S04]  /*5080*/  BSSY B0, `(.L_x_157) ;  /* 0x0000011000007945 */ /* 0x000fe80003800000 */
[----:B------:R-:W-:Y:S05]  /*5090*/  @P3 BRA `(.L_x_158) ;  /* 0x00000000003c3947 */ /* 0x000fea0003800000 */
[----:B------:R-:W-:Y:S01]  /*50a0*/  @!PT LDS RZ, [RZ] ;  /* 0x00000000fffff984 */ /* 0x000fe20000000800 */
[----:B------:R-:W-:Y:S01]  /*50b0*/  @!PT LDS RZ, [RZ] ;  /* 0x00000000fffff984 */ /* 0x000fe20000000800 */
[----:B------:R-:W-:Y:S01]  /*50c0*/  @!PT LDS RZ, [RZ] ;  /* 0x00000000fffff984 */ /* 0x000fe20000000800 */
[----:B------:R-:W-:Y:S01]  /*50d0*/  @!PT LDS RZ, [RZ] ;  /* 0x00000000fffff984 */ /* 0x000fe20000000800 */
[----:B------:R1:W-:Y:S06]  /*50e0*/  MEMBAR.ALL.CTA ;  /* 0x0000000000007992 */ /* 0x0003ec0000008000 */
[----:B-1----:R-:W-:Y:S06]  /*50f0*/  MEMBAR.ALL.GPU ;  /* 0x0000000000007992 */ /* 0x002fec000000a000 */
[----:B------:R-:W-:-:S00]  /*5100*/  ERRBAR ;  /* 0x00000000000079ab */ /* 0x000fc00000000000 */
[----:B------:R-:W-:Y:S06]  /*5110*/  CGAERRBAR ;  /* 0x00000000000075ab */ /* 0x000fec0000000000 */
[----:B012345:R-:W-:Y:S01]  /*5120*/  CCTL.IVALL ;  /* 0x00000000ff00798f */ /* 0x03ffe20002000000 */
[----:B------:R-:W1:Y:S01]  /*5130*/  S2R R6, SR_LANEID ;  /* 0x0000000000067919 */ /* 0x000e620000000000 */
[----:B------:R-:W-:Y:S02]  /*5140*/  VOTEU.ANY UR18, UPT, PT ;  /* 0x0000000000127886 */ /* 0x000fe400038e0100 */
[----:B------:R-:W-:-:S02]  /*5150*/  UFLO.U32 UR22, UR18 ;  /* 0x00000012001672bd */ /* 0x000fc400080e0000 */
[----:B------:R-:W2:Y:S04]  /*5160*/  POPC R7, UR18 ;  /* 0x0000001200077d09 */ /* 0x000ea80008000000 */
[----:B-1----:R-:W-:-:S13]  /*5170*/  ISETP.EQ.U32.AND P2, PT, R6, UR22, PT ;  /* 0x0000001606007c0c */ /* 0x002fda000bf42070 */
[----:B--2---:R1:W-:Y:S02]  /*5180*/  @P2 REDG.E.ADD.S32.STRONG.GPU desc[UR20][R2.64], R7 ;  /* 0x000000070200298e */ /* 0x0043e4000c10e394 */
.L_x_158:
[----:B------:R-:W-:Y:S05]  /*5190*/  BSYNC B0 ;  /* 0x0000000000007941 */ /* 0x000fea0003800000 */
.L_x_157:
[----:B------:R-:W-:Y:S01]  /*51a0*/  UIADD3 UR18, UR13, UR19, URZ ;  /* 0x000000130d127290 */ /* 0x000fe2000fffe03f */
[----:B------:R-:W-:Y:S03]  /*51b0*/  BSSY B0, `(.L_x_159) ;  /* 0x000000d000007945 */ /* 0x000fe60003800000 */
[----:B------:R-:W-:-:S04]  /*51c0*/  UIADD3 UR19, UP0, UR18, UR8, URZ ;  /* 0x0000000812137290 */ /* 0x000fc8000ff1e03f */
[----:B------:R-:W-:Y:S02]  /*51d0*/  ULEA.HI.X.SX32 UR18, UR18, UR9, 0x1, UP0 ;  /* 0x0000000912127291 */ /* 0x000fe400080f0e3f */
[----:B------:R-:W-:-:S04]  /*51e0*/  ULEA UR10, UP0, UR19, UR10, 0x2 ;  /* 0x0000000a130a7291 */ /* 0x000fc8000f80103f */
[----:B------:R-:W-:Y:S02]  /*51f0*/  ULEA.HI.X UR18, UR19, UR11, UR18, 0x2, UP0 ;  /* 0x0000000b13127291 */ /* 0x000fe400080f1412 */
[----:B-1----:R-:W-:-:S04]  /*5200*/  IMAD.U32 R2, RZ, RZ, UR10 ;  /* 0x0000000aff027e24 */ /* 0x002fc8000f8e00ff */
[----:B------:R-:W-:Y:S01]  /*5210*/  IMAD.U32 R3, RZ, RZ, UR18 ;  /* 0x00000012ff037e24 */ /* 0x000fe2000f8e00ff */
[----:B------:R-:W-:Y:S06]  /*5220*/  @P3 BRA `(.L_x_160) ;  /* 0x0000000000143947 */ /* 0x000fec0003800000 */
.L_x_161:
[----:B------:R-:W2:Y:S04]  /*5230*/  LDG.E.STRONG.GPU R6, desc[UR20][R2.64] ;  /* 0x0000001402067981 */ /* 0x000ea8000c1ef900 */
[----:B--2---:R-:W-:Y:S01]  /*5240*/  CCTL.IVALL ;  /* 0x00000000ff00798f */ /* 0x004fe20002000000 */
[----:B------:R-:W-:Y:S05]  /*5250*/  YIELD ;  /* 0x0000000000007946 */ /* 0x000fea0003800000 */
[----:B------:R-:W-:-:S13]  /*5260*/  ISETP.NE.AND P2, PT, R6, UR24, PT ;  /* 0x0000001806007c0c */ /* 0x000fda000bf45270 */
[----:B------:R-:W-:Y:S05]  /*5270*/  @P2 BRA `(.L_x_161) ;  /* 0xfffffffc00ec2947 */ /* 0x000fea000383ffff */
.L_x_160:
[----:B------:R-:W-:Y:S05]  /*5280*/  BSYNC B0 ;  /* 0x0000000000007941 */ /* 0x000fea0003800000 */
.L_x_159:
[----:B------:R-:W-:-:S03]  /*5290*/  UMOV UR10, 0xffffffff ;  /* 0xffffffff000a7882 */ /* 0x000fc60000000000 */
[----:B------:R-:W-:Y:S05]  /*52a0*/  BRA.DIV UR10, `(.L_x_162) ;  /* 0x0000002e0ae87947 */ /* 0x000fea000b800000 */
[----:B------:R-:W-:Y:S01]  /*52b0*/  NOP ;  /* 0x0000000000007918 */ /* 0x000fe20000000000 */
.L_x_228:
[----:B------:R-:W-:Y:S05]  /*52c0*/  WARPSYNC.ALL ;  /* 0x0000000000007948 */ /* 0x000fea0003800000 */
[----:B------:R-:W-:Y:S06]  /*52d0*/  BAR.SYNC.DEFER_BLOCKING 0xd, 0xa0 ;  /* 0x0342800000007b1d */ /* 0x000fec0000010000 */
[----:B------:R-:W-:Y:S04]  /*52e0*/  BSSY B0, `(.L_x_163) ;  /* 0x000000d000007945 */ /* 0x000fe80003800000 */
[----:B------:R-:W-:Y:S05]  /*52f0*/  @!P0 BRA `(.L_x_164) ;  /* 0x00000000002c8947 */ /* 0x000fea0003800000 */
[----:B------:R-:W1:Y:S01]  /*5300*/  S2UR UR11, SR_CgaCtaId ;  /* 0x00000000000b79c3 */ /* 0x000e620000008800 */
[----:B------:R-:W-:Y:S01]  /*5310*/  UMOV UR10, 0x400 ;  /* 0x00000400000a7882 */ /* 0x000fe20000000000 */
[----:B------:R-:W-:Y:S01]  /*5320*/  UIADD3 UR18, UP0, UR14, 0x8000, URZ ;  /* 0x000080000e127890 */ /* 0x000fe2000ff1e03f */
[----:B------:R-:W-:Y:S01]  /*5330*/  UMOV UR22, 0x0 ;  /* 0x0000000000167882 */ /* 0x000fe20000000000 */
[----:B------:R-:W-:Y:S02]  /*5340*/  UMOV UR23, 0x14f00000 ;  /* 0x14f0000000177882 */ /* 0x000fe40000000000 */
[----:B------:R-:W-:Y:S02]  /*5350*/  UIADD3.X UR19, URZ, UR15, URZ, UP0, !UPT ;  /* 0x0000000f3f137290 */ /* 0x000fe400087fe43f */
[----:B-1----:R-:W-:-:S03]  /*5360*/  ULEA UR10, UR11, UR10, 0x18 ;  /* 0x0000000a0b0a7291 */ /* 0x002fc6000f8ec03f */
[----:B------:R-:W-:Y:S01]  /*5370*/  UMOV UR11, 0x400 ;  /* 0x00000400000b7882 */ /* 0x000fe20000000000 */
[----:B------:R-:W-:-:S09]  /*5380*/  UIADD3 UR10, UR10, 0x12000, URZ ;  /* 0x000120000a0a7890 */ /* 0x000fd2000fffe03f */
[----:B------:R1:W-:Y:S02]  /*5390*/  UBLKRED.G.S.ADD.F32.RN [UR18], [UR10], UR11, desc[UR22] ;  /* 0x000016120a0073bb */ /* 0x0003e400080a140b */
[----:B-1----:R0:W-:Y:S02]  /*53a0*/  UTMACMDFLUSH ;  /* 0x00000000000079b7 */ /* 0x0021e40000000000 */
.L_x_164:
[----:B------:R-:W-:Y:S05]  /*53b0*/  BSYNC B0 ;  /* 0x0000000000007941 */ /* 0x000fea0003800000 */
.L_x_163:
        /* <DEDUP_REMOVED lines=14> */
.L_x_166:
[----:B------:R-:W-:Y:S05]  /*54a0*/  BSYNC B0 ;  /* 0x0000000000007941 */ /* 0x000fea0003800000 */
.L_x_165:
        /* <DEDUP_REMOVED lines=12> */
[----:B------:R1:W-:Y:S01]  /*5570*/  UBLKRED.G.S.ADD.F32.RN [UR18], [UR10], UR11, desc[UR22] ;  /* 0x000016120a0073bb */ /* 0x0003e200080a140b */
[----:B------:R0:W-:Y:S01]  /*5580*/  UTMACMDFLUSH ;  /* 0x00000000000079b7 */ /* 0x0001e20000000000 */
[----:B-1----:R-:W-:-:S04]  /*5590*/  DEPBAR.LE SB0, 0x2 ;  /* 0x000080800000791a */ /* 0x002fc80000000000 */
.L_x_168:
[----:B------:R-:W-:Y:S05]  /*55a0*/  BSYNC B0 ;  /* 0x0000000000007941 */ /* 0x000fea0003800000 */
.L_x_167:
[----:B------:R-:W-:Y:S06]  /*55b0*/  BAR.ARV 0xa, 0xa0 ;  /* 0x0282800000007b1d */ /* 0x000fec0000002000 */
[----:B------:R-:W-:Y:S04]  /*55c0*/  BSSY B0, `(.L_x_169) ;  /* 0x0000003000007945 */ /* 0x000fe80003800000 */
[----:B------:R-:W-:Y:S05]  /*55d0*/  @!P0 BRA `(.L_x_170) ;  /* 0x0000000000048947 */ /* 0x000fea0003800000 */
[----:B------:R-:W-:-:S04]  /*55e0*/  DEPBAR.LE SB0, 0x1 ;  /* 0x000080400000791a */ /* 0x000fc80000000000 */
.L_x_170:
[----:B------:R-:W-:Y:S05]  /*55f0*/  BSYNC B0 ;  /* 0x0000000000007941 */ /* 0x000fea0003800000 */
.L_x_169:
[----:B------:R-:W-:Y:S06]  /*5600*/  BAR.ARV 0xb, 0xa0 ;  /* 0x02c2800000007b1d */ /* 0x000fec0000002000 */
[----:B------:R-:W-:Y:S04]  /*5610*/  BSSY B0, `(.L_x_171) ;  /* 0x0000003000007945 */ /* 0x000fe80003800000 */
[----:B------:R-:W-:Y:S05]  /*5620*/  @!P0 BRA `(.L_x_172) ;  /* 0x0000000000048947 */ /* 0x000fea0003800000 */
[----:B------:R-:W-:-:S04]  /*5630*/  DEPBAR.LE SB0, 0x0 ;  /* 0x000080000000791a */ /* 0x000fc80000000000 */
.L_x_172:
[----:B------:R-:W-:Y:S05]  /*5640*/  BSYNC B0 ;  /* 0x0000000000007941 */ /* 0x000fea0003800000 */
.L_x_171:
[----:B------:R-:W-:Y:S06]  /*5650*/  BAR.ARV 0xc, 0xa0 ;  /* 0x0302800000007b1d */ /* 0x000fec0000002000 */
[----:B------:R-:W-:Y:S01]  /*5660*/  NOP ;  /* 0x0000000000007918 */ /* 0x000fe20000000000 */
[----:B------:R-:W-:Y:S04]  /*5670*/  BSSY B0, `(.L_x_173) ;  /* 0x0000011000007945 */ /* 0x000fe80003800000 */
[----:B------:R-:W-:Y:S05]  /*5680*/  @P3 BRA `(.L_x_174) ;  /* 0x00000000003c3947 */ /* 0x000fea0003800000 */
[----:B------:R-:W1:Y:S01]  /*5690*/  S2R R6, SR_LANEID ;  /* 0x0000000000067919 */ /* 0x000e620000000000 */
[----:B------:R-:W-:Y:S01]  /*56a0*/  @!PT LDS RZ, [RZ] ;  /* 0x00000000fffff984 */ /* 0x000fe20000000800 */
[----:B------:R-:W-:Y:S01]  /*56b0*/  @!PT LDS RZ, [RZ] ;  /* 0x00000000fffff984 */ /* 0x000fe20000000800 */
[----:B------:R-:W-:Y:S01]  /*56c0*/  @!PT LDS RZ, [RZ] ;  /* 0x00000000fffff984 */ /* 0x000fe20000000800 */
[----:B------:R-:W-:Y:S01]  /*56d0*/  @!PT LDS RZ, [RZ] ;  /* 0x00000000fffff984 */ /* 0x000fe20000000800 */
[----:B------:R2:W-:Y:S06]  /*56e0*/  MEMBAR.ALL.CTA ;  /* 0x0000000000007992 */ /* 0x0005ec0000008000 */
[----:B--2---:R-:W-:Y:S06]  /*56f0*/  MEMBAR.ALL.GPU ;  /* 0x0000000000007992 */ /* 0x004fec000000a000 */
[----:B------:R-:W-:-:S00]  /*5700*/  ERRBAR ;  /* 0x00000000000079ab */ /* 0x000fc00000000000 */
[----:B------:R-:W-:Y:S06]  /*5710*/  CGAERRBAR ;  /* 0x00000000000075ab */ /* 0x000fec0000000000 */
[----:B012345:R-:W-:Y:S01]  /*5720*/  CCTL.IVALL ;  /* 0x00000000ff00798f */ /* 0x03ffe20002000000 */
[----:B------:R-:W-:Y:S02]  /*5730*/  VOTEU.ANY UR10, UPT, PT ;  /* 0x00000000000a7886 */ /* 0x000fe400038e0100 */
[----:B------:R-:W-:Y:S02]  /*5740*/  UFLO.U32 UR11, UR10 ;  /* 0x0000000a000b72bd */ /* 0x000fe400080e0000 */
[----:B------:R-:W2:Y:S04]  /*5750*/  POPC R7, UR10 ;  /* 0x0000000a00077d09 */ /* 0x000ea80008000000 */
[----:B-1----:R-:W-:-:S13]  /*5760*/  ISETP.EQ.U32.AND P2, PT, R6, UR11, PT ;  /* 0x0000000b06007c0c */ /* 0x002fda000bf42070 */
[----:B--2---:R1:W-:Y:S02]  /*5770*/  @P2 REDG.E.ADD.S32.STRONG.GPU desc[UR20][R2.64], R7 ;  /* 0x000000070200298e */ /* 0x0043e4000c10e394 */
.L_x_174:
[----:B------:R-:W-:Y:S05]  /*5780*/  BSYNC B0 ;  /* 0x0000000000007941 */ /* 0x000fea0003800000 */
.L_x_173:
[----:B------:R-:W-:Y:S02]  /*5790*/  UIADD3 UR4, UR4, 0x2, URZ ;  /* 0x0000000204047890 */ /* 0x000fe4000fffe03f */
[----:B------:R-:W-:Y:S01]  /*57a0*/  UIADD3 UR5, UR5, 0x1, URZ ;  /* 0x0000000105057890 */ /* 0x000fe2000fffe03f */
[----:B------:R-:W-:Y:S11]  /*57b0*/  @P1 BRA `(.L_x_175) ;  /* 0xfffffff000dc1947 */ /* 0x000ff6000383ffff */
.L_x_142:
[----:B------:R-:W-:-:S13]  /*57c0*/  ISETP.NE.AND P1, PT, R5, RZ, PT ;  /* 0x000000ff0500720c */ /* 0x000fda0003f25270 */
[----:B------:R-:W-:Y:S05]  /*57d0*/  @!P1 EXIT ;  /* 0x000000000000994d */ /* 0x000fea0003800000 */
[----:B------:R-:W-:Y:S01]  /*57e0*/  UIMAD UR5, UR13, UR4, URZ ;  /* 0x000000040d0572a4 */ /* 0x000fe2000f8e023f */
[----:B------:R-:W-:Y:S01]  /*57f0*/  ISETP.NE.AND P2, PT, R0, RZ, PT ;  /* 0x000000ff0000720c */ /* 0x000fe20003f45270 */
[----:B------:R-:W-:Y:S01]  /*5800*/  ULDC.64 UR14, c[0x0][0x768] ;  /* 0x0001da00000e7ab9 */ /* 0x000fe20000000a00 */
[----:B------:R-:W-:Y:S01]  /*5810*/  BSSY B0, `(.L_x_176) ;  /* 0x000000d000007945 */ /* 0x000fe20003800000 */
[----:B------:R-:W-:-:S04]  /*5820*/  UIADD3 UR10, UP0, UR5, UR8, URZ ;  /* 0x00000008050a7290 */ /* 0x000fc8000ff1e03f */
[----:B------:R-:W-:Y:S02]  /*5830*/  ULEA.HI.X.SX32 UR5, UR5, UR9, 0x1, UP0 ;  /* 0x0000000905057291 */ /* 0x000fe400080f0e3f */
[----:B------:R-:W-:-:S04]  /*5840*/  ULEA UR11, UP0, UR10, UR14, 0x2 ;  /* 0x0000000e0a0b7291 */ /* 0x000fc8000f80103f */
[----:B------:R-:W-:Y:S02]  /*5850*/  ULEA.HI.X UR5, UR10, UR15, UR5, 0x2, UP0 ;  /* 0x0000000f0a057291 */ /* 0x000fe400080f1405 */
[----:B-1----:R-:W-:-:S04]  /*5860*/  IMAD.U32 R2, RZ, RZ, UR11 ;  /* 0x0000000bff027e24 */ /* 0x002fc8000f8e00ff */
[----:B------:R-:W-:Y:S01]  /*5870*/  IMAD.U32 R3, RZ, RZ, UR5 ;  /* 0x00000005ff037e24 */ /* 0x000fe2000f8e00ff */
[----:B------:R-:W-:Y:S06]  /*5880*/  @P2 BRA `(.L_x_177) ;  /* 0x0000000000142947 */ /* 0x000fec0003800000 */
.L_x_178:
[----:B------:R-:W2:Y:S04]  /*5890*/  LDG.E.STRONG.GPU R0, desc[UR20][R2.64] ;  /* 0x0000001402007981 */ /* 0x000ea8000c1ef900 */
[----:B--2---:R-:W-:Y:S01]  /*58a0*/  CCTL.IVALL ;  /* 0x00000000ff00798f */ /* 0x004fe20002000000 */
[----:B------:R-:W-:Y:S05]  /*58b0*/  YIELD ;  /* 0x0000000000007946 */ /* 0x000fea0003800000 */
[----:B------:R-:W-:-:S13]  /*58c0*/  ISETP.NE.AND P1, PT, R0, UR24, PT ;  /* 0x0000001800007c0c */ /* 0x000fda000bf25270 */
[----:B------:R-:W-:Y:S05]  /*58d0*/  @P1 BRA `(.L_x_178) ;  /* 0xfffffffc00ec1947 */ /* 0x000fea000383ffff */
.L_x_177:
[----:B------:R-:W-:Y:S05]  /*58e0*/  BSYNC B0 ;  /* 0x0000000000007941 */ /* 0x000fea0003800000 */
.L_x_176:
[----:B------:R-:W-:-:S03]  /*58f0*/  UMOV UR5, 0xffffffff ;  /* 0xffffffff00057882 */ /* 0x000fc60000000000 */
[----:B------:R-:W-:Y:S05]  /*5900*/  BRA.DIV UR5, `(.L_x_179) ;  /* 0x0000002a056c7947 */ /* 0x000fea000b800000 */
[----:B------:R-:W-:Y:S01]  /*5910*/  NOP ;  /* 0x0000000000007918 */ /* 0x000fe20000000000 */
.L_x_231:
[----:B------:R-:W-:Y:S01]  /*5920*/  IMAD.U32 R6, RZ, RZ, UR4 ;  /* 0x00000004ff067e24 */ /* 0x000fe2000f8e00ff */
[----:B------:R-:W-:Y:S05]  /*5930*/  WARPSYNC.ALL ;  /* 0x0000000000007948 */ /* 0x000fea0003800000 */
[----:B------:R-:W-:Y:S01]  /*5940*/  BAR.SYNC.DEFER_BLOCKING 0xd, 0xa0 ;  /* 0x0342800000007b1d */ /* 0x000fe20000010000 */
[----:B------:R-:W-:-:S05]  /*5950*/  IMAD R6, R6, 0x3000, RZ ;  /* 0x0000300006067824 */ /* 0x000fca00078e02ff */
[----:B------:R-:W-:Y:S04]  /*5960*/  BSSY B0, `(.L_x_180) ;  /* 0x0000012000007945 */ /* 0x000fe80003800000 */
[----:B------:R-:W-:Y:S05]  /*5970*/  @!P0 BRA `(.L_x_181) ;  /* 0x0000000000408947 */ /* 0x000fea0003800000 */
[----:B------:R-:W1:Y:S01]  /*5980*/  LDC.64 R8, c[0x0][0x2c0] ;  /* 0x0000b000ff087b82 */ /* 0x000e620000000a00 */
[C---:B------:R-:W-:Y:S01]  /*5990*/  IADD3 R4, P1, R6.reuse, UR6, RZ ;  /* 0x0000000606047c10 */ /* 0x040fe2000ff3e0ff */
[----:B------:R-:W-:Y:S01]  /*59a0*/  UMOV UR5, 0x400 ;  /* 0x0000040000057882 */ /* 0x000fe20000000000 */
[----:B------:R-:W-:Y:S01]  /*59b0*/  UMOV UR16, 0x0 ;  /* 0x0000000000107882 */ /* 0x000fe20000000000 */
[----:B------:R-:W-:Y:S01]  /*59c0*/  UMOV UR17, 0x14f00000 ;  /* 0x14f0000000117882 */ /* 0x000fe20000000000 */
[----:B------:R-:W-:-:S03]  /*59d0*/  LEA.HI.X.SX32 R5, R6, UR12, 0x1, P1 ;  /* 0x0000000c06057c11 */ /* 0x000fc600088f0eff */
[----:B------:R-:W2:Y:S01]  /*59e0*/  S2UR UR10, SR_CgaCtaId ;  /* 0x00000000000a79c3 */ /* 0x000ea20000008800 */
[----:B-1----:R-:W-:-:S04]  /*59f0*/  LEA R0, P1, R4, R8, 0x2 ;  /* 0x0000000804007211 */ /* 0x002fc800078210ff */
[----:B------:R-:W-:Y:S02]  /*5a00*/  LEA.HI.X R4, R4, R9, R5, 0x2, P1 ;  /* 0x0000000904047211 */ /* 0x000fe400008f1405 */
[----:B------:R-:W-:Y:S02]  /*5a10*/  R2UR UR14, R0 ;  /* 0x00000000000e72ca */ /* 0x000fe400000e0000 */
[----:B------:R-:W-:Y:S01]  /*5a20*/  R2UR UR15, R4 ;  /* 0x00000000040f72ca */ /* 0x000fe200000e0000 */
[----:B--2---:R-:W-:-:S03]  /*5a30*/  ULEA UR5, UR10, UR5, 0x18 ;  /* 0x000000050a057291 */ /* 0x004fc6000f8ec03f */
[----:B------:R-:W-:Y:S01]  /*5a40*/  UMOV UR10, 0x400 ;  /* 0x00000400000a7882 */ /* 0x000fe20000000000 */
[----:B------:R-:W-:-:S09]  /*5a50*/  UIADD3 UR5, UR5, 0x12000, URZ ;  /* 0x0001200005057890 */ /* 0x000fd2000fffe03f */
[----:B------:R1:W-:Y:S02]  /*5a60*/  UBLKRED.G.S.ADD.F32.RN [UR14], [UR5], UR10, desc[UR16] ;  /* 0x0000100e050073bb */ /* 0x0003e400080a140a */
[----:B-1----:R0:W-:Y:S02]  /*5a70*/  UTMACMDFLUSH ;  /* 0x00000000000079b7 */ /* 0x0021e40000000000 */
.L_x_181:
[----:B------:R-:W-:Y:S05]  /*5a80*/  BSYNC B0 ;  /* 0x0000000000007941 */ /* 0x000fea0003800000 */
.L_x_180:
[----:B------:R-:W-:Y:S06]  /*5a90*/  BAR.SYNC.DEFER_BLOCKING 0xe, 0xa0 ;  /* 0x0382800000007b1d */ /* 0x000fec0000010000 */
[----:B------:R-:W-:Y:S04]  /*5aa0*/  BSSY B0, `(.L_x_182) ;  /* 0x0000012000007945 */ /* 0x000fe80003800000 */
[----:B------:R-:W-:Y:S05]  /*5ab0*/  @!P0 BRA `(.L_x_183) ;  /* 0x0000000000408947 */ /* 0x000fea0003800000 */
[----:B------:R-:W1:Y:S01]  /*5ac0*/  S2UR UR15, SR_CgaCtaId ;  /* 0x00000000000f79c3 */ /* 0x000e620000008800 */
[----:B------:R-:W-:Y:S01]  /*5ad0*/  R2UR UR5, R6 ;  /* 0x00000000060572ca */ /* 0x000fe200000e0000 */
[----:B------:R-:W-:Y:S01]  /*5ae0*/  UMOV UR14, 0x400 ;  /* 0x00000400000e7882 */ /* 0x000fe20000000000 */
[----:B------:R-:W-:Y:S01]  /*5af0*/  ULDC.64 UR10, c[0x0][0x2c0] ;  /* 0x0000b000000a7ab9 */ /* 0x000fe20000000a00 */
[----:B------:R-:W-:-:S10]  /*5b00*/  UMOV UR17, 0x14f00000 ;  /* 0x14f0000000117882 */ /* 0x000fd40000000000 */
[----:B------:R-:W-:-:S04]  /*5b10*/  UIADD3 UR5, UR5, 0x1000, URZ ;  /* 0x0000100005057890 */ /* 0x000fc8000fffe03f */
[----:B------:R-:W-:-:S04]  /*5b20*/  UIADD3 UR16, UP0, UR5, UR6, URZ ;  /* 0x0000000605107290 */ /* 0x000fc8000ff1e03f */
[----:B------:R-:W-:Y:S02]  /*5b30*/  ULEA.HI.X.SX32 UR5, UR5, UR12, 0x1, UP0 ;  /* 0x0000000c05057291 */ /* 0x000fe400080f0e3f */
[----:B-1----:R-:W-:Y:S02]  /*5b40*/  ULEA UR14, UR15, UR14, 0x18 ;  /* 0x0000000e0f0e7291 */ /* 0x002fe4000f8ec03f */
[----:B------:R-:W-:Y:S02]  /*5b50*/  ULEA UR10, UP0, UR16, UR10, 0x2 ;  /* 0x0000000a100a7291 */ /* 0x000fe4000f80103f */
[----:B------:R-:W-:Y:S02]  /*5b60*/  UIADD3 UR14, UR14, 0x16000, URZ ;  /* 0x000160000e0e7890 */ /* 0x000fe4000fffe03f */
[----:B------:R-:W-:-:S03]  /*5b70*/  ULEA.HI.X UR11, UR16, UR11, UR5, 0x2, UP0 ;  /* 0x0000000b100b7291 */ /* 0x000fc600080f1405 */
[----:B------:R-:W-:Y:S01]  /*5b80*/  UMOV UR5, 0x400 ;  /* 0x0000040000057882 */ /* 0x000fe20000000000 */
[----:B------:R-:W-:-:S05]  /*5b90*/  UMOV UR16, 0x0 ;  /* 0x0000000000107882 */ /* 0x000fca0000000000 */
[----:B------:R1:W-:Y:S02]  /*5ba0*/  UBLKRED.G.S.ADD.F32.RN [UR10], [UR14], UR5, desc[UR16] ;  /* 0x0000100a0e0073bb */ /* 0x0003e400080a1405 */
[----:B-1----:R0:W-:Y:S02]  /*5bb0*/  UTMACMDFLUSH ;  /* 0x00000000000079b7 */ /* 0x0021e40000000000 */
.L_x_183:
[----:B------:R-:W-:Y:S05]  /*5bc0*/  BSYNC B0 ;  /* 0x0000000000007941 */ /* 0x000fea0003800000 */
.L_x_182:
        /* <DEDUP_REMOVED lines=17> */
[----:B------:R1:W-:Y:S01]  /*5ce0*/  UBLKRED.G.S.ADD.F32.RN [UR10], [UR14], UR5, desc[UR16] ;  /* 0x0000100a0e0073bb */ /* 0x0003e200080a1405 */
[----:B------:R0:W-:Y:S01]  /*5cf0*/  UTMACMDFLUSH ;  /* 0x00000000000079b7 */ /* 0x0001e20000000000 */
[----:B-1----:R-:W-:-:S04]  /*5d00*/  DEPBAR.LE SB0, 0x2 ;  /* 0x000080800000791a */ /* 0x002fc80000000000 */
.L_x_185:
[----:B------:R-:W-:Y:S05]  /*5d10*/  BSYNC B0 ;  /* 0x0000000000007941 */ /* 0x000fea0003800000 */
.L_x_184:
[----:B------:R-:W-:Y:S06]  /*5d20*/  BAR.ARV 0xa, 0xa0 ;  /* 0x0282800000007b1d */ /* 0x000fec0000002000 */
[----:B------:R-:W-:Y:S04]  /*5d30*/  BSSY B0, `(.L_x_186) ;  /* 0x0000003000007945 */ /* 0x000fe80003800000 */
[----:B------:R-:W-:Y:S05]  /*5d40*/  @!P0 BRA `(.L_x_187) ;  /* 0x0000000000048947 */ /* 0x000fea0003800000 */
[----:B------:R-:W-:-:S04]  /*5d50*/  DEPBAR.LE SB0, 0x1 ;  /* 0x000080400000791a */ /* 0x000fc80000000000 */
.L_x_187:
[----:B------:R-:W-:Y:S05]  /*5d60*/  BSYNC B0 ;  /* 0x0000000000007941 */ /* 0x000fea0003800000 */
.L_x_186:
[----:B------:R-:W-:Y:S06]  /*5d70*/  BAR.ARV 0xb, 0xa0 ;  /* 0x02c2800000007b1d */ /* 0x000fec0000002000 */
[----:B------:R-:W-:Y:S04]  /*5d80*/  BSSY B0, `(.L_x_188) ;  /* 0x0000003000007945 */ /* 0x000fe80003800000 */
[----:B------:R-:W-:Y:S05]  /*5d90*/  @!P0 BRA `(.L_x_189) ;  /* 0x0000000000048947 */ /* 0x000fea0003800000 */
[----:B------:R-:W-:-:S04]  /*5da0*/  DEPBAR.LE SB0, 0x0 ;  /* 0x000080000000791a */ /* 0x000fc80000000000 */
.L_x_189:
[----:B------:R-:W-:Y:S05]  /*5db0*/  BSYNC B0 ;  /* 0x0000000000007941 */ /* 0x000fea0003800000 */
.L_x_188:
        /* <DEDUP_REMOVED lines=19> */
.L_x_191:
[----:B------:R-:W-:Y:S05]  /*5ef0*/  BSYNC B0 ;  /* 0x0000000000007941 */ /* 0x000fea0003800000 */
.L_x_190:
[----:B------:R-:W-:Y:S05]  /*5f00*/  EXIT ;  /* 0x000000000000794d */ /* 0x000fea0003800000 */
.L_x_141:
        /* <DEDUP_REMOVED lines=57> */
.L_x_232:
        /* <DEDUP_REMOVED lines=9> */
.L_x_195:
        /* <DEDUP_REMOVED lines=102> */
.L_x_206:
[----:B-1----:R-:W-:-:S05]  /*6990*/  IMAD.MOV.U32 R10, RZ, RZ, 0x1 ;  /* 0x00000001ff0a7424 */ /* 0x002fca00078e00ff */
[----:B------:R-:W-:-:S04]  /*69a0*/  SHF.L.U32 R10, R10, 0x1f, RZ ;  /* 0x0000001f0a0a7819 */ /* 0x000fc800000006ff */
[----:B------:R-:W1:Y:S02]  /*69b0*/  SYNCS.PHASECHK.TRANS64.TRYWAIT P1, [R0+URZ+0x36438], R10 ;  /* 0x0364380a000075a7 */ /* 0x000e64000802017f */
[----:B-123--:R-:W-:Y:S05]  /*69c0*/  @!P1 BRA `(.L_x_198) ;  /* 0x00000018006c9947 */ /* 0x00efea0003800000 */
.L_x_233:
[----:B------:R-:W-:Y:S05]  /*69d0*/  @P0 BRA `(.L_x_199) ;  /* 0x0000000000140947 */ /* 0x000fea0003800000 */
[----:B------:R-:W-:Y:S01]  /*69e0*/  ISETP.NE.AND P1, PT, R16, RZ, PT ;  /* 0x000000ff1000720c */ /* 0x000fe20003f25270 */
[----:B------:R-:W-:-:S04]  /*69f0*/  IMAD.MOV.U32 R3, RZ, RZ, 0x6100 ;  /* 0x00006100ff037424 */ /* 0x000fc800078e00ff */
[----:B------:R2:W-:Y:S08]  /*6a00*/  SYNCS.ARRIVE.TRANS64 RZ, [R0+URZ+0x36430], R3 ;  /* 0x0364300300ff79a7 */ /* 0x0005f0000800003f */
[----:B------:R-:W-:Y:S05]  /*6a10*/  @!P1 BRA `(.L_x_199) ;  /* 0x0000000000049947 */ /* 0x000fea0003800000 */
[----:B------:R-:W-:Y:S01]  /*6a20*/  BPT.TRAP 0x1 ;  /* 0x000000040000795c */ /* 0x000fe20000300000 */
.L_x_199:
        /* <DEDUP_REMOVED lines=47> */
.L_x_234:
[----:B------:R-:W-:Y:S05]  /*6d20*/  @P0 BRA `(.L_x_201) ;  /* 0x0000000000140947 */ /* 0x000fea0003800000 */
[----:B------:R-:W-:Y:S01]  /*6d30*/  ISETP.NE.AND P1, PT, R16, RZ, PT ;  /* 0x000000ff1000720c */ /* 0x000fe20003f25270 */
[----:B--2---:R-:W-:-:S04]  /*6d40*/  IMAD.MOV.U32 R3, RZ, RZ, 0x6100 ;  /* 0x00006100ff037424 */ /* 0x004fc800078e00ff */
[----:B------:R3:W-:Y:S08]  /*6d50*/  SYNCS.ARRIVE.TRANS64 RZ, [R0+URZ+0x36418], R3 ;  /* 0x0364180300ff79a7 */ /* 0x0007f0000800003f */
[----:B------:R-:W-:Y:S05]  /*6d60*/  @!P1 BRA `(.L_x_201) ;  /* 0x0000000000049947 */ /* 0x000fea0003800000 */
[----:B------:R-:W-:Y:S01]  /*6d70*/  BPT.TRAP 0x1 ;  /* 0x000000040000795c */ /* 0x000fe20000300000 */
.L_x_201:
        /* <DEDUP_REMOVED lines=35> */
.L_x_235:
        /* <DEDUP_REMOVED lines=9> */
.L_x_203:
        /* <DEDUP_REMOVED lines=37> */
.L_x_237:
[----:B------:R-:W-:Y:S05]  /*7290*/  @P0 BRA `(.L_x_205) ;  /* 0x0000000000140947 */ /* 0x000fea0003800000 */
[----:B------:R-:W-:Y:S01]  /*72a0*/  ISETP.NE.AND P1, PT, R16, RZ, PT ;  /* 0x000000ff1000720c */ /* 0x000fe20003f25270 */
[----:B--2---:R-:W-:-:S04]  /*72b0*/  IMAD.MOV.U32 R5, RZ, RZ, 0x6100 ;  /* 0x00006100ff057424 */ /* 0x004fc800078e00ff */
[----:B------:R3:W-:Y:S08]  /*72c0*/  SYNCS.ARRIVE.TRANS64 RZ, [R0+URZ+0x36410], R5 ;  /* 0x0364100500ff79a7 */ /* 0x0007f0000800003f */
[----:B------:R-:W-:Y:S05]  /*72d0*/  @!P1 BRA `(.L_x_205) ;  /* 0x0000000000049947 */ /* 0x000fea0003800000 */
[----:B------:R-:W-:Y:S01]  /*72e0*/  BPT.TRAP 0x1 ;  /* 0x000000040000795c */ /* 0x000fe20000300000 */
.L_x_205:
        /* <DEDUP_REMOVED lines=36> */
.L_x_197:
[----:B------:R-:W-:Y:S01]  /*7530*/  ISETP.NE.AND P1, PT, R21, RZ, PT ;  /* 0x000000ff1500720c */ /* 0x000fe20003f25270 */
[----:B------:R-:W-:-:S12]  /*7540*/  IMAD.MOV.U32 R4, RZ, RZ, 0x1 ;  /* 0x00000001ff047424 */ /* 0x000fd800078e00ff */
[----:B------:R-:W-:Y:S05]  /*7550*/  @!P1 BRA `(.L_x_196) ;  /* 0x0000000400649947 */ /* 0x000fea0003800000 */
[----:B------:R-:W2:Y:S02]  /*7560*/  SYNCS.PHASECHK.TRANS64.TRYWAIT P1, [R0+URZ+0x36438], R10 ;  /* 0x0364380a000075a7 */ /* 0x000ea4000802017f */
[----:B--2---:R-:W-:Y:S05]  /*7570*/  @!P1 BRA `(.L_x_207) ;  /* 0x0000000c00d49947 */ /* 0x004fea0003800000 */
.L_x_238:
[----:B------:R-:W-:Y:S05]  /*7580*/  @P0 BRA `(.L_x_208) ;  /* 0x0000000000140947 */ /* 0x000fea0003800000 */
[----:B------:R-:W-:Y:S01]  /*7590*/  ISETP.NE.AND P1, PT, R16, RZ, PT ;  /* 0x000000ff1000720c */ /* 0x000fe20003f25270 */
[----:B------:R-:W-:-:S04]  /*75a0*/  IMAD.MOV.U32 R5, RZ, RZ, 0x6100 ;  /* 0x00006100ff057424 */ /* 0x000fc800078e00ff */
[----:B------:R3:W-:Y:S08]  /*75b0*/  SYNCS.ARRIVE.TRANS64 RZ, [R0+URZ+0x36430], R5 ;  /* 0x0364300500ff79a7 */ /* 0x0007f0000800003f */
[----:B------:R-:W-:Y:S05]  /*75c0*/  @!P1 BRA `(.L_x_208) ;  /* 0x0000000000049947 */ /* 0x000fea0003800000 */
[----:B------:R-:W-:Y:S01]  /*75d0*/  BPT.TRAP 0x1 ;  /* 0x000000040000795c */ /* 0x000fe20000300000 */
.L_x_208:
        /* <DEDUP_REMOVED lines=41> */
.L_x_239:
[----:B------:R-:W-:Y:S01]  /*7870*/  IMAD.MOV.U32 R4, RZ, RZ, RZ ;  /* 0x000000ffff047224 */ /* 0x000fe200078e00ff */
[----:B------:R-:W-:Y:S06]  /*7880*/  @P0 BRA `(.L_x_210) ;  /* 0x0000000000140947 */ /* 0x000fec0003800000 */
[----:B------:R-:W-:Y:S01]  /*7890*/  ISETP.NE.AND P1, PT, R16, RZ, PT ;  /* 0x000000ff1000720c */ /* 0x000fe20003f25270 */
[----:B---3--:R-:W-:-:S04]  /*78a0*/  IMAD.MOV.U32 R5, RZ, RZ, 0x6100 ;  /* 0x00006100ff057424 */ /* 0x008fc800078e00ff */
[----:B------:R4:W-:Y:S08]  /*78b0*/  SYNCS.ARRIVE.TRANS64 RZ, [R0+URZ+0x36418], R5 ;  /* 0x0364180500ff79a7 */ /* 0x0009f0000800003f */
[----:B------:R-:W-:Y:S05]  /*78c0*/  @!P1 BRA `(.L_x_210) ;  /* 0x0000000000049947 */ /* 0x000fea0003800000 */
[----:B------:R-:W-:Y:S01]  /*78d0*/  BPT.TRAP 0x1 ;  /* 0x000000040000795c */ /* 0x000fe20000300000 */
.L_x_210:
        /* <DEDUP_REMOVED lines=33> */
.L_x_196:
[----:B------:R-:W-:-:S04]  /*7af0*/  SHF.L.U32 R3, R4, 0x1f, RZ ;  /* 0x0000001f04037819 */ /* 0x000fc800000006ff */
[----:B------:R-:W3:Y:S02]  /*7b00*/  SYNCS.PHASECHK.TRANS64.TRYWAIT P1, [R0+URZ+0x36438], R3 ;  /* 0x03643803000075a7 */ /* 0x000ee4000802017f */
[----:B---3--:R-:W-:Y:S05]  /*7b10*/  @!P1 BRA `(.L_x_211) ;  /* 0x0000000800949947 */ /* 0x008fea0003800000 */
.L_x_240:
[----:B------:R-:W-:Y:S05]  /*7b20*/  @P0 BRA `(.L_x_212) ;  /* 0x0000000000180947 */ /* 0x000fea0003800000 */
[----:B------:R-:W4:Y:S01]  /*7b30*/  S2R R2, SR_TID.X ;  /* 0x0000000000027919 */ /* 0x000f220000002100 */
[----:B---3--:R-:W-:-:S04]  /*7b40*/  IMAD.MOV.U32 R3, RZ, RZ, 0x6100 ;  /* 0x00006100ff037424 */ /* 0x008fc800078e00ff */
[----:B------:R3:W-:Y:S01]  /*7b50*/  SYNCS.ARRIVE.TRANS64 RZ, [R0+URZ+0x36430], R3 ;  /* 0x0364300300ff79a7 */ /* 0x0007e2000800003f */
[----:B----4-:R-:W-:-:S13]  /*7b60*/  LOP3.LUT P0, RZ, R2, 0x1f, RZ, 0xc0, !PT ;  /* 0x0000001f02ff7812 */ /* 0x010fda000780c0ff */
[----:B---3--:R-:W-:Y:S05]  /*7b70*/  @!P0 BRA `(.L_x_212) ;  /* 0x0000000000048947 */ /* 0x008fea0003800000 */
[----:B------:R-:W-:Y:S01]  /*7b80*/  BPT.TRAP 0x1 ;  /* 0x000000040000795c */ /* 0x000fe20000300000 */
.L_x_212:
        /* <DEDUP_REMOVED lines=43> */
.L_x_193:
[----:B------:R-:W-:Y:S05]  /*7e40*/  BSYNC B0 ;  /* 0x0000000000007941 */ /* 0x000fea0003800000 */
.L_x_192:
[----:B------:R-:W-:-:S03]  /*7e50*/  UMOV UR6, 0xffffffff ;  /* 0xffffffff00067882 */ /* 0x000fc60000000000 */
[----:B------:R-:W-:Y:S05]  /*7e60*/  BRA.DIV UR6, `(.L_x_213) ;  /* 0x0000000606d47947 */ /* 0x000fea000b800000 */
[----:B------:R-:W-:-:S13]  /*7e70*/  ELECT P0, URZ, PT ;  /* 0x00000000003f782f */ /* 0x000fda0003800000 */
.L_x_243:
[----:B------:R-:W-:Y:S04]  /*7e80*/  BSSY B0, `(.L_x_214) ;  /* 0x000001e000007945 */ /* 0x000fe80003800000 */
[----:B------:R-:W-:Y:S05]  /*7e90*/  @!P0 BRA `(.L_x_215) ;  /* 0x0000000000708947 */ /* 0x000fea0003800000 */
[----:B------:R-:W-:-:S04]  /*7ea0*/  LOP3.LUT R17, R17, 0x2, RZ, 0xfc, !PT ;  /* 0x0000000211117812 */ /* 0x000fc800078efcff */
[----:B------:R-:W-:-:S13]  /*7eb0*/  ISETP.NE.AND P2, PT, R17, 0x3, PT ;  /* 0x000000031100780c */ /* 0x000fda0003f45270 */
[----:B------:R-:W-:Y:S05]  /*7ec0*/  @!P2 BRA `(.L_x_216) ;  /* 0x000000000004a947 */ /* 0x000fea0003800000 */
[----:B------:R-:W-:Y:S01]  /*7ed0*/  BPT.TRAP 0x1 ;  /* 0x000000040000795c */ /* 0x000fe20000300000 */
.L_x_216:
        /* <DEDUP_REMOVED lines=15> */
.L_x_244:
[----:B------:R-:W2:Y:S02]  /*7fd0*/  SYNCS.PHASECHK.TRANS64.TRYWAIT P0, [R3+URZ], R2 ;  /* 0x00000002030075a7 */ /* 0x000ea4000800017f */
[----:B--2---:R-:W-:Y:S05]  /*7fe0*/  @!P0 BRA `(.L_x_218) ;  /* 0x0000000400ac8947 */ /* 0x004fea0003800000 */
.L_x_245:
[----:B------:R-:W-:Y:S05]  /*7ff0*/  @!P2 BRA `(.L_x_219) ;  /* 0x000000000004a947 */ /* 0x000fea0003800000 */
[----:B------:R-:W-:Y:S01]  /*8000*/  BPT.TRAP 0x1 ;  /* 0x000000040000795c */ /* 0x000fe20000300000 */
.L_x_219:
[----:B------:R-:W-:-:S07]  /*8010*/  SHF.L.U32 R4, R4, 0x1f, RZ ;  /* 0x0000001f04047819 */ /* 0x000fce00000006ff */
.L_x_220:
[----:B---3--:R3:W4:Y:S02]  /*8020*/  SYNCS.PHASECHK.TRANS64.TRYWAIT P0, [R9+URZ+0x36438], R4 ;  /* 0x03643804090075a7 */ /* 0x008724000800017f */
[----:B----4-:R-:W-:Y:S05]  /*8030*/  @!P0 NANOSLEEP.SYNCS 0x989680 ;  /* 0x009896800000895d */ /* 0x010fea0003900000 */
[----:B------:R-:W4:Y:S02]  /*8040*/  @!P0 SYNCS.PHASECHK.TRANS64 P0, [R9+URZ+0x36438], R4 ;  /* 0x03643804090085a7 */ /* 0x000f24000800007f */
[----:B----4-:R-:W-:Y:S05]  /*8050*/  @!P0 BRA `(.L_x_220) ;  /* 0xfffffffc00f08947 */ /* 0x010fea000383ffff */
.L_x_215:
[----:B------:R-:W-:Y:S05]  /*8060*/  BSYNC B0 ;  /* 0x0000000000007941 */ /* 0x000fea0003800000 */
.L_x_214:
[----:B------:R-:W-:Y:S05]  /*8070*/  EXIT ;  /* 0x000000000000794d */ /* 0x000fea0003800000 */
.L_x_120:
[----:B------:R-:W-:Y:S02]  /*8080*/  IMAD.MOV.U32 R12, RZ, RZ, RZ ;  /* 0x000000ffff0c7224 */ /* 0x000fe400078e00ff */
[----:B------:R-:W-:Y:S02]  /*8090*/  IMAD.MOV.U32 R11, RZ, RZ, 0x1f ;  /* 0x0000001fff0b7424 */ /* 0x000fe400078e00ff */
[----:B------:R-:W-:-:S07]  /*80a0*/  IMAD.MOV.U32 R15, RZ, RZ, -0x1 ;  /* 0xffffffffff0f7424 */ /* 0x000fce00078e00ff */
[----:B------:R-:W-:Y:S05]  /*80b0*/  WARPSYNC.COLLECTIVE R15, `(.L_x_221) ;  /* 0x000000000f087348 */ /* 0x000fea0003c00000 */
[----:B------:R1:W2:Y:S02]  /*80c0*/  SHFL.IDX P6, R14, R13, R12, R11 ;  /* 0x0000000c0d0e7389 */ /* 0x0002a400000c000b */
[----:B-12---:R-:W-:Y:S01]  /*80d0*/  ENDCOLLECTIVE ;  /* 0x000000000000791b */ /* 0x006fe20003800000 */
.L_x_221:
[----:B------:R-:W-:Y:S05]  /*80e0*/  BRA `(.L_x_222) ;  /* 0xffffff8800a87947 */ /* 0x000fea000383ffff */
.L_x_122:
[----:B--2---:R2:W3:Y:S02]  /*80f0*/  SYNCS.PHASECHK.TRANS64.TRYWAIT P0, [R157+URZ+0x36400], R18 ;  /* 0x036400129d0075a7 */ /* 0x0044e4000800017f */
[----:B---3--:R-:W-:Y:S05]  /*8100*/  @!P0 NANOSLEEP.SYNCS 0x989680 ;  /* 0x009896800000895d */ /* 0x008fea0003900000 */
[----:B------:R-:W3:Y:S02]  /*8110*/  @!P0 SYNCS.PHASECHK.TRANS64 P0, [R157+URZ+0x36400], R18 ;  /* 0x036400129d0085a7 */ /* 0x000ee4000800007f */
[----:B---3--:R-:W-:Y:S05]  /*8120*/  @!P0 BRA `(.L_x_122) ;  /* 0xfffffffc00f08947 */ /* 0x008fea000383ffff */
[----:B------:R-:W-:Y:S05]  /*8130*/  BRA `(.L_x_121) ;  /* 0xffffff8c00147947 */ /* 0x000fea000383ffff */
.L_x_127:
[----:B--2---:R2:W3:Y:S02]  /*8140*/  SYNCS.PHASECHK.TRANS64.TRYWAIT P1, [R4+URZ+0x36410], R13 ;  /* 0x0364100d040075a7 */ /* 0x0044e4000802017f */
[----:B---3--:R-:W-:Y:S05]  /*8150*/  @!P1 NANOSLEEP.SYNCS 0x989680 ;  /* 0x009896800000995d */ /* 0x008fea0003900000 */
[----:B------:R-:W3:Y:S02]  /*8160*/  @!P1 SYNCS.PHASECHK.TRANS64 P1, [R4+URZ+0x36410], R13 ;  /* 0x0364100d040095a7 */ /* 0x000ee4000802007f */
[----:B---3--:R-:W-:Y:S05]  /*8170*/  @!P1 BRA `(.L_x_127) ;  /* 0xfffffffc00f09947 */ /* 0x008fea000383ffff */
[----:B------:R-:W-:Y:S05]  /*8180*/  BRA `(.L_x_126) ;  /* 0xffffff9000d47947 */ /* 0x000fea000383ffff */
.L_x_131:
[----:B---3--:R3:W1:Y:S02]  /*8190*/  SYNCS.PHASECHK.TRANS64.TRYWAIT P1, [R157+URZ+0x36430], R14 ;  /* 0x0364300e9d0075a7 */ /* 0x008664000802017f */
[----:B-1----:R-:W-:Y:S05]  /*81a0*/  @!P1 NANOSLEEP.SYNCS 0x989680 ;  /* 0x009896800000995d */ /* 0x002fea0003900000 */
[----:B------:R-:W1:Y:S02]  /*81b0*/  @!P1 SYNCS.PHASECHK.TRANS64 P1, [R157+URZ+0x36430], R14 ;  /* 0x0364300e9d0095a7 */ /* 0x000e64000802007f */
[----:B-1----:R-:W-:Y:S05]  /*81c0*/  @!P1 BRA `(.L_x_131) ;  /* 0xfffffffc00f09947 */ /* 0x002fea000383ffff */
[----:B------:R-:W-:Y:S05]  /*81d0*/  BRA `(.L_x_130) ;  /* 0xffffff9800787947 */ /* 0x000fea000383ffff */
.L_x_146:
[----:B------:R-:W-:Y:S01]  /*81e0*/  BSSY B0, `(.L_x_223) ;  /* 0x0000005000007945 */ /* 0x000fe20003800000 */
[----:B------:R-:W-:-:S07]  /*81f0*/  IMAD.MOV.U32 R15, RZ, RZ, -0x1 ;  /* 0xffffffffff0f7424 */ /* 0x000fce00078e00ff */
[----:B------:R-:W-:Y:S05]  /*8200*/  WARPSYNC.COLLECTIVE R15, `(.L_x_224) ;  /* 0x000000000f087348 */ /* 0x000fea0003c00000 */
[----:B------:R-:W-:Y:S01]  /*8210*/  NOP ;  /* 0x0000000000007918 */ /* 0x000fe20000000000 */
[----:B------:R-:W-:Y:S01]  /*8220*/  ENDCOLLECTIVE ;  /* 0x000000000000791b */ /* 0x000fe20003800000 */
.L_x_224:
[----:B------:R-:W-:Y:S05]  /*8230*/  BSYNC B0 ;  /* 0x0000000000007941 */ /* 0x000fea0003800000 */
.L_x_223:
[----:B------:R-:W-:Y:S05]  /*8240*/  BRA `(.L_x_225) ;  /* 0xffffffc800907947 */ /* 0x000fea000383ffff */
.L_x_162:
[----:B------:R-:W-:Y:S01]  /*8250*/  BSSY B0, `(.L_x_226) ;  /* 0x0000005000007945 */ /* 0x000fe20003800000 */
[----:B------:R-:W-:-:S07]  /*8260*/  IMAD.MOV.U32 R15, RZ, RZ, -0x1 ;  /* 0xffffffffff0f7424 */ /* 0x000fce00078e00ff */
[----:B------:R-:W-:Y:S05]  /*8270*/  WARPSYNC.COLLECTIVE R15, `(.L_x_227) ;  /* 0x000000000f087348 */ /* 0x000fea0003c00000 */
[----:B------:R-:W-:Y:S01]  /*8280*/  NOP ;  /* 0x0000000000007918 */ /* 0x000fe20000000000 */
[----:B------:R-:W-:Y:S01]  /*8290*/  ENDCOLLECTIVE ;  /* 0x000000000000791b */ /* 0x000fe20003800000 */
.L_x_227:
[----:B------:R-:W-:Y:S05]  /*82a0*/  BSYNC B0 ;  /* 0x0000000000007941 */ /* 0x000fea0003800000 */
.L_x_226:
[----:B------:R-:W-:Y:S05]  /*82b0*/  BRA `(.L_x_228) ;  /* 0xffffffd000007947 */ /* 0x000fea000383ffff */
.L_x_179:
[----:B------:R-:W-:Y:S01]  /*82c0*/  BSSY B0, `(.L_x_229) ;  /* 0x0000005000007945 */ /* 0x000fe20003800000 */
[----:B------:R-:W-:-:S07]  /*82d0*/  IMAD.MOV.U32 R15, RZ, RZ, -0x1 ;  /* 0xffffffffff0f7424 */ /* 0x000fce00078e00ff */
[----:B------:R-:W-:Y:S05]  /*82e0*/  WARPSYNC.COLLECTIVE R15, `(.L_x_230) ;  /* 0x000000000f087348 */ /* 0x000fea0003c00000 */
[----:B------:R-:W-:Y:S01]  /*82f0*/  NOP ;  /* 0x0000000000007918 */ /* 0x000fe20000000000 */
[----:B------:R-:W-:Y:S01]  /*8300*/  ENDCOLLECTIVE ;  /* 0x000000000000791b */ /* 0x000fe20003800000 */
.L_x_230:
[----:B------:R-:W-:Y:S05]  /*8310*/  BSYNC B0 ;  /* 0x0000000000007941 */ /* 0x000fea0003800000 */
.L_x_229:
[----:B------:R-:W-:Y:S05]  /*8320*/  BRA `(.L_x_231) ;  /* 0xffffffd4007c7947 */ /* 0x000fea000383ffff */
.L_x_194:
[----:B-1----:R1:W2:Y:S02]  /*8330*/  SYNCS.PHASECHK.TRANS64.TRYWAIT P1, [R0+URZ+0x36420], R10 ;  /* 0x0364200a000075a7 */ /* 0x0022a4000802017f */
[----:B--2---:R-:W-:Y:S05]  /*8340*/  @!P1 NANOSLEEP.SYNCS 0x989680 ;  /* 0x009896800000995d */ /* 0x004fea0003900000 */
[----:B------:R-:W2:Y:S02]  /*8350*/  @!P1 SYNCS.PHASECHK.TRANS64 P1, [R0+URZ+0x36420], R10 ;  /* 0x0364200a000095a7 */ /* 0x000ea4000802007f */
[----:B--2---:R-:W-:Y:S05]  /*8360*/  @!P1 BRA `(.L_x_194) ;  /* 0xfffffffc00f09947 */ /* 0x004fea000383ffff */
[----:B------:R-:W-:Y:S05]  /*8370*/  BRA `(.L_x_232) ;  /* 0xffffffdc00c87947 */ /* 0x000fea000383ffff */
.L_x_198:
[----:B-1----:R1:W2:Y:S02]  /*8380*/  SYNCS.PHASECHK.TRANS64.TRYWAIT P1, [R0+URZ+0x36438], R10 ;  /* 0x0364380a000075a7 */ /* 0x0022a4000802017f */
[----:B--2---:R-:W-:Y:S05]  /*8390*/  @!P1 NANOSLEEP.SYNCS 0x989680 ;  /* 0x009896800000995d */ /* 0x004fea0003900000 */
[----:B------:R-:W2:Y:S02]  /*83a0*/  @!P1 SYNCS.PHASECHK.TRANS64 P1, [R0+URZ+0x36438], R10 ;  /* 0x0364380a000095a7 */ /* 0x000ea4000802007f */
[----:B--2---:R-:W-:Y:S05]  /*83b0*/  @!P1 BRA `(.L_x_198) ;  /* 0xfffffffc00f09947 */ /* 0x004fea000383ffff */
[----:B------:R-:W-:Y:S05]  /*83c0*/  BRA `(.L_x_233) ;  /* 0xffffffe400807947 */ /* 0x000fea000383ffff */
.L_x_200:
[----:B--2---:R2:W3:Y:S02]  /*83d0*/  SYNCS.PHASECHK.TRANS64.TRYWAIT P1, [R0+URZ+0x36428], R3 ;  /* 0x03642803000075a7 */ /* 0x0044e4000802017f */
[----:B---3--:R-:W-:Y:S05]  /*83e0*/  @!P1 NANOSLEEP.SYNCS 0x989680 ;  /* 0x009896800000995d */ /* 0x008fea0003900000 */
[----:B------:R-:W3:Y:S02]  /*83f0*/  @!P1 SYNCS.PHASECHK.TRANS64 P1, [R0+URZ+0x36428], R3 ;  /* 0x03642803000095a7 */ /* 0x000ee4000802007f */
[----:B---3--:R-:W-:Y:S05]  /*8400*/  @!P1 BRA `(.L_x_200) ;  /* 0xfffffffc00f09947 */ /* 0x008fea000383ffff */
[----:B------:R-:W-:Y:S05]  /*8410*/  BRA `(.L_x_234) ;  /* 0xffffffe800407947 */ /* 0x000fea000383ffff */
.L_x_202:
[----:B--2---:R2:W3:Y:S02]  /*8420*/  SYNCS.PHASECHK.TRANS64.TRYWAIT P1, [R0+URZ+0x36438], R29 ;  /* 0x0364381d000075a7 */ /* 0x0044e4000802017f */
[----:B---3--:R-:W-:Y:S05]  /*8430*/  @!P1 NANOSLEEP.SYNCS 0x989680 ;  /* 0x009896800000995d */ /* 0x008fea0003900000 */
[----:B------:R-:W3:Y:S02]  /*8440*/  @!P1 SYNCS.PHASECHK.TRANS64 P1, [R0+URZ+0x36438], R29 ;  /* 0x0364381d000095a7 */ /* 0x000ee4000802007f */
[----:B---3--:R-:W-:Y:S05]  /*8450*/  @!P1 BRA `(.L_x_202) ;  /* 0xfffffffc00f09947 */ /* 0x008fea000383ffff */
[----:B------:R-:W-:Y:S05]  /*8460*/  BRA `(.L_x_235) ;  /* 0xffffffe800d07947 */ /* 0x000fea000383ffff */
.L_x_204:
[----:B------:R-:W-:-:S07]  /*8470*/  SHF.L.U32 R5, R12, 0x1f, RZ ;  /* 0x0000001f0c057819 */ /* 0x000fce00000006ff */
.L_x_236:
[----:B--2---:R2:W3:Y:S02]  /*8480*/  SYNCS.PHASECHK.TRANS64.TRYWAIT P1, [R0+URZ+0x36420], R5 ;  /* 0x03642005000075a7 */ /* 0x0044e4000802017f */
[----:B---3--:R-:W-:Y:S05]  /*8490*/  @!P1 NANOSLEEP.SYNCS 0x989680 ;  /* 0x009896800000995d */ /* 0x008fea0003900000 */
[----:B------:R-:W3:Y:S02]  /*84a0*/  @!P1 SYNCS.PHASECHK.TRANS64 P1, [R0+URZ+0x36420], R5 ;  /* 0x03642005000095a7 */ /* 0x000ee4000802007f */
[----:B---3--:R-:W-:Y:S05]  /*84b0*/  @!P1 BRA `(.L_x_236) ;  /* 0xfffffffc00f09947 */ /* 0x008fea000383ffff */
[----:B------:R-:W-:Y:S05]  /*84c0*/  BRA `(.L_x_237) ;  /* 0xffffffec00707947 */ /* 0x000fea000383ffff */
.L_x_207:
[----:B--2---:R2:W3:Y:S02]  /*84d0*/  SYNCS.PHASECHK.TRANS64.TRYWAIT P1, [R0+URZ+0x36438], R10 ;  /* 0x0364380a000075a7 */ /* 0x0044e4000802017f */
[----:B---3--:R-:W-:Y:S05]  /*84e0*/  @!P1 NANOSLEEP.SYNCS 0x989680 ;  /* 0x009896800000995d */ /* 0x008fea0003900000 */
[----:B------:R-:W3:Y:S02]  /*84f0*/  @!P1 SYNCS.PHASECHK.TRANS64 P1, [R0+URZ+0x36438], R10 ;  /* 0x0364380a000095a7 */ /* 0x000ee4000802007f */
[----:B---3--:R-:W-:Y:S05]  /*8500*/  @!P1 BRA `(.L_x_207) ;  /* 0xfffffffc00f09947 */ /* 0x008fea000383ffff */
[----:B------:R-:W-:Y:S05]  /*8510*/  BRA `(.L_x_238) ;  /* 0xfffffff000187947 */ /* 0x000fea000383ffff */
.L_x_209:
[----:B---3--:R3:W4:Y:S02]  /*8520*/  SYNCS.PHASECHK.TRANS64.TRYWAIT P1, [R0+URZ+0x36428], R5 ;  /* 0x03642805000075a7 */ /* 0x008724000802017f */
[----:B----4-:R-:W-:Y:S05]  /*8530*/  @!P1 NANOSLEEP.SYNCS 0x989680 ;  /* 0x009896800000995d */ /* 0x010fea0003900000 */
[----:B------:R-:W4:Y:S02]  /*8540*/  @!P1 SYNCS.PHASECHK.TRANS64 P1, [R0+URZ+0x36428], R5 ;  /* 0x03642805000095a7 */ /* 0x000f24000802007f */
[----:B----4-:R-:W-:Y:S05]  /*8550*/  @!P1 BRA `(.L_x_209) ;  /* 0xfffffffc00f09947 */ /* 0x010fea000383ffff */
[----:B------:R-:W-:Y:S05]  /*8560*/  BRA `(.L_x_239) ;  /* 0xfffffff000c07947 */ /* 0x000fea000383ffff */
.L_x_211:
[----:B---3--:R3:W4:Y:S02]  /*8570*/  SYNCS.PHASECHK.TRANS64.TRYWAIT P1, [R0+URZ+0x36438], R3 ;  /* 0x03643803000075a7 */ /* 0x008724000802017f */
[----:B----4-:R-:W-:Y:S05]  /*8580*/  @!P1 NANOSLEEP.SYNCS 0x989680 ;  /* 0x009896800000995d */ /* 0x010fea0003900000 */
[----:B------:R-:W4:Y:S02]  /*8590*/  @!P1 SYNCS.PHASECHK.TRANS64 P1, [R0+URZ+0x36438], R3 ;  /* 0x03643803000095a7 */ /* 0x000f24000802007f */
[----:B----4-:R-:W-:Y:S05]  /*85a0*/  @!P1 BRA `(.L_x_211) ;  /* 0xfffffffc00f09947 */ /* 0x010fea000383ffff */
[----:B------:R-:W-:Y:S05]  /*85b0*/  BRA `(.L_x_240) ;  /* 0xfffffff400587947 */ /* 0x000fea000383ffff */
.L_x_213:
[----:B------:R-:W-:Y:S01]  /*85c0*/  BSSY B0, `(.L_x_241) ;  /* 0x0000006000007945 */ /* 0x000fe20003800000 */
[----:B------:R-:W-:-:S07]  /*85d0*/  IMAD.MOV.U32 R15, RZ, RZ, -0x1 ;  /* 0xffffffffff0f7424 */ /* 0x000fce00078e00ff */
[----:B-12---:R-:W-:Y:S05]  /*85e0*/  WARPSYNC.COLLECTIVE R15, `(.L_x_242) ;  /* 0x000000000f0c7348 */ /* 0x006fea0003c00000 */
[----:B------:R-:W-:Y:S02]  /*85f0*/  ELECT P6, UR62, PT ;  /* 0x00000000003e782f */ /* 0x000fe400038c0000 */
[----:B------:R-:W-:Y:S01]  /*8600*/  MOV R14, UR62 ;  /* 0x0000003e000e7c02 */ /* 0x000fe20008000f00 */
[----:B-12---:R-:W-:Y:S10]  /*8610*/  ENDCOLLECTIVE ;  /* 0x000000000000791b */ /* 0x006ff40003800000 */
.L_x_242:
[----:B------:R-:W-:Y:S05]  /*8620*/  BSYNC B0 ;  /* 0x0000000000007941 */ /* 0x000fea0003800000 */
.L_x_241:
[----:B------:R-:W-:Y:S01]  /*8630*/  PLOP3.LUT P0, PT, P6, PT, PT, 0x80, 0x0 ;  /* 0x000000000000781c */ /* 0x000fe2000370f070 */
[----:B------:R-:W-:-:S12]  /*8640*/  BRA `(.L_x_243) ;  /* 0xfffffff8000c7947 */ /* 0x000fd8000383ffff */
.L_x_217:
[----:B-1----:R1:W2:Y:S02]  /*8650*/  SYNCS.PHASECHK.TRANS64.TRYWAIT P0, [R7+URZ], R0 ;  /* 0x00000000070075a7 */ /* 0x0022a4000800017f */
[----:B--2---:R-:W-:Y:S05]  /*8660*/  @!P0 NANOSLEEP.SYNCS 0x989680 ;  /* 0x009896800000895d */ /* 0x004fea0003900000 */
[----:B------:R-:W2:Y:S02]  /*8670*/  @!P0 SYNCS.PHASECHK.TRANS64 P0, [R7+URZ], R0 ;  /* 0x00000000070085a7 */ /* 0x000ea4000800007f */
[----:B--2---:R-:W-:Y:S05]  /*8680*/  @!P0 BRA `(.L_x_217) ;  /* 0xfffffffc00f08947 */ /* 0x004fea000383ffff */
[----:B------:R-:W-:Y:S05]  /*8690*/  BRA `(.L_x_244) ;  /* 0xfffffff8004c7947 */ /* 0x000fea000383ffff */
.L_x_218:
[----:B--2---:R2:W3:Y:S02]  /*86a0*/  SYNCS.PHASECHK.TRANS64.TRYWAIT P0, [R3+URZ], R2 ;  /* 0x00000002030075a7 */ /* 0x0044e4000800017f */
[----:B---3--:R-:W-:Y:S05]  /*86b0*/  @!P0 NANOSLEEP.SYNCS 0x989680 ;  /* 0x009896800000895d */ /* 0x008fea0003900000 */
[----:B------:R-:W3:Y:S02]  /*86c0*/  @!P0 SYNCS.PHASECHK.TRANS64 P0, [R3+URZ], R2 ;  /* 0x00000002030085a7 */ /* 0x000ee4000800007f */
[----:B---3--:R-:W-:Y:S05]  /*86d0*/  @!P0 BRA `(.L_x_218) ;  /* 0xfffffffc00f08947 */ /* 0x008fea000383ffff */
[----:B------:R-:W-:Y:S05]  /*86e0*/  BRA `(.L_x_245) ;  /* 0xfffffff800407947 */ /* 0x000fea000383ffff */
.L_x_246:
        /* <DEDUP_REMOVED lines=9> */
.L_x_3856:


//--------------------- .text._ZN7cutlass13device_kernelIN5flash11enable_sm90INS1_16FlashAttnBwdSm90INS1_25CollectiveMainloopBwdSm90ILi2ELi1ELi1EN4cute5tupleIJNS5_1CILi1EEES8_S8_EEENS6_IJNS7_ILi64EEENS7_ILi96EEENS7_ILi192EEEEEENS_10bfloat16_tEfNS_4arch4Sm90ELb0ELb0ELb1ELb0ELb0ELb0ELb1ELb0ELi3ELi1ELi1ELi1ELb0EEENS1_24CollectiveEpilogueBwdGQAISD_fSG_Li384ELb0ELb0EEENS1_19SingleTileSchedulerILb0ELb0ELb0ELi96EEEEEEEEEvNT_6ParamsE --------------------------
	.section	.text._ZN7cutlass13device_kernelIN5flash11enable_sm90INS1_16FlashAttnBwdSm90INS1_25CollectiveMainloopBwdSm90ILi2ELi1ELi1EN4cute5tupleIJNS5_1CILi1EEES8_S8_EEENS6_IJNS7_ILi64EEENS7_ILi96EEENS7_ILi192EEEEEENS_10bfloat16_tEfNS_4arch4Sm90ELb0ELb0ELb1ELb0ELb0ELb0ELb1ELb0ELi3ELi1ELi1ELi1ELb0EEENS1_24CollectiveEpilogueBwdGQAISD_fSG_Li384ELb0ELb0EEENS1_19SingleTileSchedulerILb0ELb0ELb0ELi96EEEEEEEEEvNT_6ParamsE,"ax",@progbits
	.align	128
.text._ZN7cutlass13device_kernelIN5flash11enable_sm90INS1_16FlashAttnBwdSm90INS1_25CollectiveMainloopBwdSm90ILi2ELi1ELi1EN4cute5tupleIJNS5_1CILi1EEES8_S8_EEENS6_IJNS7_ILi64EEENS7_ILi96EEENS7_ILi192EEEEEENS_10bfloat16_tEfNS_4arch4Sm90ELb0ELb0ELb1ELb0ELb0ELb0ELb1ELb0ELi3ELi1ELi1ELi1ELb0EEENS1_24CollectiveEpilogueBwdGQAISD_fSG_Li384ELb0ELb0EEENS1_19SingleTileSchedulerILb0ELb0ELb0ELi96EEEEEEEEEvNT_6ParamsE:
        .type           _ZN7cutlass13device_kernelIN5flash11enable_sm90INS1_16FlashAttnBwdSm90INS1_25CollectiveMainloopBwdSm90ILi2ELi1ELi1EN4cute5tupleIJNS5_1CILi1EEES8_S8_EEENS6_IJNS7_ILi64EEENS7_ILi96EEENS7_ILi192EEEEEENS_10bfloat16_tEfNS_4arch4Sm90ELb0ELb0ELb1ELb0ELb0ELb0ELb1ELb0ELi3ELi1ELi1ELi1ELb0EEENS1_24CollectiveEpilogueBwdGQAISD_fSG_Li384ELb0ELb0EEENS1_19SingleTileSchedulerILb0ELb0ELb0ELi96EEEEEEEEEvNT_6ParamsE,@function
        .size           _ZN7cutlass13device_kernelIN5flash11enable_sm90INS1_16FlashAttnBwdSm90INS1_25CollectiveMainloopBwdSm90ILi2ELi1ELi1EN4cute5tupleIJNS5_1CILi1EEES8_S8_EEENS6_IJNS7_ILi64EEENS7_ILi96EEENS7_ILi192EEEEEENS_10bfloat16_tEfNS_4arch4Sm90ELb0ELb0ELb1ELb0ELb0ELb0ELb1ELb0ELi3ELi1ELi1ELi1ELb0EEENS1_24CollectiveEpilogueBwdGQAISD_fSG_Li384ELb0ELb0EEENS1_19SingleTileSchedulerILb0ELb0ELb0ELi96EEEEEEEEEvNT_6ParamsE,(.L_x_3857 - _ZN7cutlass13device_kernelIN5flash11enable_sm90INS1_16FlashAttnBwdSm90INS1_25CollectiveMainloopBwdSm90ILi2ELi1ELi1EN4cute5tupleIJNS5_1CILi1EEES8_S8_EEENS6_IJNS7_ILi64EEENS7_ILi96EEENS7_ILi192EEEEEENS_10bfloat16_tEfNS_4arch4Sm90ELb0ELb0ELb1ELb0ELb0ELb0ELb1ELb0ELi3ELi1ELi1ELi1ELb0EEENS1_24CollectiveEpilogueBwdGQAISD_fSG_Li384ELb0ELb0EEENS1_19SingleTileSchedulerILb0ELb0ELb0ELi96EEEEEEEEEvNT_6ParamsE)
        .other          _ZN7cutlass13device_kernelIN5flash11enable_sm90INS1_16FlashAttnBwdSm90INS1_25CollectiveMainloopBwdSm90ILi2ELi1ELi1EN4cute5tupleIJNS5_1CILi1EEES8_S8_EEENS6_IJNS7_ILi64EEENS7_ILi96EEENS7_ILi192EEEEEENS_10bfloat16_tEfNS_4arch4Sm90ELb0ELb0ELb1ELb0ELb0ELb0ELb1ELb0ELi3ELi1ELi1ELi1ELb0EEENS1_24CollectiveEpilogueBwdGQAISD_fSG_Li384ELb0ELb0EEENS1_19SingleTileSchedulerILb0ELb0ELb0ELi96EEEEEEEEEvNT_6ParamsE,@"STO_CUDA_ENTRY STV_DEFAULT"
_ZN7cutlass13device_kernelIN5flash11enable_sm90INS1_16FlashAttnBwdSm90INS1_25CollectiveMainloopBwdSm90ILi2ELi1ELi1EN4cute5tupleIJNS5_1CILi1EEES8_S8_EEENS6_IJNS7_ILi64EEENS7_ILi96EEENS7_ILi192EEEEEENS_10bfloat16_tEfNS_4arch4Sm90ELb0ELb0ELb1ELb0ELb0ELb0ELb1ELb0ELi3ELi1ELi1ELi1ELb0EEENS1_24CollectiveEpilogueBwdGQAISD_fSG_Li384ELb0ELb0EEENS1_19SingleTileSchedulerILb0ELb0ELb0ELi96EEEEEEEEEvNT_6ParamsE:
[----:B------:R-:W1:Y:S01]  /*0000*/  LDC R1, c[0x0][0x28] ;  /* 0x00000a00ff017b82 */ /* 0x000e620000000800 */
[----:B------:R-:W2:Y:S01]  /*0010*/  S2R R3, SR_TID.X ;  /* 0x0000000000037919 */ /* 0x000ea20000002100 */
[----:B------:R-:W-:Y:S01]  /*0020*/  ELECT P0, URZ, PT ;  /* 0x00000000003f782f */ /* 0x000fe20003800000 */
[----:B------:R-:W-:Y:S01]  /*0030*/  BSSY B0, `(.L_x_247) ;  /* 0x0000013000007945 */ /* 0x000fe20003800000 */
[----:B--2---:R-:W-:-:S05]  /*0040*/  SHF.R.U32.HI R0, RZ, 0x5, R3 ;  /* 0x00000005ff007819 */ /* 0x004fca0000011603 */
[----:B------:R-:W2:Y:S02]  /*0050*/  SHFL.IDX PT, R2, R0, RZ, 0x1f ;  /* 0x00001fff00027589 */ /* 0x000ea400000e0000 */
[----:B--2---:R-:W-:-:S13]  /*0060*/  ISETP.EQ.AND P0, PT, R2, RZ, P0 ;  /* 0x000000ff0200720c */ /* 0x004fda0000702270 */
[----:B-1----:R-:W-:Y:S05]  /*0070*/  @!P0 BRA `(.L_x_248) ;  /* 0x0000000000388947 */ /* 0x002fea0003800000 */
[----:B------:R-:W-:Y:S02]  /*0080*/  ULDC.64 UR4, c[0x0][0x198] ;  /* 0x0000660000047ab9 */ /* 0x000fe40000000a00 */
[----:B------:R-:W-:Y:S02]  /*0090*/  UIADD3 UR6, UP0, UR4, 0xf0, URZ ;  /* 0x000000f004067890 */ /* 0x000fe4000ff1e03f */
[----:B------:R-:W-:Y:S02]  /*00a0*/  UIADD3 UR8, UP1, UR4, 0x1f0, URZ ;  /* 0x000001f004087890 */ /* 0x000fe4000ff3e03f */
[----:B------:R-:W-:Y:S02]  /*00b0*/  UIADD3 UR10, UP2, UR4, 0x2f0, URZ ;  /* 0x000002f0040a7890 */ /* 0x000fe4000ff5e03f */
[----:B------:R-:W-:Y:S02]  /*00c0*/  UIADD3 UR4, UP3, UR4, 0x3f0, URZ ;  /* 0x000003f004047890 */ /* 0x000fe4000ff7e03f */
[----:B------:R-:W-:-:S02]  /*00d0*/  UIADD3.X UR7, URZ, UR5, URZ, UP0, !UPT ;  /* 0x000000053f077290 */ /* 0x000fc400087fe43f */
[----:B------:R-:W-:Y:S02]  /*00e0*/  UIADD3.X UR9, URZ, UR5, URZ, UP1, !UPT ;  /* 0x000000053f097290 */ /* 0x000fe40008ffe43f */
[----:B------:R-:W-:Y:S02]  /*00f0*/  UIADD3.X UR11, URZ, UR5, URZ, UP2, !UPT ;  /* 0x000000053f0b7290 */ /* 0x000fe400097fe43f */
[----:B------:R-:W-:-:S03]  /*0100*/  UIADD3.X UR5, URZ, UR5, URZ, UP3, !UPT ;  /* 0x000000053f057290 */ /* 0x000fc60009ffe43f */
[----:B------:R1:W-:Y:S02]  /*0110*/  UTMACCTL.PF [UR6] ;  /* 0x00000000060079b9 */ /* 0x0003e40008040000 */
[----:B------:R1:W-:Y:S02]  /*0120*/  UTMACCTL.PF [UR8] ;  /* 0x00000000080079b9 */ /* 0x0003e40008040000 */
[----:B------:R1:W-:Y:S02]  /*0130*/  UTMACCTL.PF [UR10] ;  /* 0x000000000a0079b9 */ /* 0x0003e40008040000 */
[----:B------:R1:W-:Y:S02]  /*0140*/  UTMACCTL.PF [UR4] ;  /* 0x00000000040079b9 */ /* 0x0003e40008040000 */
[----:B-1----:R-:W-:Y:S01]  /*0150*/  NOP ;  /* 0x0000000000007918 */ /* 0x002fe20000000000 */
.L_x_248:
[----:B------:R-:W-:Y:S05]  /*0160*/  BSYNC B0 ;  /* 0x0000000000007941 */ /* 0x000fea0003800000 */
.L_x_247:
        /* <DEDUP_REMOVED lines=30> */
[----:B------:R1:W5:Y:S01]  /*0350*/  SYNCS.EXCH.64 URZ, [UR8+0x36420], UR4 ;  /* 0x03642004083f75b2 */ /* 0x0003620008000100 */
[----:B------:R1:W1:Y:S01]  /*0360*/  SYNCS.EXCH.64 URZ, [UR8+0x36418], UR6 ;  /* 0x03641806083f75b2 */ /* 0x0002620008000100 */
[----:B------:R1:W1:Y:S01]  /*0370*/  SYNCS.EXCH.64 URZ, [UR8+0x36428], UR4 ;  /* 0x03642804083f75b2 */ /* 0x0002620008000100 */
[----:B------:R-:W-:Y:S01]  /*0380*/  NOP ;  /* 0x0000000000007918 */ /* 0x000fe20000000000 */
.L_x_249:
[----:B------:R-:W3:Y:S01]  /*0390*/  SHFL.IDX PT, R3, R0, RZ, 0x1f ;  /* 0x00001fff00037589 */ /* 0x000ee200000e0000 */
[----:B------:R-:W-:Y:S01]  /*03a0*/  NOP ;  /* 0x0000000000007918 */ /* 0x000fe20000000000 */
[----:B---3--:R-:W-:-:S13]  /*03b0*/  ISETP.NE.AND P0, PT, R3, RZ, PT ;  /* 0x000000ff0300720c */ /* 0x008fda0003f05270 */
        /* <DEDUP_REMOVED lines=15> */
[----:B------:R3:W1:Y:S02]  /*04b0*/  SYNCS.EXCH.64 URZ, [UR8+0x36438], UR6 ;  /* 0x03643806083f75b2 */ /* 0x0006640008000100 */
[----:B---3--:R-:W-:Y:S01]  /*04c0*/  NOP ;  /* 0x0000000000007918 */ /* 0x008fe20000000000 */
.L_x_250:
[----:B------:R-:W-:Y:S01]  /*04d0*/  ISETP.NE.AND P0, PT, R2, RZ, PT ;  /* 0x000000ff0200720c */ /* 0x000fe20003f05270 */
[----:B------:R-:W-:Y:S01]  /*04e0*/  IMAD.MOV.U32 R18, RZ, RZ, 0x1 ;  /* 0x00000001ff127424 */ /* 0x000fe200078e00ff */
[----:B------:R-:W-:Y:S01]  /*04f0*/  NOP ;  /* 0x0000000000007918 */ /* 0x000fe20000000000 */
[----:B------:R-:W-:Y:S03]  /*0500*/  BSSY B6, `(.L_x_251) ;  /* 0x00006f9000067945 */ /* 0x000fe60003800000 */
[----:B------:R-:W-:Y:S01]  /*0510*/  SEL R18, R18, 0x2, !P0 ;  /* 0x0000000212127807 */ /* 0x000fe20004000000 */
[----:B-12-45:R-:W-:Y:S06]  /*0520*/  BAR.SYNC.DEFER_BLOCKING 0x0 ;  /* 0x0000000000007b1d */ /* 0x036fec0000010000 */
[----:B------:R-:W-:Y:S05]  /*0530*/  @!P0 BRA `(.L_x_252) ;  /* 0x0000003c00b08947 */ /* 0x000fea0003800000 */
.L_x_253:
        /* <DEDUP_REMOVED lines=13> */
[----:B----4-:R-:W-:Y:S05]  /*0610*/  @!P0 BRA `(.L_x_254) ;  /* 0x0000006c009c8947 */ /* 0x010fea0003800000 */
        /* <DEDUP_REMOVED lines=23> */
.L_x_256:
        /* <DEDUP_REMOVED lines=15> */
.L_x_255:
        /* <DEDUP_REMOVED lines=20> */
.L_x_258:
        /* <DEDUP_REMOVED lines=15> */
.L_x_257:
        /* <DEDUP_REMOVED lines=8> */
.L_x_339:
[----:B------:R-:W-:Y:S02]  /*0b30*/  SHF.L.U32 R10, RZ, 0x1f, RZ ;  /* 0x0000001fff0a7819 */ /* 0x000fe400000006ff */
[----:B------:R-:W-:Y:S01]  /*0b40*/  LOP3.LUT R5, R2, 0xffffff80, RZ, 0xc0, !PT ;  /* 0xffffff8002057812 */ /* 0x000fe200078ec0ff */
[----:B--2---:R-:W-:Y:S01]  /*0b50*/  IMAD.HI R2, R14, 0x55555556, RZ ;  /* 0x555555560e027827 */ /* 0x004fe200078e02ff */
[----:B------:R-:W2:Y:S03]  /*0b60*/  SYNCS.PHASECHK.TRANS64.TRYWAIT P0, [UR36+0x36400], R10 ;  /* 0x0364000aff0075a7 */ /* 0x000ea60008000164 */
[----:B------:R-:W-:Y:S01]  /*0b70*/  IMAD.IADD R6, R0, 0x1, -R5 ;  /* 0x0000000100067824 */ /* 0x000fe200078e0a05 */
[----:B------:R-:W-:-:S04]  /*0b80*/  LEA.HI R5, R2, R2, RZ, 0x1 ;  /* 0x0000000202057211 */ /* 0x000fc800078f08ff */
[----:B------:R-:W-:-:S04]  /*0b90*/  SHF.R.S32.HI R7, RZ, 0x1f, R6 ;  /* 0x0000001fff077819 */ /* 0x000fc80000011406 */
[CC--:B------:R-:W-:Y:S02]  /*0ba0*/  LEA.HI R8, R7.reuse, R6.reuse, RZ, 0x2 ;  /* 0x0000000607087211 */ /* 0x0c0fe400078f10ff */
[----:B------:R-:W-:Y:S02]  /*0bb0*/  LEA.HI R7, R7, R6, RZ, 0x5 ;  /* 0x0000000607077211 */ /* 0x000fe400078f28ff */
[--C-:B------:R-:W-:Y:S02]  /*0bc0*/  SHF.R.S32.HI R9, RZ, 0x2, R8.reuse ;  /* 0x00000002ff097819 */ /* 0x100fe40000011408 */
[----:B------:R-:W-:Y:S02]  /*0bd0*/  SHF.R.S32.HI R4, RZ, 0x1f, R8 ;  /* 0x0000001fff047819 */ /* 0x000fe40000011408 */
[----:B------:R-:W-:Y:S02]  /*0be0*/  SHF.R.S32.HI R7, RZ, 0x5, R7 ;  /* 0x00000005ff077819 */ /* 0x000fe40000011407 */
[----:B------:R-:W-:-:S04]  /*0bf0*/  LEA.HI R4, R4, R9, RZ, 0x3 ;  /* 0x0000000904047211 */ /* 0x000fc800078f18ff */
[----:B------:R-:W-:Y:S01]  /*0c00*/  LOP3.LUT R2, R4, 0xfffffff8, RZ, 0xc0, !PT ;  /* 0xfffffff804027812 */ /* 0x000fe200078ec0ff */
[----:B------:R-:W-:-:S04]  /*0c10*/  IMAD R4, R5, -0x3, R14 ;  /* 0xfffffffd05047824 */ /* 0x000fc800078e020e */
[----:B------:R-:W-:Y:S01]  /*0c20*/  IMAD.IADD R2, R9, 0x1, -R2 ;  /* 0x0000000109027824 */ /* 0x000fe200078e0a02 */
[----:B--2---:R-:W-:Y:S06]  /*0c30*/  @P0 BRA `(.L_x_260) ;  /* 0x0000000000080947 */ /* 0x004fec0003800000 */
[----:B------:R-:W2:Y:S02]  /*0c40*/  SYNCS.PHASECHK.TRANS64.TRYWAIT P0, [UR36+0x36400], R10 ;  /* 0x0364000aff0075a7 */ /* 0x000ea40008000164 */
[----:B--2---:R-:W-:Y:S05]  /*0c50*/  @!P0 BRA `(.L_x_261) ;  /* 0x0000006800348947 */ /* 0x004fea0003800000 */
.L_x_260:
        /* <DEDUP_REMOVED lines=51> */
[----:B------:R-:W-:Y:S01]  /*0f90*/  IMAD.SHL.U32 R17, R6, 0x4, RZ ;  /* 0x0000000406117824 */ /* 0x000fe200078e00ff */
[----:B------:R-:W-:Y:S06]  /*0fa0*/  @!P0 BRA `(.L_x_262) ;  /* 0x00000028006c8947 */ /* 0x000fec0003800000 */
[CC--:B------:R-:W-:Y:S01]  /*0fb0*/  LEA.HI R2, R3.reuse, R0.reuse, RZ, 0x4 ;  /* 0x0000000003027211 */ /* 0x0c0fe200078f20ff */
[----:B------:R-:W3:Y:S01]  /*0fc0*/  S2R R14, SR_CTAID.X ;  /* 0x00000000000e7919 */ /* 0x000ee20000002500 */
[----:B------:R-:W-:Y:S01]  /*0fd0*/  LEA.HI R7, R3, R0, RZ, 0x5 ;  /* 0x0000000003077211 */ /* 0x000fe200078f28ff */
[----:B------:R-:W3:Y:S01]  /*0fe0*/  LDC R19, c[0x0][0x290] ;  /* 0x0000a400ff137b82 */ /* 0x000ee20000000800 */
[----:B--2---:R-:W-:Y:S01]  /*0ff0*/  LOP3.LUT R5, R2, 0xfffffff0, RZ, 0xc0, !PT ;  /* 0xfffffff002057812 */ /* 0x004fe200078ec0ff */
[----:B------:R-:W-:Y:S01]  /*1000*/  IMAD.HI R13, R16, 0x55555556, RZ ;  /* 0x55555556100d7827 */ /* 0x000fe200078e02ff */
[----:B------:R-:W-:Y:S02]  /*1010*/  LOP3.LUT R9, R8, 0xfffffffc, RZ, 0xc0, !PT ;  /* 0xfffffffc08097812 */ /* 0x000fe400078ec0ff */
[----:B------:R-:W-:Y:S02]  /*1020*/  CS2R R118, SRZ ;  /* 0x0000000000767805 */ /* 0x000fe4000001ff00 */
[----:B------:R-:W-:Y:S01]  /*1030*/  SHF.R.S32.HI R2, RZ, 0x4, R2 ;  /* 0x00000004ff027819 */ /* 0x000fe20000011402 */
[----:B------:R-:W-:Y:S01]  /*1040*/  IMAD.IADD R5, R0, 0x1, -R5 ;  /* 0x0000000100057824 */ /* 0x000fe200078e0a05 */
[----:B------:R-:W-:Y:S01]  /*1050*/  LEA.HI R13, R13, R13, RZ, 0x1 ;  /* 0x0000000d0d0d7211 */ /* 0x000fe200078f08ff */
[----:B------:R-:W-:Y:S01]  /*1060*/  IMAD.IADD R12, R6, 0x1, -R9 ;  /* 0x00000001060c7824 */ /* 0x000fe200078e0a09 */
[----:B------:R-:W-:-:S02]  /*1070*/  SHF.R.S32.HI R6, RZ, 0x5, R7 ;  /* 0x00000005ff067819 */ /* 0x000fc40000011407 */
[----:B------:R-:W-:Y:S02]  /*1080*/  CS2R R116, SRZ ;  /* 0x0000000000747805 */ /* 0x000fe4000001ff00 */
[----:B------:R-:W-:Y:S01]  /*1090*/  LEA.HI R0, R5, R5, RZ, 0x1 ;  /* 0x0000000505007211 */ /* 0x000fe200078f08ff */
[----:B------:R-:W-:Y:S01]  /*10a0*/  IMAD R13, R13, -0x3, R16 ;  /* 0xfffffffd0d0d7824 */ /* 0x000fe200078e0210 */
[----:B------:R-:W-:Y:S02]  /*10b0*/  SHF.R.S32.HI R10, RZ, 0x1f, R5 ;  /* 0x0000001fff0a7819 */ /* 0x000fe40000011405 */
[----:B------:R-:W-:Y:S02]  /*10c0*/  CS2R R114, SRZ ;  /* 0x0000000000727805 */ /* 0x000fe4000001ff00 */
[----:B------:R-:W-:Y:S02]  /*10d0*/  SHF.R.S32.HI R3, RZ, 0x1, R0 ;  /* 0x00000001ff037819 */ /* 0x000fe40000011400 */
[----:B------:R-:W-:-:S02]  /*10e0*/  CS2R R112, SRZ ;  /* 0x0000000000707805 */ /* 0x000fc4000001ff00 */
[----:B------:R-:W-:Y:S02]  /*10f0*/  SHF.R.S32.HI R8, RZ, 0x1f, R0 ;  /* 0x0000001fff087819 */ /* 0x000fe40000011400 */
[----:B------:R-:W-:Y:S02]  /*1100*/  CS2R R110, SRZ ;  /* 0x00000000006e7805 */ /* 0x000fe4000001ff00 */
[----:B------:R-:W-:Y:S02]  /*1110*/  LEA.HI R10, R10, R5, RZ, 0x3 ;  /* 0x000000050a0a7211 */ /* 0x000fe400078f18ff */
[----:B------:R-:W-:Y:S02]  /*1120*/  CS2R R108, SRZ ;  /* 0x00000000006c7805 */ /* 0x000fe4000001ff00 */
[----:B------:R-:W-:Y:S02]  /*1130*/  LEA.HI R8, R8, R3, RZ, 0x2 ;  /* 0x0000000308087211 */ /* 0x000fe400078f10ff */
[----:B------:R-:W-:-:S02]  /*1140*/  CS2R R106, SRZ ;  /* 0x00000000006a7805 */ /* 0x000fc4000001ff00 */
[----:B------:R-:W-:Y:S01]  /*1150*/  LOP3.LUT R0, R0, 0x7fffffe, RZ, 0xc0, !PT ;  /* 0x07fffffe00007812 */ /* 0x000fe200078ec0ff */
[----:B------:R-:W-:Y:S01]  /*1160*/  IMAD.SHL.U32 R10, R10, 0x20, RZ ;  /* 0x000000200a0a7824 */ /* 0x000fe200078e00ff */
[----:B------:R-:W-:Y:S02]  /*1170*/  LOP3.LUT R8, R8, 0xfffffffc, RZ, 0xc0, !PT ;  /* 0xfffffffc08087812 */ /* 0x000fe400078ec0ff */
[----:B------:R-:W-:Y:S02]  /*1180*/  CS2R R104, SRZ ;  /* 0x0000000000687805 */ /* 0x000fe4000001ff00 */
[----:B------:R-:W-:Y:S01]  /*1190*/  SHF.R.S32.HI R7, RZ, 0x1f, R7 ;  /* 0x0000001fff077819 */ /* 0x000fe20000011407 */
[----:B------:R-:W-:Y:S01]  /*11a0*/  IMAD.IADD R5, R5, 0x1, -R0 ;  /* 0x0000000105057824 */ /* 0x000fe200078e0a00 */
[----:B------:R-:W-:Y:S01]  /*11b0*/  LOP3.LUT R9, R10, 0x7fffff00, RZ, 0xc0, !PT ;  /* 0x7fffff000a097812 */ /* 0x000fe200078ec0ff */
[----:B------:R-:W-:Y:S01]  /*11c0*/  IMAD.IADD R8, R3, 0x1, -R8 ;  /* 0x0000000103087824 */ /* 0x000fe200078e0a08 */
[----:B------:R-:W-:Y:S01]  /*11d0*/  LEA.HI R7, R7, R6, RZ, 0x2 ;  /* 0x0000000607077211 */ /* 0x000fe200078f10ff */
[----:B------:R-:W-:Y:S01]  /*11e0*/  IMAD.SHL.U32 R3, R2, 0x8, RZ ;  /* 0x0000000802037824 */ /* 0x000fe200078e00ff */
[----:B------:R-:W-:Y:S01]  /*11f0*/  CS2R R102, SRZ ;  /* 0x0000000000667805 */ /* 0x000fe2000001ff00 */
[----:B------:R-:W-:Y:S01]  /*1200*/  IMAD.SHL.U32 R0, R8, 0x40, RZ ;  /* 0x0000004008007824 */ /* 0x000fe200078e00ff */
[----:B------:R-:W-:Y:S01]  /*1210*/  LOP3.LUT R7, R7, 0x3ffffc, RZ, 0xc0, !PT ;  /* 0x003ffffc07077812 */ /* 0x000fe200078ec0ff */
[----:B------:R-:W-:Y:S01]  /*1220*/  IMAD R10, R16, 0x800, R9 ;  /* 0x00000800100a7824 */ /* 0x000fe200078e0209 */
[----:B------:R-:W-:Y:S01]  /*1230*/  LOP3.LUT P0, RZ, R8, 0x2, RZ, 0xc0, !PT ;  /* 0x0000000208ff7812 */ /* 0x000fe2000780c0ff */
[----:B---3--:R-:W-:Y:S01]  /*1240*/  IMAD R2, R14, -0x60, R19 ;  /* 0xffffffa00e027824 */ /* 0x008fe200078e0213 */
[----:B------:R-:W-:Y:S01]  /*1250*/  LOP3.LUT R0, R0, 0xc0, RZ, 0xc0, !PT ;  /* 0x000000c000007812 */ /* 0x000fe200078ec0ff */
[----:B------:R-:W-:Y:S01]  /*1260*/  IMAD.IADD R7, R6, 0x1, -R7 ;  /* 0x0000000106077824 */ /* 0x000fe200078e0a07 */
[----:B------:R-:W-:Y:S01]  /*1270*/  LOP3.LUT R8, R18, 0x1, RZ, 0xfc, !PT ;  /* 0x0000000112087812 */ /* 0x000fe200078efcff */
[----:B------:R-:W-:Y:S01]  /*1280*/  IMAD R10, R5, 0x20, R10 ;  /* 0x00000020050a7824 */ /* 0x000fe200078e020a */
[----:B------:R-:W-:Y:S01]  /*1290*/  LOP3.LUT R3, R0, 0x8, R3, 0xf8, !PT ;  /* 0x0000000800037812 */ /* 0x000fe200078ef803 */
[----:B------:R-:W-:Y:S01]  /*12a0*/  VIADD R5, R15, 0x3f ;  /* 0x0000003f0f057836 */ /* 0x000fe20000000000 */
[----:B------:R-:W-:Y:S01]  /*12b0*/  SHF.R.U32.HI R0, RZ, 0x3, R0 ;  /* 0x00000003ff007819 */ /* 0x000fe20000011600 */
[----:B------:R-:W-:Y:S01]  /*12c0*/  IMAD R7, R7, 0x200, R10 ;  /* 0x0000020007077824 */ /* 0x000fe200078e020a */
[----:B------:R-:W-:Y:S01]  /*12d0*/  CS2R R100, SRZ ;  /* 0x0000000000647805 */ /* 0x000fe2000001ff00 */
[----:B------:R-:W-:Y:S01]  /*12e0*/  IMAD.MOV.U32 R10, RZ, RZ, 0x20 ;  /* 0x00000020ff0a7424 */ /* 0x000fe200078e00ff */
[----:B------:R-:W-:Y:S01]  /*12f0*/  LOP3.LUT R0, R3, R0, RZ, 0x3c, !PT ;  /* 0x0000000003007212 */ /* 0x000fe200078e3cff */
[----:B------:R-:W-:Y:S01]  /*1300*/  IMAD R13, R13, -0x20, R2 ;  /* 0xffffffe00d0d7824 */ /* 0x000fe200078e0202 */
[----:B------:R-:W-:Y:S01]  /*1310*/  SHF.R.S32.HI R6, RZ, 0x1f, R5 ;  /* 0x0000001fff067819 */ /* 0x000fe20000011405 */
[----:B------:R-:W-:Y:S01]  /*1320*/  IMAD.MOV.U32 R2, RZ, RZ, RZ ;  /* 0x000000ffff027224 */ /* 0x000fe200078e00ff */
[----:B------:R-:W-:Y:S01]  /*1330*/  SEL R10, R10, 0xffffffe0, !P0 ;  /* 0xffffffe00a0a7807 */ /* 0x000fe20004000000 */
[----:B------:R-:W-:Y:S01]  /*1340*/  IMAD.IADD R9, R0, 0x1, R7 ;  /* 0x0000000100097824 */ /* 0x000fe200078e0207 */
[----:B------:R-:W-:Y:S01]  /*1350*/  LEA.HI R156, R6, R5, RZ, 0x6 ;  /* 0x00000005069c7211 */ /* 0x000fe200078f30ff */
[----:B------:R-:W-:Y:S01]  /*1360*/  IMAD R0, R12, -0x2, R13 ;  /* 0xfffffffe0c007824 */ /* 0x000fe200078e020d */
[----:B------:R-:W-:Y:S01]  /*1370*/  CS2R R6, SRZ ;  /* 0x0000000000067805 */ /* 0x000fe2000001ff00 */
[----:B------:R-:W-:Y:S01]  /*1380*/  IMAD.MOV.U32 R5, RZ, RZ, RZ ;  /* 0x000000ffff057224 */ /* 0x000fe200078e00ff */
[----:B------:R-:W-:-:S02]  /*1390*/  LEA R9, R9, UR36, 0x1 ;  /* 0x0000002409097c11 */ /* 0x000fc4000f8e08ff */
        /* <DEDUP_REMOVED lines=38> */
[----:B------:R-:W-:Y:S02]  /*1600*/  SHF.R.S32.HI R156, RZ, 0x6, R156 ;  /* 0x00000006ff9c7819 */ /* 0x000fe4000001149c */
[----:B------:R-:W-:-:S07]  /*1610*/  IADD3 R10, R10, 0x30400, R9 ;  /* 0x000304000a0a7810 */ /* 0x000fce0007ffe009 */
.L_x_273:
[----:B------:R-:W-:-:S13]  /*1620*/  ISETP.NE.AND P0, PT, R8, 0x3, PT ;  /* 0x000000030800780c */ /* 0x000fda0003f05270 */
[----:B---3--:R-:W-:Y:S05]  /*1630*/  @!P0 BRA `(.L_x_263) ;  /* 0x0000000000048947 */ /* 0x008fea0003800000 */
[----:B------:R-:W-:Y:S01]  /*1640*/  BPT.TRAP 0x1 ;  /* 0x000000040000795c */ /* 0x000fe20000300000 */
.L_x_263:
[----:B------:R-:W-:Y:S02]  /*1650*/  LEA R3, R2, UR36, 0x3 ;  /* 0x0000002402037c11 */ /* 0x000fe4000f8e18ff */
[----:B------:R-:W-:-:S04]  /*1660*/  SHF.L.U32 R12, R7, 0x1f, RZ ;  /* 0x0000001f070c7819 */ /* 0x000fc800000006ff */
[----:B------:R2:W3:Y:S01]  /*1670*/  SYNCS.PHASECHK.TRANS64.TRYWAIT P1, [R3+URZ+0x36410], R12 ;  /* 0x0364100c030075a7 */ /* 0x0004e2000802017f */
[----:B------:R-:W-:Y:S05]  /*1680*/  @!P0 BRA `(.L_x_264) ;  /* 0x0000000000048947 */ /* 0x000fea0003800000 */
[----:B------:R-:W-:Y:S01]  /*1690*/  BPT.TRAP 0x1 ;  /* 0x000000040000795c */ /* 0x000fe20000300000 */
.L_x_264:
[----:B---3--:R-:W-:Y:S05]  /*16a0*/  @P1 BRA `(.L_x_265) ;  /* 0x0000000000081947 */ /* 0x008fea0003800000 */
[----:B------:R-:W3:Y:S02]  /*16b0*/  SYNCS.PHASECHK.TRANS64.TRYWAIT P1, [R3+URZ+0x36410], R12 ;  /* 0x0364100c030075a7 */ /* 0x000ee4000802017f */
[----:B---3--:R-:W-:Y:S05]  /*16c0*/  @!P1 BRA `(.L_x_266) ;  /* 0x0000005c00b09947 */ /* 0x008fea0003800000 */
.L_x_265:
[----:B------:R-:W-:Y:S05]  /*16d0*/  WARPSYNC.ALL ;  /* 0x0000000000007948 */ /* 0x000fea0003800000 */
[----:B------:R-:W-:Y:S01]  /*16e0*/  R2UR UR6, R4 ;  /* 0x00000000040672ca */ /* 0x000fe200000e0000 */
[----:B------:R-:W-:Y:S01]  /*16f0*/  UIADD3 UR4, UR36, 0x1e000, URZ ;  /* 0x0001e00024047890 */ /* 0x000fe2000fffe03f */
[C---:B------:R-:W-:Y:S01]  /*1700*/  R2UR UR7, R2.reuse ;  /* 0x00000000020772ca */ /* 0x040fe200000e0000 */
[----:B------:R-:W-:Y:S01]  /*1710*/  WARPGROUP.ARRIVE ;  /* 0x00000000000079c5 */ /* 0x000fe20000000000 */
[----:B------:R-:W-:Y:S01]  /*1720*/  UMOV UR13, 0x40000040 ;  /* 0x40000040000d7882 */ /* 0x000fe20000000000 */
[----:B------:R-:W-:Y:S01]  /*1730*/  USHF.R.U32.HI UR5, URZ, 0x4, UR4 ;  /* 0x000000043f057899 */ /* 0x000fe20008011604 */
[----:B--23--:R-:W-:Y:S01]  /*1740*/  IMAD R12, R2, 0x40, R11 ;  /* 0x00000040020c7824 */ /* 0x00cfe200078e020b */
        /* <DEDUP_REMOVED lines=91> */
[----:B------:R2:W3:Y:S04]  /*1d00*/  LDS R12, [R14+0x30000] ;  /* 0x030000000e0c7984 */ /* 0x0004e80000000800 */
[----:B------:R2:W4:Y:S01]  /*1d10*/  LDS R13, [R14+0x30020] ;  /* 0x030020000e0d7984 */ /* 0x0005220000000800 */
[----:B------:R-:W-:Y:S05]  /*1d20*/  @!P0 BRA `(.L_x_267) ;  /* 0x0000000000048947 */ /* 0x000fea0003800000 */
[----:B------:R-:W-:Y:S01]  /*1d30*/  BPT.TRAP 0x1 ;  /* 0x000000040000795c */ /* 0x000fe20000300000 */
.L_x_267:
[----:B--2---:R-:W-:-:S04]  /*1d40*/  SHF.L.U32 R14, R6, 0x1f, RZ ;  /* 0x0000001f060e7819 */ /* 0x004fc800000006ff */
[----:B------:R2:W5:Y:S01]  /*1d50*/  SYNCS.PHASECHK.TRANS64.TRYWAIT P1, [UR36+0x36430], R14 ;  /* 0x0364300eff0075a7 */ /* 0x0005620008020164 */
[----:B------:R-:W-:Y:S05]  /*1d60*/  @!P0 BRA `(.L_x_268) ;  /* 0x0000000000048947 */ /* 0x000fea0003800000 */
[----:B------:R-:W-:Y:S01]  /*1d70*/  BPT.TRAP 0x1 ;  /* 0x000000040000795c */ /* 0x000fe20000300000 */
.L_x_268:
[----:B-----5:R-:W-:Y:S05]  /*1d80*/  @P1 BRA `(.L_x_269) ;  /* 0x0000000000081947 */ /* 0x020fea0003800000 */
[----:B------:R-:W5:Y:S02]  /*1d90*/  SYNCS.PHASECHK.TRANS64.TRYWAIT P1, [UR36+0x36430], R14 ;  /* 0x0364300eff0075a7 */ /* 0x000f640008020164 */
[----:B-----5:R-:W-:Y:S05]  /*1da0*/  @!P1 BRA `(.L_x_270) ;  /* 0x00000058000c9947 */ /* 0x020fea0003800000 */
.L_x_269:
        /* <DEDUP_REMOVED lines=18> */
[----:B--2--5:R-:W-:Y:S01]  /*1ed0*/  FMUL.FTZ R14, R136, UR7 ;  /* 0x00000007880e7c20 */ /* 0x024fe20008410000 */
        /* <DEDUP_REMOVED lines=22> */
[----:B------:R-:W5:Y:S01]  /*2040*/  MUFU.TANH R136, R136 ;  /* 0x0000008800887308 */ /* 0x000f620000002400 */
[----:B--2---:R-:W-:-:S07]  /*2050*/  FSEL R139, R14, -INF , P3 ;  /* 0xff8000000e8b7808 */ /* 0x004fce0001800000 */
[----:B------:R-:W-:Y:S08]  /*2060*/  MUFU.TANH R138, R138 ;  /* 0x0000008a008a7308 */ /* 0x000ff00000002400 */
[----:B------:R-:W-:Y:S01]  /*2070*/  MUFU.TANH R137, R137 ;  /* 0x0000008900897308 */ /* 0x000fe20000002400 */
[----:B-----5:R-:W-:-:S07]  /*2080*/  FSEL R149, R136, -INF , P5 ;  /* 0xff80000088957808 */ /* 0x020fce0002800000 */
[----:B------:R-:W2:Y:S08]  /*2090*/  MUFU.TANH R18, R18 ;  /* 0x0000001200127308 */ /* 0x000eb00000002400 */
[----:B------:R-:W-:Y:S01]  /*20a0*/  MUFU.TANH R19, R19 ;  /* 0x0000001300137308 */ /* 0x000fe20000002400 */
[----:B------:R-:W-:Y:S02]  /*20b0*/  WARPGROUP.DEPBAR.LE gsb0, 0x0 ;  /* 0x00008000000079c5 */ /* 0x000fe40000010000 */
[----:B------:R-:W-:-:S05]  /*20c0*/  WARPGROUP.ARRIVE ;  /* 0x00000000000079c5 */ /* 0x000fca0000000000 */
[----:B------:R-:W-:Y:S01]  /*20d0*/  MUFU.TANH R20, R20 ;  /* 0x0000001400147308 */ /* 0x000fe20000002400 */
[C---:B--2---:R-:W-:Y:S01]  /*20e0*/  FSEL R148, R18.reuse, -INF , P3 ;  /* 0xff80000012947808 */ /* 0x044fe20001800000 */
[----:B------:R-:W-:Y:S01]  /*20f0*/  FFMA.FTZ R18, -R18, R18, 1 ;  /* 0x3f80000012127423 */ /* 0x000fe20000010112 */
        /* <DEDUP_REMOVED lines=76> */
[----:B---3--:R-:W-:Y:S01]  /*25c0*/  FFMA.FTZ R146, R139, UR4, -R12 ;  /* 0x000000048b927c23 */ /* 0x008fe2000801080c */
        /* <DEDUP_REMOVED lines=15> */
[----:B------:R-:W5:Y:S01]  /*26c0*/  LDS R141, [R141+0x30220] ;  /* 0x030220008d8d7984 */ /* 0x000f620000000800 */
        /* <DEDUP_REMOVED lines=23> */
[----:B----4-:R-:W-:Y:S01]  /*2840*/  FFMA.FTZ R137, R148, UR4, -R13 ;  /* 0x0000000494897c23 */ /* 0x010fe2000801080d */
[----:B------:R-:W-:Y:S01]  /*2850*/  FSEL R148, R19, -INF , P4 ;  /* 0xff80000013947808 */ /* 0x000fe20002000000 */
[--C-:B------:R-:W-:Y:S01]  /*2860*/  FADD.FTZ R132, R132, -R143.reuse ;  /* 0x8000008f84847221 */ /* 0x100fe20000010000 */
[----:B------:R-:W-:Y:S01]  /*2870*/  FSEL R138, R20, -INF , P5 ;  /* 0xff800000148a7808 */ /* 0x000fe20002800000 */
[--C-:B------:R-:W-:Y:S01]  /*2880*/  FADD.FTZ R129, R129, -R143.reuse ;  /* 0x8000008f81817221 */ /* 0x100fe20000010000 */
[----:B------:R-:W-:Y:S01]  /*2890*/  ISETP.GT.AND P4, PT, R0, 0x18, PT ;  /* 0x000000180000780c */ /* 0x000fe20003f84270 */
[----:B------:R-:W4:Y:S01]  /*28a0*/  MUFU.EX2 R15, R15 ;  /* 0x0000000f000f7308 */ /* 0x000f220000000800 */
[----:B--2---:R-:W-:Y:S01]  /*28b0*/  FMUL.FTZ R151, R14, R151 ;  /* 0x000000970e977220 */ /* 0x004fe20000410000 */
[----:B------:R-:W-:Y:S01]  /*28c0*/  ISETP.GT.AND P5, PT, R0, 0x19, PT ;  /* 0x000000190000780c */ /* 0x000fe20003fa4270 */
[----:B------:R-:W-:Y:S01]  /*28d0*/  FADD.FTZ R133, R133, -R143 ;  /* 0x8000008f85857221 */ /* 0x000fe20000010000 */
[----:B------:R-:W-:Y:S01]  /*28e0*/  FSEL R153, R140, -INF , P4 ;  /* 0xff8000008c997808 */ /* 0x000fe20002000000 */
[----:B------:R-:W-:Y:S01]  /*28f0*/  FMUL.FTZ R124, R124, R151 ;  /* 0x000000977c7c7220 */ /* 0x000fe20000410000 */
[----:B------:R-:W-:Y:S01]  /*2900*/  FFMA.FTZ R140, -R140, R140, 1 ;  /* 0x3f8000008c8c7423 */ /* 0x000fe2000001018c */
[----:B-----5:R-:W-:Y:S01]  /*2910*/  FADD.FTZ R122, R122, -R141 ;  /* 0x8000008d7a7a7221 */ /* 0x020fe20000010000 */
        /* <DEDUP_REMOVED lines=9> */
[C---:B----4-:R-:W-:Y:S01]  /*29b0*/  FMUL.FTZ R150, R15.reuse, R150 ;  /* 0x000000960f967220 */ /* 0x050fe20000410000 */
[----:B------:R-:W-:Y:S01]  /*29c0*/  F2FP.BF16.F32.PACK_AB R14, R15, R14 ;  /* 0x0000000e0f0e723e */ /* 0x000fe200000010ff */
[--C-:B------:R-:W-:Y:S01]  /*29d0*/  FFMA.FTZ R138, R151, UR4, -R12.reuse ;  /* 0x00000004978a7c23 */ /* 0x100fe2000801080c */
[----:B------:R-:W-:Y:S01]  /*29e0*/  FSEL R151, R145, -INF , P5 ;  /* 0xff80000091977808 */ /* 0x000fe20002800000 */
[----:B------:R-:W-:Y:S01]  /*29f0*/  FMUL.FTZ R125, R125, R150 ;  /* 0x000000967d7d7220 */ /* 0x000fe20000410000 */
[----:B------:R-:W-:Y:S01]  /*2a00*/  FSEL R150, R21, -INF , P1 ;  /* 0xff80000015967808 */ /* 0x000fe20000800000 */
[----:B------:R-:W-:Y:S01]  /*2a10*/  FADD.FTZ R130, R130, -R141 ;  /* 0x8000008d82827221 */ /* 0x000fe20000010000 */
[----:B------:R-:W-:Y:S01]  /*2a20*/  MUFU.EX2 R137, R137 ;  /* 0x0000008900897308 */ /* 0x000fe20000000800 */
        /* <DEDUP_REMOVED lines=17> */
[----:B------:R-:W-:Y:S01]  /*2b40*/  FFMA.FTZ R139, -R139, R139, 1 ;  /* 0x3f8000008b8b7423 */ /* 0x000fe2000001018b */
[----:B------:R-:W-:Y:S01]  /*2b50*/  FFMA.FTZ R144, -R144, R144, 1 ;  /* 0x3f80000090907423 */ /* 0x000fe20000010190 */
[----:B------:R-:W-:-:S02]  /*2b60*/  UMOV UR7, 0x80000020 ;  /* 0x8000002000077882 */ /* 0x000fc40000000000 */
[----:B------:R-:W-:Y:S01]  /*2b70*/  FFMA.FTZ R152, R152, UR4, -R13 ;  /* 0x0000000498987c23 */ /* 0x000fe2000801080d */
[----:B------:R-:W-:Y:S01]  /*2b80*/  USHF.R.U32.HI UR4, URZ, 0x4, UR37 ;  /* 0x000000043f047899 */ /* 0x000fe20008011625 */
[----:B------:R-:W2:Y:S01]  /*2b90*/  MUFU.EX2 R138, R138 ;  /* 0x0000008a008a7308 */ /* 0x000ea20000000800 */
[----:B----4-:R-:W-:Y:S02]  /*2ba0*/  FMUL.FTZ R143, R142, R132 ;  /* 0x000000848e8f7220 */ /* 0x010fe40000410000 */
[----:B------:R-:W-:-:S04]  /*2bb0*/  ULOP3.LUT UR4, UR4, 0x3fff, URZ, 0xc0, !UPT ;  /* 0x00003fff04047892 */ /* 0x000fc8000f8ec03f */
[----:B------:R-:W-:Y:S01]  /*2bc0*/  ULOP3.LUT UR9, UR4, 0x1000000, URZ, 0xfc, !UPT ;  /* 0x0100000004097892 */ /* 0x000fe2000f8efc3f */
[----:B------:R-:W4:Y:S01]  /*2bd0*/  MUFU.EX2 R149, R149 ;  /* 0x0000009500957308 */ /* 0x000f220000000800 */
[----:B---3--:R-:W-:Y:S01]  /*2be0*/  FMUL.FTZ R132, R154, R133 ;  /* 0x000000859a847220 */ /* 0x008fe20000410000 */
[----:B------:R-:W-:Y:S01]  /*2bf0*/  FMUL.FTZ R133, R140, R143 ;  /* 0x0000008f8c857220 */ /* 0x000fe20000410000 */
[----:B------:R-:W-:Y:S02]  /*2c00*/  UMOV UR4, UR8 ;  /* 0x0000000800047c82 */ /* 0x000fe40008000000 */
[----:B------:R-:W-:Y:S01]  /*2c10*/  FMUL.FTZ R132, R145, R132 ;  /* 0x0000008491847220 */ /* 0x000fe20000410000 */
[----:B------:R-:W-:Y:S02]  /*2c20*/  UMOV UR6, UR9 ;  /* 0x0000000900067c82 */ /* 0x000fe40008000000 */
[----:B------:R-:W-:Y:S01]  /*2c30*/  MUFU.EX2 R148, R148 ;  /* 0x0000009400947308 */ /* 0x000fe20000000800 */
[----:B--2---:R-:W-:-:S04]  /*2c40*/  FMUL.FTZ R129, R138, R129 ;  /* 0x000000818a817220 */ /* 0x004fc80000410000 */
[----:B------:R-:W-:Y:S01]  /*2c50*/  FMUL.FTZ R129, R12, R129 ;  /* 0x000000810c817220 */ /* 0x000fe20000410000 */
[----:B------:R-:W-:Y:S02]  /*2c60*/  F2FP.BF16.F32.PACK_AB R12, R147, R146 ;  /* 0x00000092930c723e */ /* 0x000fe400000010ff */
[----:B------:R-:W2:Y:S01]  /*2c70*/  MUFU.EX2 R150, R150 ;  /* 0x0000009600967308 */ /* 0x000ea20000000800 */
[----:B----4-:R-:W-:Y:S01]  /*2c80*/  F2FP.BF16.F32.PACK_AB R13, R149, R137 ;  /* 0x00000089950d723e */ /* 0x010fe200000010ff */
[----:B------:R-:W-:Y:S01]  /*2c90*/  FMUL.FTZ R137, R137, R122 ;  /* 0x0000007a89897220 */ /* 0x000fe20000410000 */
[----:B------:R-:W-:Y:S01]  /*2ca0*/  FFMA.FTZ R122, -R19, R19, 1 ;  /* 0x3f800000137a7423 */ /* 0x000fe20000010113 */
[----:B------:R-:W-:Y:S01]  /*2cb0*/  FFMA.FTZ R19, -R20, R20, 1 ;  /* 0x3f80000014137423 */ /* 0x000fe20000010114 */
[----:B------:R-:W-:Y:S01]  /*2cc0*/  F2FP.BF16.F32.PACK_AB R20, R129, R128 ;  /* 0x000000808114723e */ /* 0x000fe200000010ff */
[----:B------:R-:W-:Y:S02]  /*2cd0*/  FMUL.FTZ R18, R18, R137 ;  /* 0x0000008912127220 */ /* 0x000fe40000410000 */
[----:B------:R-:W3:Y:S08]  /*2ce0*/  MUFU.EX2 R151, R151 ;  /* 0x0000009700977308 */ /* 0x000ef00000000800 */
[----:B------:R-:W4:Y:S01]  /*2cf0*/  MUFU.EX2 R152, R152 ;  /* 0x0000009800987308 */ /* 0x000f220000000800 */
[C---:B--2---:R-:W-:Y:S01]  /*2d00*/  F2FP.BF16.F32.PACK_AB R15, R150.reuse, R148 ;  /* 0x00000094960f723e */ /* 0x044fe200000010ff */
[----:B------:R-:W-:Y:S01]  /*2d10*/  BAR.SYNC.DEFER_BLOCKING 0x9, 0x180 ;  /* 0x0246000000007b1d */ /* 0x000fe20000010000 */
[----:B------:R-:W-:-:S04]  /*2d20*/  FMUL.FTZ R150, R150, R127 ;  /* 0x0000007f96967220 */ /* 0x000fc80000410000 */
[----:B------:R-:W-:Y:S01]  /*2d30*/  FMUL.FTZ R21, R21, R150 ;  /* 0x0000009615157220 */ /* 0x000fe20000410000 */
[----:B------:R-:W2:Y:S01]  /*2d40*/  MUFU.EX2 R153, R153 ;  /* 0x0000009900997308 */ /* 0x000ea20000000800 */
[----:B---3--:R-:W-:-:S07]  /*2d50*/  FMUL.FTZ R130, R151, R130 ;  /* 0x0000008297827220 */ /* 0x008fce0000410000 */
[----:B------:R-:W3:Y:S01]  /*2d60*/  MUFU.EX2 R140, R155 ;  /* 0x0000009b008c7308 */ /* 0x000ee20000000800 */
[----:B----4-:R-:W-:Y:S01]  /*2d70*/  FMUL.FTZ R131, R152, R131 ;  /* 0x0000008398837220 */ /* 0x010fe20000410000 */
[----:B--2---:R-:W-:Y:S01]  /*2d80*/  FMUL.FTZ R134, R153, R134 ;  /* 0x0000008699867220 */ /* 0x004fe20000410000 */
[----:B------:R2:W-:Y:S01]  /*2d90*/  STSM.16.M88.4 [R9+0x30400], R12 ;  /* 0x0304000c09007844 */ /* 0x0005e20000000200 */
[----:B---3--:R-:W-:-:S04]  /*2da0*/  FMUL.FTZ R135, R140, R135 ;  /* 0x000000878c877220 */ /* 0x008fc80000410000 */
[----:B------:R-:W-:Y:S01]  /*2db0*/  FMUL.FTZ R144, R144, R135 ;  /* 0x0000008790907220 */ /* 0x000fe20000410000 */
[--C-:B--2---:R-:W-:Y:S01]  /*2dc0*/  FADD.FTZ R12, R123, -R141.reuse ;  /* 0x8000008d7b0c7221 */ /* 0x104fe20000010000 */
[----:B------:R-:W-:Y:S01]  /*2dd0*/  FADD.FTZ R13, R126, -R141 ;  /* 0x8000008d7e0d7221 */ /* 0x000fe20000010000 */
[----:B------:R-:W-:Y:S02]  /*2de0*/  F2FP.BF16.F32.PACK_AB R14, R154, R142 ;  /* 0x0000008e9a0e723e */ /* 0x000fe400000010ff */
[----:B------:R-:W-:Y:S01]  /*2df0*/  FMUL.FTZ R149, R149, R12 ;  /* 0x0000000c95957220 */ /* 0x000fe20000410000 */
[----:B------:R-:W-:Y:S01]  /*2e00*/  FMUL.FTZ R148, R148, R13 ;  /* 0x0000000d94947220 */ /* 0x000fe20000410000 */
[----:B------:R-:W-:Y:S02]  /*2e10*/  F2FP.BF16.F32.PACK_AB R12, R138, R136 ;  /* 0x000000888a0c723e */ /* 0x000fe400000010ff */
[----:B------:R-:W-:Y:S01]  /*2e20*/  F2FP.BF16.F32.PACK_AB R13, R152, R151 ;  /* 0x00000097980d723e */ /* 0x000fe200000010ff */
[----:B------:R-:W-:Y:S01]  /*2e30*/  FMUL.FTZ R148, R19, R148 ;  /* 0x0000009413947220 */ /* 0x000fe20000410000 */
[----:B------:R-:W-:Y:S01]  /*2e40*/  F2FP.BF16.F32.PACK_AB R15, R140, R153 ;  /* 0x000000998c0f723e */ /* 0x000fe200000010ff */
[----:B------:R-:W-:Y:S01]  /*2e50*/  FFMA.FTZ R19, -R22, R22, 1 ;  /* 0x3f80000016137423 */ /* 0x000fe20000010116 */
[----:B------:R-:W-:Y:S01]  /*2e60*/  FMUL.FTZ R149, R122, R149 ;  /* 0x000000957a957220 */ /* 0x000fe20000410000 */
[----:B------:R-:W-:-:S02]  /*2e70*/  F2FP.BF16.F32.PACK_AB R22, R132, R133 ;  /* 0x000000858416723e */ /* 0x000fc400000010ff */
[----:B------:R2:W-:Y:S01]  /*2e80*/  STSM.16.M88.4 [R10], R12 ;  /* 0x0000000c0a007844 */ /* 0x0005e20000000200 */
[----:B------:R-:W-:Y:S01]  /*2e90*/  FMUL.FTZ R19, R19, R130 ;  /* 0x0000008213137220 */ /* 0x000fe20000410000 */
[----:B------:R-:W-:Y:S01]  /*2ea0*/  @!PT LDS RZ, [RZ] ;  /* 0x00000000fffff984 */ /* 0x000fe20000000800 */
[----:B------:R-:W-:Y:S01]  /*2eb0*/  @!PT LDS RZ, [RZ] ;  /* 0x00000000fffff984 */ /* 0x000fe20000000800 */
[----:B------:R-:W-:Y:S01]  /*2ec0*/  @!PT LDS RZ, [RZ] ;  /* 0x00000000fffff984 */ /* 0x000fe20000000800 */
[----:B------:R-:W-:Y:S01]  /*2ed0*/  @!PT LDS RZ, [RZ] ;  /* 0x00000000fffff984 */ /* 0x000fe20000000800 */
[----:B------:R3:W-:Y:S06]  /*2ee0*/  MEMBAR.ALL.CTA ;  /* 0x0000000000007992 */ /* 0x0007ec0000008000 */
[----:B---3--:R-:W3:Y:S01]  /*2ef0*/  FENCE.VIEW.ASYNC.S ;  /* 0x00000000000073c6 */ /* 0x008ee20000000000 */
[----:B--2---:R-:W-:Y:S01]  /*2f00*/  FFMA.FTZ R12, -R23, R23, 1 ;  /* 0x3f800000170c7423 */ /* 0x004fe20000010117 */
[----:B------:R-:W-:Y:S01]  /*2f10*/  FMUL.FTZ R23, R139, R134 ;  /* 0x000000868b177220 */ /* 0x000fe20000410000 */
[----:B------:R-:W-:-:S02]  /*2f20*/  F2FP.BF16.F32.PACK_AB R14, R125, R124 ;  /* 0x0000007c7d0e723e */ /* 0x000fc400000010ff */
[----:B------:R-:W-:Y:S01]  /*2f30*/  FMUL.FTZ R122, R12, R131 ;  /* 0x000000830c7a7220 */ /* 0x000fe20000410000 */
[----:B------:R-:W-:Y:S02]  /*2f40*/  F2FP.BF16.F32.PACK_AB R12, R121, R120 ;  /* 0x00000078790c723e */ /* 0x000fe400000010ff */
[----:B------:R-:W-:Y:S02]  /*2f50*/  F2FP.BF16.F32.PACK_AB R13, R149, R18 ;  /* 0x00000012950d723e */ /* 0x000fe400000010ff */
[----:B------:R-:W-:Y:S02]  /*2f60*/  F2FP.BF16.F32.PACK_AB R15, R21, R148 ;  /* 0x00000094150f723e */ /* 0x000fe400000010ff */
[----:B------:R-:W-:Y:S01]  /*2f70*/  F2FP.BF16.F32.PACK_AB R21, R122, R19 ;  /* 0x000000137a15723e */ /* 0x000fe200000010ff */
[----:B---3--:R-:W-:Y:S01]  /*2f80*/  BAR.SYNC.DEFER_BLOCKING 0x9, 0x180 ;  /* 0x0246000000007b1d */ /* 0x008fe20000010000 */
        /* <DEDUP_REMOVED lines=45> */
[----:B---3--:R-:W3:Y:S02]  /*3260*/  FENCE.VIEW.ASYNC.S ;  /* 0x00000000000073c6 */ /* 0x008ee40000000000 */
[----:B---3--:R-:W-:Y:S06]  /*3270*/  BAR.SYNC.DEFER_BLOCKING 0x9, 0x180 ;  /* 0x0246000000007b1d */ /* 0x008fec0000010000 */
        /* <DEDUP_REMOVED lines=34> */
[----:B--2---:R-:W-:Y:S05]  /*34a0*/  @!P0 BRA `(.L_x_271) ;  /* 0x0000000000048947 */ /* 0x004fea0003800000 */
[----:B------:R-:W-:Y:S01]  /*34b0*/  BPT.TRAP 0x1 ;  /* 0x000000040000795c */ /* 0x000fe20000300000 */
.L_x_271:
[----:B------:R-:W-:Y:S01]  /*34c0*/  LEA R12, R4, UR36, 0xd ;  /* 0x00000024040c7c11 */ /* 0x000fe2000f8e68ff */
[----:B------:R-:W-:Y:S01]  /*34d0*/  UIADD3 UR4, UR36, 0x36438, URZ ;  /* 0x0003643824047890 */ /* 0x000fe2000fffe03f */
[----:B------:R-:W2:Y:S01]  /*34e0*/  S2R R14, SR_TID.X ;  /* 0x00000000000e7919 */ /* 0x000ea20000002100 */
        /* <DEDUP_REMOVED lines=9> */
[----:B------:R-:W-:Y:S01]  /*3580*/  WARPGROUP.ARRIVE ;  /* 0x00000000000079c5 */ /* 0x000fe20000000000 */
[----:B------:R-:W-:Y:S02]  /*3590*/  IMAD R12, R16, 0x1000, R17 ;  /* 0x00001000100c7824 */ /* 0x000fe400078e0211 */
[----:B------:R-:W-:-:S03]  /*35a0*/  IMAD R13, R2, 0x600, R13 ;  /* 0x00000600020d7824 */ /* 0x000fc600078e020d */
[----:B------:R-:W-:Y:S02]  /*35b0*/  LEA R12, R12, UR36, 0x2 ;  /* 0x000000240c0c7c11 */ /* 0x000fe4000f8e10ff */
[----:B------:R-:W-:Y:S02]  /*35c0*/  R2UR UR8, R13 ;  /* 0x000000000d0872ca */ /* 0x000fe400000e0000 */
[----:B--2---:R-:W-:-:S11]  /*35d0*/  SHF.R.U32.HI R15, RZ, 0x7, R14 ;  /* 0x00000007ff0f7819 */ /* 0x004fd6000001160e */
        /* <DEDUP_REMOVED lines=40> */
[----:B---3--:R-:W3:Y:S02]  /*3860*/  FENCE.VIEW.ASYNC.S ;  /* 0x00000000000073c6 */ /* 0x008ee40000000000 */
[----:B---3--:R2:W-:Y:S06]  /*3870*/  BAR.ARV R13, 0xa0 ;  /* 0x0002800d0000751d */ /* 0x0085ec0000002000 */
[----:B------:R-:W-:Y:S05]  /*3880*/  @!P0 BRA `(.L_x_272) ;  /* 0x0000000000048947 */ /* 0x000fea0003800000 */
[----:B------:R-:W-:Y:S01]  /*3890*/  BPT.TRAP 0x1 ;  /* 0x000000040000795c */ /* 0x000fe20000300000 */
.L_x_272:
[----:B------:R-:W-:Y:S01]  /*38a0*/  VIADD R5, R5, 0x1 ;  /* 0x0000000105057836 */ /* 0x000fe20000000000 */
[----:B------:R-:W-:Y:S01]  /*38b0*/  LOP3.LUT R6, R6, 0x1, RZ, 0x3c, !PT ;  /* 0x0000000106067812 */ /* 0x000fe200078e3cff */
[----:B------:R-:W-:Y:S02]  /*38c0*/  VIADD R2, R2, 0x1 ;  /* 0x0000000102027836 */ /* 0x000fe40000000000 */
[----:B------:R-:W-:Y:S01]  /*38d0*/  VIADD R3, R3, 0x36420 ;  /* 0x0003642003037836 */ /* 0x000fe20000000000 */
[----:B------:R-:W-:Y:S02]  /*38e0*/  ISETP.GE.AND P1, PT, R5, R156, PT ;  /* 0x0000009c0500720c */ /* 0x000fe40003f26270 */
[----:B------:R-:W-:Y:S02]  /*38f0*/  ISETP.NE.AND P0, PT, R2, 0x2, PT ;  /* 0x000000020200780c */ /* 0x000fe40003f05270 */
[----:B------:R-:W-:Y:S02]  /*3900*/  PRMT R3, RZ, 0x654, R3 ;  /* 0x00000654ff037816 */ /* 0x000fe40000000003 */
[----:B--2---:R-:W-:-:S02]  /*3910*/  SEL R12, RZ, 0x1, P0 ;  /* 0x00000001ff0c7807 */ /* 0x004fc40000000000 */
[----:B------:R3:W-:Y:S01]  /*3920*/  SYNCS.ARRIVE.TRANS64.RED.A1T0 RZ, [R3+URZ], RZ ;  /* 0x000000ff03ff79a7 */ /* 0x0007e2000810043f */
[----:B------:R-:W-:Y:S02]  /*3930*/  SEL R2, R2, RZ, P0 ;  /* 0x000000ff02027207 */ /* 0x000fe40000000000 */
[----:B------:R-:W-:Y:S02]  /*3940*/  LOP3.LUT R7, R7, R12, RZ, 0x3c, !PT ;  /* 0x0000000c07077212 */ /* 0x000fe400078e3cff */
[----:B------:R-:W-:Y:S05]  /*3950*/  @!P1 BRA `(.L_x_273) ;  /* 0xffffffdc00309947 */ /* 0x000fea000383ffff */
.L_x_262:
[----:B------:R-:W4:Y:S01]  /*3960*/  S2UR UR8, SR_CTAID.Y ;  /* 0x00000000000879c3 */ /* 0x000f220000002600 */
[----:B------:R-:W-:Y:S01]  /*3970*/  ULDC UR5, c[0x0][0x850] ;  /* 0x0002140000057ab9 */ /* 0x000fe20000000800 */
[----:B------:R-:W-:Y:S01]  /*3980*/  ULDC.64 UR10, c[0x0][0x818] ;  /* 0x00020600000a7ab9 */ /* 0x000fe20000000a00 */
[----:B------:R-:W-:Y:S01]  /*3990*/  UISETP.NE.AND UP0, UPT, UR5, 0x1, UPT ;  /* 0x000000010500788c */ /* 0x000fe2000bf05270 */
[----:B-1----:R-:W-:Y:S01]  /*39a0*/  IMAD R16, R16, 0x1800, R17 ;  /* 0x0000180010107824 */ /* 0x002fe200078e0211 */
[----:B------:R-:W-:-:S03]  /*39b0*/  ULDC.64 UR12, c[0x0][0x840] ;  /* 0x00021000000c7ab9 */ /* 0x000fc60000000a00 */
[----:B------:R-:W1:Y:S01]  /*39c0*/  S2UR UR4, SR_CTAID.X ;  /* 0x00000000000479c3 */ /* 0x000e620000002500 */
[----:B------:R-:W-:-:S05]  /*39d0*/  LEA R16, R16, UR36, 0x2 ;  /* 0x0000002410107c11 */ /* 0x000fca000f8e10ff */
[----:B------:R-:W-:Y:S01]  /*39e0*/  @UP0 ULDC UR6, c[0x0][0x854] ;  /* 0x0002150000060ab9 */ /* 0x000fe20000000800 */
[----:B------:R-:W-:Y:S01]  /*39f0*/  @UP0 ULDC UR9, c[0x0][0x858] ;  /* 0x0002160000090ab9 */ /* 0x000fe20000000800 */
[----:B------:R-:W5:Y:S01]  /*3a00*/  S2UR UR16, SR_CTAID.Z ;  /* 0x00000000001079c3 */ /* 0x000f620000002700 */
[----:B----4-:R-:W-:-:S07]  /*3a10*/  UIMAD.WIDE.U32 UR6, UR8, UR6, URZ ;  /* 0x00000006080672a5 */ /* 0x010fce000f8e003f */
[----:B------:R-:W4:Y:S01]  /*3a20*/  LDC.64 R8, c[0x0][0x820] ;  /* 0x00020800ff087b82 */ /* 0x000f220000000a00 */
[----:B------:R-:W-:Y:S02]  /*3a30*/  @UP0 USHF.R.U32.HI UR8, URZ, UR9, UR7 ;  /* 0x000000093f080299 */ /* 0x000fe40008011607 */
[----:B-1----:R-:W-:-:S05]  /*3a40*/  UIMAD UR4, UR4, 0x4800, URZ ;  /* 0x00004800040478a4 */ /* 0x002fca000f8e023f */
[----:B--2---:R-:W1:Y:S01]  /*3a50*/  LDC.64 R10, c[0x0][0x848] ;  /* 0x00021200ff0a7b82 */ /* 0x004e620000000a00 */
[----:B------:R-:W-:Y:S02]  /*3a60*/  USHF.R.S32.HI UR6, URZ, 0x1f, UR8 ;  /* 0x0000001f3f067899 */ /* 0x000fe40008011408 */
[----:B------:R-:W-:Y:S02]  /*3a70*/  USHF.R.S32.HI UR5, URZ, 0x1f, UR4 ;  /* 0x0000001f3f057899 */ /* 0x000fe40008011404 */
[----:B------:R-:W-:Y:S02]  /*3a80*/  UIMAD UR7, UR6, UR10, URZ ;  /* 0x0000000a060772a4 */ /* 0x000fe4000f8e023f */
[----:B------:R-:W-:Y:S02]  /*3a90*/  UIMAD UR6, UR6, UR12, URZ ;  /* 0x0000000c060672a4 */ /* 0x000fe4000f8e023f */
[----:B------:R-:W-:Y:S02]  /*3aa0*/  UIMAD.WIDE.U32 UR14, UR8, UR10, UR4 ;  /* 0x0000000a080e72a5 */ /* 0x000fe4000f8e0004 */
[----:B------:R-:W-:-:S02]  /*3ab0*/  UIMAD UR7, UR8, UR11, UR7 ;  /* 0x0000000b080772a4 */ /* 0x000fc4000f8e0207 */
[----:B------:R-:W-:Y:S02]  /*3ac0*/  UIMAD.WIDE.U32 UR4, UR8, UR12, UR4 ;  /* 0x0000000c080472a5 */ /* 0x000fe4000f8e0004 */
[----:B------:R-:W-:Y:S01]  /*3ad0*/  UIMAD UR6, UR8, UR13, UR6 ;  /* 0x0000000d080672a4 */ /* 0x000fe2000f8e0206 */
[----:B---3--:R-:W-:Y:S01]  /*3ae0*/  IMAD.U32 R3, RZ, RZ, UR15 ;  /* 0x0000000fff037e24 */ /* 0x008fe2000f8e00ff */
[----:B-----5:R-:W-:Y:S01]  /*3af0*/  USHF.R.S32.HI UR8, URZ, 0x1f, UR16 ;  /* 0x0000001f3f087899 */ /* 0x020fe20008011410 */
[----:B------:R-:W-:Y:S01]  /*3b00*/  IMAD.U32 R2, RZ, RZ, UR14 ;  /* 0x0000000eff027e24 */ /* 0x000fe2000f8e00ff */
[----:B------:R-:W-:Y:S01]  /*3b10*/  UIADD3 UR7, UR15, UR7, URZ ;  /* 0x000000070f077290 */ /* 0x000fe2000fffe03f */
[----:B------:R-:W-:Y:S01]  /*3b20*/  IMAD.U32 R5, RZ, RZ, UR5 ;  /* 0x00000005ff057e24 */ /* 0x000fe2000f8e00ff */
[----:B------:R-:W-:Y:S01]  /*3b30*/  UIADD3 UR6, UR5, UR6, URZ ;  /* 0x0000000605067290 */ /* 0x000fe2000fffe03f */
[----:B------:R-:W-:Y:S01]  /*3b40*/  IMAD.U32 R4, RZ, RZ, UR4 ;  /* 0x00000004ff047e24 */ /* 0x000fe2000f8e00ff */
[----:B------:R-:W-:Y:S01]  /*3b50*/  ULDC UR4, c[0x0][0x740] ;  /* 0x0001d00000047ab9 */ /* 0x000fe20000000800 */
[----:B----4-:R-:W-:-:S02]  /*3b60*/  IMAD R0, R8, UR8, RZ ;  /* 0x0000000808007c24 */ /* 0x010fc4000f8e02ff */
[----:B------:R-:W-:Y:S01]  /*3b70*/  FMUL.FTZ R72, R72, UR4 ;  /* 0x0000000448487c20 */ /* 0x000fe20008410000 */
[----:B-1----:R-:W-:Y:S02]  /*3b80*/  IMAD R6, R10, UR8, RZ ;  /* 0x000000080a067c24 */ /* 0x002fe4000f8e02ff */
[----:B------:R-:W-:Y:S01]  /*3b90*/  FMUL.FTZ R73, R73, UR4 ;  /* 0x0000000449497c20 */ /* 0x000fe20008410000 */
[----:B------:R-:W-:Y:S02]  /*3ba0*/  IMAD R7, R9, UR16, R0 ;  /* 0x0000001009077c24 */ /* 0x000fe4000f8e0200 */
[----:B------:R-:W-:Y:S01]  /*3bb0*/  FMUL.FTZ R74, R74, UR4 ;  /* 0x000000044a4a7c20 */ /* 0x000fe20008410000 */
[----:B------:R-:W-:Y:S02]  /*3bc0*/  IMAD R9, R11, UR16, R6 ;  /* 0x000000100b097c24 */ /* 0x000fe4000f8e0206 */
[----:B------:R-:W-:Y:S01]  /*3bd0*/  FMUL.FTZ R75, R75, UR4 ;  /* 0x000000044b4b7c20 */ /* 0x000fe20008410000 */
[----:B------:R-:W1:Y:S01]  /*3be0*/  S2R R6, SR_TID.X ;  /* 0x0000000000067919 */ /* 0x000e620000002100 */
[----:B------:R-:W-:-:S02]  /*3bf0*/  IMAD.U32 R3, RZ, RZ, UR7 ;  /* 0x00000007ff037e24 */ /* 0x000fc4000f8e00ff */
[----:B------:R-:W-:Y:S01]  /*3c00*/  FMUL.FTZ R76, R76, UR4 ;  /* 0x000000044c4c7c20 */ /* 0x000fe20008410000 */
[----:B------:R-:W-:Y:S02]  /*3c10*/  IMAD.U32 R5, RZ, RZ, UR6 ;  /* 0x00000006ff057e24 */ /* 0x000fe4000f8e00ff */
[----:B------:R-:W-:Y:S01]  /*3c20*/  FMUL.FTZ R77, R77, UR4 ;  /* 0x000000044d4d7c20 */ /* 0x000fe20008410000 */
[----:B------:R-:W-:-:S04]  /*3c30*/  IMAD.WIDE.U32 R2, R8, UR16, R2 ;  /* 0x0000001008027c25 */ /* 0x000fc8000f8e0002 */
[----:B------:R-:W-:Y:S01]  /*3c40*/  FMUL.FTZ R78, R78, UR4 ;  /* 0x000000044e4e7c20 */ /* 0x000fe20008410000 */
[----:B------:R-:W-:Y:S01]  /*3c50*/  FMUL.FTZ R79, R79, UR4 ;  /* 0x000000044f4f7c20 */ /* 0x000fe20008410000 */
[----:B------:R-:W-:Y:S01]  /*3c60*/  FMUL.FTZ R80, R80, UR4 ;  /* 0x0000000450507c20 */ /* 0x000fe20008410000 */
[----:B------:R-:W-:-:S04]  /*3c70*/  IMAD.WIDE.U32 R4, R10, UR16, R4 ;  /* 0x000000100a047c25 */ /* 0x000fc8000f8e0004 */
        /* <DEDUP_REMOVED lines=39> */
[----:B------:R-:W-:Y:S05]  /*3ef0*/  WARPSYNC.ALL ;  /* 0x0000000000007948 */ /* 0x000fea0003800000 */
[----:B------:R-:W-:-:S02]  /*3f00*/  IMAD.IADD R7, R3, 0x1, R7 ;  /* 0x0000000103077824 */ /* 0x000fc400078e0207 */
[----:B------:R-:W-:Y:S01]  /*3f10*/  IMAD.IADD R0, R5, 0x1, R9 ;  /* 0x0000000105007824 */ /* 0x000fe200078e0209 */
[----:B------:R-:W-:Y:S01]  /*3f20*/  BAR.SYNC.DEFER_BLOCKING 0x1, 0x180 ;  /* 0x0046000000007b1d */ /* 0x000fe20000010000 */
[----:B-1----:R-:W-:-:S07]  /*3f30*/  ISETP.NE.AND P1, PT, R6, 0x80, PT ;  /* 0x000000800600780c */ /* 0x002fce0003f25270 */
[----:B------:R-:W1:Y:S01]  /*3f40*/  LDC.64 R8, c[0x0][0x800] ;  /* 0x00020000ff087b82 */ /* 0x000e620000000a00 */
[----:B------:R-:W-:Y:S07]  /*3f50*/  BSSY B0, `(.L_x_274) ;  /* 0x0000027000007945 */ /* 0x000fee0003800000 */
[----:B------:R-:W2:Y:S01]  /*3f60*/  LDC.64 R10, c[0x0][0x828] ;  /* 0x00020a00ff0a7b82 */ /* 0x000ea20000000a00 */
[----:B------:R3:W-:Y:S04]  /*3f70*/  STS.128 [R16], R24 ;  /* 0x0000001810007388 */ /* 0x0007e80000000c00 */
[----:B------:R3:W-:Y:S01]  /*3f80*/  STS.128 [R16+0x800], R28 ;  /* 0x0008001c10007388 */ /* 0x0007e20000000c00 */
[----:B-1----:R-:W-:-:S03]  /*3f90*/  LEA R8, P0, R2, R8, 0x2 ;  /* 0x0000000802087211 */ /* 0x002fc600078010ff */
[----:B------:R3:W-:Y:S01]  /*3fa0*/  STS.128 [R16+0x1000], R32 ;  /* 0x0010002010007388 */ /* 0x0007e20000000c00 */
[----:B------:R-:W-:-:S03]  /*3fb0*/  LEA.HI.X R7, R2, R9, R7, 0x2, P0 ;  /* 0x0000000902077211 */ /* 0x000fc600000f1407 */
[----:B------:R3:W-:Y:S01]  /*3fc0*/  STS.128 [R16+0x1800], R36 ;  /* 0x0018002410007388 */ /* 0x0007e20000000c00 */
[----:B--2---:R-:W-:-:S03]  /*3fd0*/  LEA R10, P2, R4, R10, 0x2 ;  /* 0x0000000a040a7211 */ /* 0x004fc600078410ff */
[----:B------:R3:W-:Y:S01]  /*3fe0*/  STS.128 [R16+0x2000], R40 ;  /* 0x0020002810007388 */ /* 0x0007e20000000c00 */
[----:B------:R-:W-:-:S03]  /*3ff0*/  LEA.HI.X R0, R4, R11, R0, 0x2, P2 ;  /* 0x0000000b04007211 */ /* 0x000fc600010f1400 */
        /* <DEDUP_REMOVED lines=12> */
[----:B-1----:R-:W1:Y:S02]  /*40c0*/  FENCE.VIEW.ASYNC.S ;  /* 0x00000000000073c6 */ /* 0x002e640000000000 */
[----:B-1----:R-:W-:Y:S06]  /*40d0*/  BAR.SYNC.DEFER_BLOCKING 0x1, 0x180 ;  /* 0x0046000000007b1d */ /* 0x002fec0000010000 */
[----:B------:R-:W-:Y:S05]  /*40e0*/  @P1 BRA `(.L_x_275) ;  /* 0x0000000000341947 */ /* 0x000fea0003800000 */
[----:B------:R-:W-:Y:S01]  /*40f0*/  R2UR UR4, R10 ;  /* 0x000000000a0472ca */ /* 0x000fe200000e0000 */
[----:B------:R-:W-:Y:S01]  /*4100*/  UMOV UR6, 0x1200 ;  /* 0x0000120000067882 */ /* 0x000fe20000000000 */
[----:B------:R-:W-:Y:S01]  /*4110*/  R2UR UR5, R0 ;  /* 0x00000000000572ca */ /* 0x000fe200000e0000 */
[----:B------:R-:W-:Y:S01]  /*4120*/  UMOV UR8, 0x0 ;  /* 0x0000000000087882 */ /* 0x000fe20000000000 */
[----:B------:R-:W-:Y:S01]  /*4130*/  PLOP3.LUT P0, PT, PT, PT, PT, 0x80, 0x0 ;  /* 0x000000000000781c */ /* 0x000fe20003f0f070 */
[----:B------:R-:W-:-:S12]  /*4140*/  UMOV UR9, 0x14f00000 ;  /* 0x14f0000000097882 */ /* 0x000fd80000000000 */
.L_x_276:
[----:B------:R-:W-:Y:S01]  /*4150*/  @P0 ELECT P2, URZ, PT ;  /* 0x00000000003f082f */ /* 0x000fe20003840000 */
[----:B------:R1:W-:-:S12]  /*4160*/  UBLKRED.G.S.ADD.F32.RN [UR4], [UR36], UR6, desc[UR8] ;  /* 0x00000804240073bb */ /* 0x0003d800080a1406 */
[----:B------:R-:W-:Y:S02]  /*4170*/  @P2 PLOP3.LUT P0, PT, P2, PT, PT, 0x8, 0x0 ;  /* 0x000000000000281c */ /* 0x000fe4000170e170 */
[----:B------:R-:W-:-:S11]  /*4180*/  PLOP3.LUT P2, PT, PT, PT, PT, 0x8, 0x0 ;  /* 0x000000000000781c */ /* 0x000fd60003f4e170 */
[----:B-1----:R-:W-:Y:S05]  /*4190*/  @P0 BRA.U.ANY `(.L_x_276) ;  /* 0xfffffffd00ec0947 */ /* 0x002fea000393ffff */
[----:B------:R0:W-:Y:S01]  /*41a0*/  UTMACMDFLUSH ;  /* 0x00000000000079b7 */ /* 0x0001e20000000000 */
[----:B------:R-:W-:-:S04]  /*41b0*/  DEPBAR.LE SB0, 0x0 ;  /* 0x000080000000791a */ /* 0x000fc80000000000 */
.L_x_275:
[----:B------:R-:W-:Y:S05]  /*41c0*/  BSYNC B0 ;  /* 0x0000000000007941 */ /* 0x000fea0003800000 */
.L_x_274:
[----:B------:R-:W-:Y:S06]  /*41d0*/  BAR.SYNC.DEFER_BLOCKING 0x1, 0x180 ;  /* 0x0046000000007b1d */ /* 0x000fec0000010000 */
[----:B------:R4:W-:Y:S04]  /*41e0*/  STS.128 [R16], R72 ;  /* 0x0000004810007388 */ /* 0x0009e80000000c00 */
[----:B------:R4:W-:Y:S04]  /*41f0*/  STS.128 [R16+0x800], R76 ;  /* 0x0008004c10007388 */ /* 0x0009e80000000c00 */
        /* <DEDUP_REMOVED lines=24> */
.L_x_277:
[----:B------:R-:W-:Y:S01]  /*4380*/  @P0 ELECT P1, URZ, PT ;  /* 0x00000000003f082f */ /* 0x000fe20003820000 */
[----:B------:R1:W-:-:S12]  /*4390*/  UBLKRED.G.S.ADD.F32.RN [UR4], [UR36], UR6, desc[UR8] ;  /* 0x00000804240073bb */ /* 0x0003d800080a1406 */
[----:B------:R-:W-:Y:S02]  /*43a0*/  @P1 PLOP3.LUT P0, PT, P1, PT, PT, 0x8, 0x0 ;  /* 0x000000000000181c */ /* 0x000fe40000f0e170 */
[----:B------:R-:W-:-:S11]  /*43b0*/  PLOP3.LUT P1, PT, PT, PT, PT, 0x8, 0x0 ;  /* 0x000000000000781c */ /* 0x000fd60003f2e170 */
[----:B-1----:R-:W-:Y:S05]  /*43c0*/  @P0 BRA.U.ANY `(.L_x_277) ;  /* 0xfffffffd00ec0947 */ /* 0x002fea000393ffff */
[----:B------:R0:W-:Y:S01]  /*43d0*/  UTMACMDFLUSH ;  /* 0x00000000000079b7 */ /* 0x0001e20000000000 */
[----:B------:R-:W-:-:S04]  /*43e0*/  DEPBAR.LE SB0, 0x0 ;  /* 0x000080000000791a */ /* 0x000fc80000000000 */
[----:B------:R-:W-:Y:S05]  /*43f0*/  BRA `(.L_x_254) ;  /* 0x0000003000247947 */ /* 0x000fea0003800000 */
.L_x_252:
        /* <DEDUP_REMOVED lines=8> */
[----:B------:R-:W-:Y:S05]  /*4480*/  @P0 BRA `(.L_x_254) ;  /* 0x0000003000000947 */ /* 0x000fea0003800000 */
[----:B------:R-:W1:Y:S02]  /*4490*/  S2UR UR7, SR_CTAID.Z ;  /* 0x00000000000779c3 */ /* 0x000e640000002700 */
[----:B-1----:R-:W-:-:S13]  /*44a0*/  ISETP.LE.AND P0, PT, RZ, UR7, PT ;  /* 0x00000007ff007c0c */ /* 0x002fda000bf03270 */
[----:B------:R-:W-:Y:S05]  /*44b0*/  @!P0 BRA `(.L_x_254) ;  /* 0x0000002c00f48947 */ /* 0x000fea0003800000 */
[----:B------:R-:W1:Y:S01]  /*44c0*/  S2UR UR10, SR_CTAID.Y ;  /* 0x00000000000a79c3 */ /* 0x000e620000002600 */
[----:B------:R-:W-:Y:S01]  /*44d0*/  ULDC.64 UR8, c[0x0][0x2d8] ;  /* 0x0000b60000087ab9 */ /* 0x000fe20000000a00 */
[----:B------:R-:W-:-:S06]  /*44e0*/  ELECT P0, URZ, PT ;  /* 0x00000000003f782f */ /* 0x000fcc0003800000 */
[----:B------:R-:W2:Y:S01]  /*44f0*/  LDC R2, c[0x0][0x280] ;  /* 0x0000a000ff027b82 */ /* 0x000ea20000000800 */
[----:B-1----:R-:W-:-:S04]  /*4500*/  USHF.R.S32.HI UR4, URZ, 0x1f, UR10 ;  /* 0x0000001f3f047899 */ /* 0x002fc8000801140a */
[----:B------:R-:W-:Y:S02]  /*4510*/  UIMAD UR6, UR4, UR8, URZ ;  /* 0x00000008040672a4 */ /* 0x000fe4000f8e023f */
[----:B------:R-:W-:Y:S01]  /*4520*/  UIMAD.WIDE.U32 UR4, UR10, UR8, URZ ;  /* 0x000000080a0472a5 */ /* 0x000fe2000f8e003f */
[----:B--2---:R-:W-:Y:S01]  /*4530*/  ISETP.GE.AND P1, PT, R2, 0x1, PT ;  /* 0x000000010200780c */ /* 0x004fe20003f26270 */
[----:B------:R-:W-:Y:S02]  /*4540*/  UIMAD UR6, UR10, UR9, UR6 ;  /* 0x000000090a0672a4 */ /* 0x000fe4000f8e0206 */
[----:B------:R-:W-:Y:S01]  /*4550*/  USHF.R.S32.HI UR8, URZ, 0x1f, UR7 ;  /* 0x0000001f3f087899 */ /* 0x000fe20008011407 */
[----:B------:R-:W-:Y:S01]  /*4560*/  ULDC.64 UR10, c[0x0][0x2e0] ;  /* 0x0000b800000a7ab9 */ /* 0x000fe20000000a00 */
[----:B------:R-:W-:Y:S02]  /*4570*/  UIADD3 UR5, UR5, UR6, URZ ;  /* 0x0000000605057290 */ /* 0x000fe4000fffe03f */
[----:B------:R-:W-:-:S04]  /*4580*/  UIMAD UR6, UR8, UR10, URZ ;  /* 0x0000000a080672a4 */ /* 0x000fc8000f8e023f */
[----:B------:R-:W-:Y:S02]  /*4590*/  UIMAD UR8, UR7, UR11, UR6 ;  /* 0x0000000b070872a4 */ /* 0x000fe4000f8e0206 */
[----:B------:R-:W-:Y:S01]  /*45a0*/  UIMAD.WIDE.U32 UR6, UR7, UR10, UR4 ;  /* 0x0000000a070672a5 */ /* 0x000fe2000f8e0004 */
[----:B------:R-:W-:Y:S11]  /*45b0*/  @!P1 BRA `(.L_x_254) ;  /* 0x0000002c00b49947 */ /* 0x000ff60003800000 */
        /* <DEDUP_REMOVED lines=27> */
.L_x_300:
        /* <DEDUP_REMOVED lines=23> */
.L_x_281:
[----:B------:R-:W-:Y:S05]  /*48e0*/  BSYNC B0 ;  /* 0x0000000000007941 */ /* 0x000fea0003800000 */
.L_x_280:
        /* <DEDUP_REMOVED lines=12> */
.L_x_283:
[----:B------:R-:W-:Y:S05]  /*49b0*/  BSYNC B0 ;  /* 0x0000000000007941 */ /* 0x000fea0003800000 */
.L_x_282:
        /* <DEDUP_REMOVED lines=13> */
.L_x_285:
[----:B------:R-:W-:Y:S05]  /*4a90*/  BSYNC B0 ;  /* 0x0000000000007941 */ /* 0x000fea0003800000 */
.L_x_284:
[----:B------:R-:W-:Y:S06]  /*4aa0*/  BAR.ARV 0xa, 0xa0 ;  /* 0x0282800000007b1d */ /* 0x000fec0000002000 */
[----:B------:R-:W-:Y:S04]  /*4ab0*/  BSSY B0, `(.L_x_286) ;  /* 0x0000003000007945 */ /* 0x000fe80003800000 */
[----:B------:R-:W-:Y:S05]  /*4ac0*/  @!P0 BRA `(.L_x_287) ;  /* 0x0000000000048947 */ /* 0x000fea0003800000 */
[----:B------:R-:W-:-:S04]  /*4ad0*/  DEPBAR.LE SB0, 0x1 ;  /* 0x000080400000791a */ /* 0x000fc80000000000 */
.L_x_287:
[----:B------:R-:W-:Y:S05]  /*4ae0*/  BSYNC B0 ;  /* 0x0000000000007941 */ /* 0x000fea0003800000 */
.L_x_286:
[----:B------:R-:W-:Y:S06]  /*4af0*/  BAR.ARV 0xb, 0xa0 ;  /* 0x02c2800000007b1d */ /* 0x000fec0000002000 */
[----:B------:R-:W-:Y:S04]  /*4b00*/  BSSY B0, `(.L_x_288) ;  /* 0x0000003000007945 */ /* 0x000fe80003800000 */
[----:B------:R-:W-:Y:S05]  /*4b10*/  @!P0 BRA `(.L_x_289) ;  /* 0x0000000000048947 */ /* 0x000fea0003800000 */
[----:B------:R-:W-:-:S04]  /*4b20*/  DEPBAR.LE SB0, 0x0 ;  /* 0x000080000000791a */ /* 0x000fc80000000000 */
.L_x_289:
[----:B------:R-:W-:Y:S05]  /*4b30*/  BSYNC B0 ;  /* 0x0000000000007941 */ /* 0x000fea0003800000 */
.L_x_288:
        /* <DEDUP_REMOVED lines=13> */
.L_x_291:
[----:B------:R-:W-:Y:S05]  /*4c10*/  BSYNC B0 ;  /* 0x0000000000007941 */ /* 0x000fea0003800000 */
.L_x_290:
        /* <DEDUP_REMOVED lines=12> */
.L_x_293:
[----:B------:R-:W-:Y:S05]  /*4ce0*/  BSYNC B0 ;  /* 0x0000000000007941 */ /* 0x000fea0003800000 */
.L_x_292:
        /* <DEDUP_REMOVED lines=13> */
.L_x_295:
[----:B------:R-:W-:Y:S05]  /*4dc0*/  BSYNC B0 ;  /* 0x0000000000007941 */ /* 0x000fea0003800000 */
.L_x_294:
[----:B------:R-:W-:Y:S06]  /*4dd0*/  BAR.ARV 0xa, 0xa0 ;  /* 0x0282800000007b1d */ /* 0x000fec0000002000 */
[----:B------:R-:W-:Y:S04]  /*4de0*/  BSSY B0, `(.L_x_296) ;  /* 0x0000003000007945 */ /* 0x000fe80003800000 */
[----:B------:R-:W-:Y:S05]  /*4df0*/  @!P0 BRA `(.L_x_297) ;  /* 0x0000000000048947 */ /* 0x000fea0003800000 */
[----:B------:R-:W-:-:S04]  /*4e00*/  DEPBAR.LE SB0, 0x1 ;  /* 0x000080400000791a */ /* 0x000fc80000000000 */
.L_x_297:
[----:B------:R-:W-:Y:S05]  /*4e10*/  BSYNC B0 ;  /* 0x0000000000007941 */ /* 0x000fea0003800000 */
.L_x_296:
[----:B------:R-:W-:Y:S01]  /*4e20*/  VIADD R0, R0, 0xfffffffe ;  /* 0xfffffffe00007836 */ /* 0x000fe20000000000 */
[----:B------:R-:W-:Y:S06]  /*4e30*/  BAR.ARV 0xb, 0xa0 ;  /* 0x02c2800000007b1d */ /* 0x000fec0000002000 */
[----:B------:R-:W-:Y:S01]  /*4e40*/  BSSY B0, `(.L_x_298) ;  /* 0x0000004000007945 */ /* 0x000fe20003800000 */
[----:B------:R-:W-:-:S03]  /*4e50*/  ISETP.NE.AND P1, PT, R0, RZ, PT ;  /* 0x000000ff0000720c */ /* 0x000fc60003f25270 */
[----:B------:R-:W-:Y:S10]  /*4e60*/  @!P0 BRA `(.L_x_299) ;  /* 0x0000000000048947 */ /* 0x000ff40003800000 */
[----:B------:R-:W-:-:S04]  /*4e70*/  DEPBAR.LE SB0, 0x0 ;  /* 0x000080000000791a */ /* 0x000fc80000000000 */
.L_x_299:
[----:B------:R-:W-:Y:S05]  /*4e80*/  BSYNC B0 ;  /* 0x0000000000007941 */ /* 0x000fea0003800000 */
.L_x_298:
[----:B------:R-:W-:Y:S06]  /*4e90*/  BAR.ARV 0xc, 0xa0 ;  /* 0x0302800000007b1d */ /* 0x000fec0000002000 */
[----:B------:R-:W-:Y:S02]  /*4ea0*/  UIADD3 UR5, UR5, 0x2, URZ ;  /* 0x0000000205057890 */ /* 0x000fe4000fffe03f */
[----:B------:R-:W-:Y:S01]  /*4eb0*/  UIADD3 UR4, UR4, 0x1, URZ ;  /* 0x0000000104047890 */ /* 0x000fe2000fffe03f */
[----:B------:R-:W-:Y:S11]  /*4ec0*/  @P1 BRA `(.L_x_300) ;  /* 0xfffffff800281947 */ /* 0x000ff6000383ffff */
[----:B------:R-:W-:-:S12]  /*4ed0*/  UIADD3 UR4, UR9, 0x6000, URZ ;  /* 0x0000600009047890 */ /* 0x000fd8000fffe03f */
.L_x_279:
[----:B------:R-:W-:-:S13]  /*4ee0*/  ISETP.NE.AND P1, PT, R3, RZ, PT ;  /* 0x000000ff0300720c */ /* 0x000fda0003f25270 */
[----:B------:R-:W-:Y:S05]  /*4ef0*/  @!P1 BRA `(.L_x_254) ;  /* 0x0000002400649947 */ /* 0x000fea0003800000 */
        /* <DEDUP_REMOVED lines=17> */
.L_x_302:
[----:B------:R-:W-:Y:S05]  /*5010*/  BSYNC B0 ;  /* 0x0000000000007941 */ /* 0x000fea0003800000 */
.L_x_301:
        /* <DEDUP_REMOVED lines=18> */
.L_x_304:
[----:B------:R-:W-:Y:S05]  /*5140*/  BSYNC B0 ;  /* 0x0000000000007941 */ /* 0x000fea0003800000 */
.L_x_303:
        /* <DEDUP_REMOVED lines=19> */
.L_x_306:
[----:B------:R-:W-:Y:S05]  /*5280*/  BSYNC B0 ;  /* 0x0000000000007941 */ /* 0x000fea0003800000 */
.L_x_305:
[----:B------:R-:W-:Y:S06]  /*5290*/  BAR.ARV 0xa, 0xa0 ;  /* 0x0282800000007b1d */ /* 0x000fec0000002000 */
[----:B------:R-:W-:Y:S04]  /*52a0*/  BSSY B0, `(.L_x_307) ;  /* 0x0000003000007945 */ /* 0x000fe80003800000 */
[----:B------:R-:W-:Y:S05]  /*52b0*/  @!P0 BRA `(.L_x_308) ;  /* 0x0000000000048947 */ /* 0x000fea0003800000 */
[----:B------:R-:W-:-:S04]  /*52c0*/  DEPBAR.LE SB0, 0x1 ;  /* 0x000080400000791a */ /* 0x000fc80000000000 */
.L_x_308:
[----:B------:R-:W-:Y:S05]  /*52d0*/  BSYNC B0 ;  /* 0x0000000000007941 */ /* 0x000fea0003800000 */
.L_x_307:
[----:B------:R-:W-:Y:S06]  /*52e0*/  BAR.ARV 0xb, 0xa0 ;  /* 0x02c2800000007b1d */ /* 0x000fec0000002000 */
[----:B------:R-:W-:Y:S04]  /*52f0*/  BSSY B0, `(.L_x_309) ;  /* 0x0000003000007945 */ /* 0x000fe80003800000 */
[----:B------:R-:W-:Y:S05]  /*5300*/  @!P0 BRA `(.L_x_310) ;  /* 0x0000000000048947 */ /* 0x000fea0003800000 */
[----:B------:R-:W-:-:S04]  /*5310*/  DEPBAR.LE SB0, 0x0 ;  /* 0x000080000000791a */ /* 0x000fc80000000000 */
.L_x_310:
[----:B------:R-:W-:Y:S05]  /*5320*/  BSYNC B0 ;  /* 0x0000000000007941 */ /* 0x000fea0003800000 */
.L_x_309:
[----:B------:R-:W-:Y:S06]  /*5330*/  BAR.ARV 0xc, 0xa0 ;  /* 0x0302800000007b1d */ /* 0x000fec0000002000 */
[----:B------:R-:W-:Y:S05]  /*5340*/  BRA `(.L_x_254) ;  /* 0x0000002000507947 */ /* 0x000fea0003800000 */
.L_x_278:
        /* <DEDUP_REMOVED lines=57> */
.L_x_340:
        /* <DEDUP_REMOVED lines=9> */
.L_x_314:
        /* <DEDUP_REMOVED lines=89> */
[----:B------:R-:W-:Y:S01]  /*5d00*/  IMAD.MOV.U32 R12, RZ, RZ, 0x1 ;  /* 0x00000001ff0c7424 */ /* 0x000fe200078e00ff */
[----:B------:R-:W-:-:S04]  /*5d10*/  SHF.R.S32.HI R5, RZ, 0x1f, R4 ;  /* 0x0000001fff057819 */ /* 0x000fc80000011404 */
[----:B------:R-:W-:Y:S01]  /*5d20*/  LEA.HI R4, R5, R4, RZ, 0x6 ;  /* 0x0000000405047211 */ /* 0x000fe200078f30ff */
[----:B------:R-:W-:-:S03]  /*5d30*/  IMAD.MOV.U32 R5, RZ, RZ, RZ ;  /* 0x000000ffff057224 */ /* 0x000fc600078e00ff */
[----:B------:R-:W-:-:S04]  /*5d40*/  LEA.HI.SX32 R4, R4, 0xffffffff, 0x1a ;  /* 0xffffffff04047811 */ /* 0x000fc800078fd2ff */
[----:B------:R-:W-:-:S04]  /*5d50*/  VIMNMX R4, R4, 0x1, !PT ;  /* 0x0000000104047848 */ /* 0x000fc80007fe0100 */
[----:B------:R-:W-:Y:S02]  /*5d60*/  LOP3.LUT R19, R4, 0x1, RZ, 0xc0, !PT ;  /* 0x0000000104137812 */ /* 0x000fe400078ec0ff */
[----:B--2---:R-:W-:Y:S01]  /*5d70*/  LOP3.LUT R16, R17, 0x1f, RZ, 0xc0, !PT ;  /* 0x0000001f11107812 */ /* 0x004fe200078ec0ff */
[----:B------:R-:W-:Y:S01]  /*5d80*/  IMAD.MOV.U32 R17, RZ, RZ, RZ ;  /* 0x000000ffff117224 */ /* 0x000fe200078e00ff */
[----:B------:R-:W-:Y:S06]  /*5d90*/  @!P1 BRA `(.L_x_316) ;  /* 0x0000000800f49947 */ /* 0x000fec0003800000 */
[----:B------:R-:W-:Y:S02]  /*5da0*/  IMAD.IADD R22, R4, 0x1, -R19 ;  /* 0x0000000104167824 */ /* 0x000fe400078e0a13 */
[----:B------:R-:W-:Y:S02]  /*5db0*/  IMAD.MOV.U32 R17, RZ, RZ, RZ ;  /* 0x000000ffff117224 */ /* 0x000fe400078e00ff */
[----:B------:R-:W-:-:S07]  /*5dc0*/  IMAD.MOV.U32 R12, RZ, RZ, 0x1 ;  /* 0x00000001ff0c7424 */ /* 0x000fce00078e00ff */
.L_x_325:
[----:B-1----:R-:W-:-:S05]  /*5dd0*/  IMAD.MOV.U32 R10, RZ, RZ, 0x1 ;  /* 0x00000001ff0a7424 */ /* 0x002fca00078e00ff */
[----:B------:R-:W-:-:S04]  /*5de0*/  SHF.L.U32 R10, R10, 0x1f, RZ ;  /* 0x0000001f0a0a7819 */ /* 0x000fc800000006ff */
[----:B------:R-:W1:Y:S02]  /*5df0*/  SYNCS.PHASECHK.TRANS64.TRYWAIT P1, [R0+URZ+0x36438], R10 ;  /* 0x0364380a000075a7 */ /* 0x000e64000802017f */
[----:B-123--:R-:W-:Y:S05]  /*5e00*/  @!P1 BRA `(.L_x_317) ;  /* 0x0000001800209947 */ /* 0x00efea0003800000 */
.L_x_341:
[----:B------:R-:W-:Y:S05]  /*5e10*/  @P0 BRA `(.L_x_318) ;  /* 0x0000000000140947 */ /* 0x000fea0003800000 */
[----:B------:R-:W-:Y:S01]  /*5e20*/  ISETP.NE.AND P1, PT, R16, RZ, PT ;  /* 0x000000ff1000720c */ /* 0x000fe20003f25270 */
[----:B------:R-:W-:-:S04]  /*5e30*/  IMAD.MOV.U32 R3, RZ, RZ, 0x6100 ;  /* 0x00006100ff037424 */ /* 0x000fc800078e00ff */
[----:B------:R2:W-:Y:S08]  /*5e40*/  SYNCS.ARRIVE.TRANS64 RZ, [R0+URZ+0x36430], R3 ;  /* 0x0364300300ff79a7 */ /* 0x0005f0000800003f */
[----:B------:R-:W-:Y:S05]  /*5e50*/  @!P1 BRA `(.L_x_318) ;  /* 0x0000000000049947 */ /* 0x000fea0003800000 */
[----:B------:R-:W-:Y:S01]  /*5e60*/  BPT.TRAP 0x1 ;  /* 0x000000040000795c */ /* 0x000fe20000300000 */
.L_x_318:
        /* <DEDUP_REMOVED lines=47> */
.L_x_342:
[----:B------:R-:W-:Y:S05]  /*6160*/  @P0 BRA `(.L_x_320) ;  /* 0x0000000000140947 */ /* 0x000fea0003800000 */
[----:B------:R-:W-:Y:S01]  /*6170*/  ISETP.NE.AND P1, PT, R16, RZ, PT ;  /* 0x000000ff1000720c */ /* 0x000fe20003f25270 */
[----:B--2---:R-:W-:-:S04]  /*6180*/  IMAD.MOV.U32 R3, RZ, RZ, 0x6100 ;  /* 0x00006100ff037424 */ /* 0x004fc800078e00ff */
[----:B------:R3:W-:Y:S08]  /*6190*/  SYNCS.ARRIVE.TRANS64 RZ, [R0+URZ+0x36418], R3 ;  /* 0x0364180300ff79a7 */ /* 0x0007f0000800003f */
[----:B------:R-:W-:Y:S05]  /*61a0*/  @!P1 BRA `(.L_x_320) ;  /* 0x0000000000049947 */ /* 0x000fea0003800000 */
[----:B------:R-:W-:Y:S01]  /*61b0*/  BPT.TRAP 0x1 ;  /* 0x000000040000795c */ /* 0x000fe20000300000 */
.L_x_320:
        /* <DEDUP_REMOVED lines=35> */
.L_x_343:
        /* <DEDUP_REMOVED lines=9> */
.L_x_322:
        /* <DEDUP_REMOVED lines=37> */
.L_x_345:
[----:B------:R-:W-:Y:S05]  /*66d0*/  @P0 BRA `(.L_x_324) ;  /* 0x0000000000140947 */ /* 0x000fea0003800000 */
[----:B------:R-:W-:Y:S01]  /*66e0*/  ISETP.NE.AND P1, PT, R16, RZ, PT ;  /* 0x000000ff1000720c */ /* 0x000fe20003f25270 */
[----:B--2---:R-:W-:-:S04]  /*66f0*/  IMAD.MOV.U32 R5, RZ, RZ, 0x6100 ;  /* 0x00006100ff057424 */ /* 0x004fc800078e00ff */
[----:B------:R3:W-:Y:S08]  /*6700*/  SYNCS.ARRIVE.TRANS64 RZ, [R0+URZ+0x36410], R5 ;  /* 0x0364100500ff79a7 */ /* 0x0007f0000800003f */
[----:B------:R-:W-:Y:S05]  /*6710*/  @!P1 BRA `(.L_x_324) ;  /* 0x0000000000049947 */ /* 0x000fea0003800000 */
[----:B------:R-:W-:Y:S01]  /*6720*/  BPT.TRAP 0x1 ;  /* 0x000000040000795c */ /* 0x000fe20000300000 */
.L_x_324:
        /* <DEDUP_REMOVED lines=36> */
.L_x_316:
[----:B------:R-:W-:Y:S01]  /*6970*/  ISETP.NE.AND P1, PT, R19, RZ, PT ;  /* 0x000000ff1300720c */ /* 0x000fe20003f25270 */
[----:B------:R-:W-:-:S12]  /*6980*/  IMAD.MOV.U32 R4, RZ, RZ, 0x1 ;  /* 0x00000001ff047424 */ /* 0x000fd800078e00ff */
[----:B------:R-:W-:Y:S05]  /*6990*/  @!P1 BRA `(.L_x_315) ;  /* 0x0000000400649947 */ /* 0x000fea0003800000 */
[----:B------:R-:W2:Y:S02]  /*69a0*/  SYNCS.PHASECHK.TRANS64.TRYWAIT P1, [R0+URZ+0x36438], R10 ;  /* 0x0364380a000075a7 */ /* 0x000ea4000802017f */
[----:B--2---:R-:W-:Y:S05]  /*69b0*/  @!P1 BRA `(.L_x_326) ;  /* 0x0000000c00889947 */ /* 0x004fea0003800000 */
.L_x_346:
[----:B------:R-:W-:Y:S05]  /*69c0*/  @P0 BRA `(.L_x_327) ;  /* 0x0000000000140947 */ /* 0x000fea0003800000 */
[----:B------:R-:W-:Y:S01]  /*69d0*/  ISETP.NE.AND P1, PT, R16, RZ, PT ;  /* 0x000000ff1000720c */ /* 0x000fe20003f25270 */
[----:B------:R-:W-:-:S04]  /*69e0*/  IMAD.MOV.U32 R5, RZ, RZ, 0x6100 ;  /* 0x00006100ff057424 */ /* 0x000fc800078e00ff */
[----:B------:R3:W-:Y:S08]  /*69f0*/  SYNCS.ARRIVE.TRANS64 RZ, [R0+URZ+0x36430], R5 ;  /* 0x0364300500ff79a7 */ /* 0x0007f0000800003f */
[----:B------:R-:W-:Y:S05]  /*6a00*/  @!P1 BRA `(.L_x_327) ;  /* 0x0000000000049947 */ /* 0x000fea0003800000 */
[----:B------:R-:W-:Y:S01]  /*6a10*/  BPT.TRAP 0x1 ;  /* 0x000000040000795c */ /* 0x000fe20000300000 */
.L_x_327:
        /* <DEDUP_REMOVED lines=41> */
.L_x_347:
[----:B------:R-:W-:Y:S01]  /*6cb0*/  IMAD.MOV.U32 R4, RZ, RZ, RZ ;  /* 0x000000ffff047224 */ /* 0x000fe200078e00ff */
[----:B------:R-:W-:Y:S06]  /*6cc0*/  @P0 BRA `(.L_x_329) ;  /* 0x0000000000140947 */ /* 0x000fec0003800000 */
[----:B------:R-:W-:Y:S01]  /*6cd0*/  ISETP.NE.AND P1, PT, R16, RZ, PT ;  /* 0x000000ff1000720c */ /* 0x000fe20003f25270 */
[----:B---3--:R-:W-:-:S04]  /*6ce0*/  IMAD.MOV.U32 R5, RZ, RZ, 0x6100 ;  /* 0x00006100ff057424 */ /* 0x008fc800078e00ff */
[----:B------:R4:W-:Y:S08]  /*6cf0*/  SYNCS.ARRIVE.TRANS64 RZ, [R0+URZ+0x36418], R5 ;  /* 0x0364180500ff79a7 */ /* 0x0009f0000800003f */
[----:B------:R-:W-:Y:S05]  /*6d00*/  @!P1 BRA `(.L_x_329) ;  /* 0x0000000000049947 */ /* 0x000fea0003800000 */
[----:B------:R-:W-:Y:S01]  /*6d10*/  BPT.TRAP 0x1 ;  /* 0x000000040000795c */ /* 0x000fe20000300000 */
.L_x_329:
        /* <DEDUP_REMOVED lines=33> */
.L_x_315:
[----:B------:R-:W-:-:S04]  /*6f30*/  SHF.L.U32 R3, R4, 0x1f, RZ ;  /* 0x0000001f04037819 */ /* 0x000fc800000006ff */
[----:B------:R-:W3:Y:S02]  /*6f40*/  SYNCS.PHASECHK.TRANS64.TRYWAIT P1, [R0+URZ+0x36438], R3 ;  /* 0x03643803000075a7 */ /* 0x000ee4000802017f */
[----:B---3--:R-:W-:Y:S05]  /*6f50*/  @!P1 BRA `(.L_x_330) ;  /* 0x0000000800489947 */ /* 0x008fea0003800000 */
.L_x_348:
[----:B------:R-:W-:Y:S05]  /*6f60*/  @P0 BRA `(.L_x_331) ;  /* 0x0000000000180947 */ /* 0x000fea0003800000 */
[----:B------:R-:W4:Y:S01]  /*6f70*/  S2R R2, SR_TID.X ;  /* 0x0000000000027919 */ /* 0x000f220000002100 */
[----:B---3--:R-:W-:-:S04]  /*6f80*/  IMAD.MOV.U32 R3, RZ, RZ, 0x6100 ;  /* 0x00006100ff037424 */ /* 0x008fc800078e00ff */
[----:B------:R5:W-:Y:S01]  /*6f90*/  SYNCS.ARRIVE.TRANS64 RZ, [R0+URZ+0x36430], R3 ;  /* 0x0364300300ff79a7 */ /* 0x000be2000800003f */
[----:B----4-:R-:W-:-:S13]  /*6fa0*/  LOP3.LUT P0, RZ, R2, 0x1f, RZ, 0xc0, !PT ;  /* 0x0000001f02ff7812 */ /* 0x010fda000780c0ff */
[----:B-----5:R-:W-:Y:S05]  /*6fb0*/  @!P0 BRA `(.L_x_331) ;  /* 0x0000000000048947 */ /* 0x020fea0003800000 */
[----:B------:R-:W-:Y:S01]  /*6fc0*/  BPT.TRAP 0x1 ;  /* 0x000000040000795c */ /* 0x000fe20000300000 */
.L_x_331:
        /* <DEDUP_REMOVED lines=43> */
.L_x_312:
[----:B------:R-:W-:Y:S05]  /*7280*/  BSYNC B0 ;  /* 0x0000000000007941 */ /* 0x000fea0003800000 */
.L_x_311:
[----:B------:R-:W-:-:S03]  /*7290*/  UMOV UR6, 0xffffffff ;  /* 0xffffffff00067882 */ /* 0x000fc60000000000 */
[----:B------:R-:W-:Y:S05]  /*72a0*/  BRA.DIV UR6, `(.L_x_332) ;  /* 0x0000000606887947 */ /* 0x000fea000b800000 */
[----:B------:R-:W-:-:S13]  /*72b0*/  ELECT P0, URZ, PT ;  /* 0x00000000003f782f */ /* 0x000fda0003800000 */
.L_x_351:
[----:B------:R-:W-:Y:S05]  /*72c0*/  @!P0 BRA `(.L_x_254) ;  /* 0x0000000000708947 */ /* 0x000fea0003800000 */
[----:B------:R-:W-:-:S04]  /*72d0*/  LOP3.LUT R18, R18, 0x2, RZ, 0xfc, !PT ;  /* 0x0000000212127812 */ /* 0x000fc800078efcff */
[----:B------:R-:W-:-:S13]  /*72e0*/  ISETP.NE.AND P2, PT, R18, 0x3, PT ;  /* 0x000000031200780c */ /* 0x000fda0003f45270 */
[----:B------:R-:W-:Y:S05]  /*72f0*/  @!P2 BRA `(.L_x_333) ;  /* 0x000000000004a947 */ /* 0x000fea0003800000 */
[----:B------:R-:W-:Y:S01]  /*7300*/  BPT.TRAP 0x1 ;  /* 0x000000040000795c */ /* 0x000fe20000300000 */
.L_x_333:
        /* <DEDUP_REMOVED lines=15> */
.L_x_352:
[----:B------:R-:W2:Y:S02]  /*7400*/  SYNCS.PHASECHK.TRANS64.TRYWAIT P0, [R3+URZ], R2 ;  /* 0x00000002030075a7 */ /* 0x000ea4000800017f */
[----:B--2---:R-:W-:Y:S05]  /*7410*/  @!P0 BRA `(.L_x_335) ;  /* 0x0000000400648947 */ /* 0x004fea0003800000 */
.L_x_353:
[----:B------:R-:W-:Y:S05]  /*7420*/  @!P2 BRA `(.L_x_336) ;  /* 0x000000000004a947 */ /* 0x000fea0003800000 */
[----:B------:R-:W-:Y:S01]  /*7430*/  BPT.TRAP 0x1 ;  /* 0x000000040000795c */ /* 0x000fe20000300000 */
.L_x_336:
[----:B------:R-:W-:-:S07]  /*7440*/  SHF.L.U32 R4, R4, 0x1f, RZ ;  /* 0x0000001f04047819 */ /* 0x000fce00000006ff */
.L_x_337:
[----:B---3--:R3:W4:Y:S02]  /*7450*/  SYNCS.PHASECHK.TRANS64.TRYWAIT P0, [R9+URZ+0x36438], R4 ;  /* 0x03643804090075a7 */ /* 0x008724000800017f */
[----:B----4-:R-:W-:Y:S05]  /*7460*/  @!P0 NANOSLEEP.SYNCS 0x989680 ;  /* 0x009896800000895d */ /* 0x010fea0003900000 */
[----:B------:R-:W4:Y:S02]  /*7470*/  @!P0 SYNCS.PHASECHK.TRANS64 P0, [R9+URZ+0x36438], R4 ;  /* 0x03643804090085a7 */ /* 0x000f24000800007f */
[----:B----4-:R-:W-:Y:S05]  /*7480*/  @!P0 BRA `(.L_x_337) ;  /* 0xfffffffc00f08947 */ /* 0x010fea000383ffff */
.L_x_254:
[----:B------:R-:W-:Y:S05]  /*7490*/  BSYNC B6 ;  /* 0x0000000000067941 */ /* 0x000fea0003800000 */
.L_x_251:
[----:B------:R-:W-:Y:S05]  /*74a0*/  EXIT ;  /* 0x000000000000794d */ /* 0x000fea0003800000 */
.L_x_259:
[----:B------:R-:W-:Y:S02]  /*74b0*/  IMAD.MOV.U32 R13, RZ, RZ, R16 ;  /* 0x000000ffff0d7224 */ /* 0x000fe400078e0010 */
[----:B------:R-:W-:Y:S02]  /*74c0*/  IMAD.MOV.U32 R12, RZ, RZ, RZ ;  /* 0x000000ffff0c7224 */ /* 0x000fe400078e00ff */
[----:B------:R-:W-:Y:S02]  /*74d0*/  IMAD.MOV.U32 R11, RZ, RZ, 0x1f ;  /* 0x0000001fff0b7424 */ /* 0x000fe400078e00ff */
[----:B------:R-:W-:-:S07]  /*74e0*/  IMAD.MOV.U32 R15, RZ, RZ, -0x1 ;  /* 0xffffffffff0f7424 */ /* 0x000fce00078e00ff */
[----:B------:R-:W-:Y:S05]  /*74f0*/  WARPSYNC.COLLECTIVE R15, `(.L_x_338) ;  /* 0x000000000f087348 */ /* 0x000fea0003c00000 */
[----:B------:R1:W2:Y:S02]  /*7500*/  SHFL.IDX P6, R14, R13, R12, R11 ;  /* 0x0000000c0d0e7389 */ /* 0x0002a400000c000b */
[----:B-12---:R-:W-:Y:S01]  /*7510*/  ENDCOLLECTIVE ;  /* 0x000000000000791b */ /* 0x006fe20003800000 */
.L_x_338:
[----:B------:R-:W-:Y:S05]  /*7520*/  BRA `(.L_x_339) ;  /* 0xffffff9400807947 */ /* 0x000fea000383ffff */
.L_x_261:
[----:B--2---:R-:W-:-:S04]  /*7530*/  IMAD.U32 R5, RZ, RZ, UR36 ;  /* 0x00000024ff057e24 */ /* 0x004fc8000f8e00ff */
[----:B------:R2:W3:Y:S03]  /*7540*/  SYNCS.PHASECHK.TRANS64.TRYWAIT P0, [R5+URZ+0x36400], R10 ;  /* 0x0364000a050075a7 */ /* 0x0004e6000800017f */
[----:B---3--:R-:W-:Y:S05]  /*7550*/  @!P0 NANOSLEEP.SYNCS 0x989680 ;  /* 0x009896800000895d */ /* 0x008fea0003900000 */
[----:B------:R-:W3:Y:S02]  /*7560*/  @!P0 SYNCS.PHASECHK.TRANS64 P0, [R5+URZ+0x36400], R10 ;  /* 0x0364000a050085a7 */ /* 0x000ee4000800007f */
[----:B---3--:R-:W-:Y:S05]  /*7570*/  @!P0 BRA `(.L_x_261) ;  /* 0xfffffffc00ec8947 */ /* 0x008fea000383ffff */
[----:B------:R-:W-:Y:S05]  /*7580*/  BRA `(.L_x_260) ;  /* 0xffffff9400b47947 */ /* 0x000fea000383ffff */
.L_x_266:
[----:B---3--:R3:W4:Y:S02]  /*7590*/  SYNCS.PHASECHK.TRANS64.TRYWAIT P1, [R3+URZ+0x36410], R12 ;  /* 0x0364100c030075a7 */ /* 0x008724000802017f */
[----:B----4-:R-:W-:Y:S05]  /*75a0*/  @!P1 NANOSLEEP.SYNCS 0x989680 ;  /* 0x009896800000995d */ /* 0x010fea0003900000 */
[----:B------:R-:W4:Y:S02]  /*75b0*/  @!P1 SYNCS.PHASECHK.TRANS64 P1, [R3+URZ+0x36410], R12 ;  /* 0x0364100c030095a7 */ /* 0x000f24000802007f */
[----:B----4-:R-:W-:Y:S05]  /*75c0*/  @!P1 BRA `(.L_x_266) ;  /* 0xfffffffc00f09947 */ /* 0x010fea000383ffff */
[----:B------:R-:W-:Y:S05]  /*75d0*/  BRA `(.L_x_265) ;  /* 0xffffffa0003c7947 */ /* 0x000fea000383ffff */
.L_x_270:
[----:B-----5:R-:W-:-:S04]  /*75e0*/  IMAD.U32 R15, RZ, RZ, UR36 ;  /* 0x00000024ff0f7e24 */ /* 0x020fc8000f8e00ff */
[----:B------:R5:W1:Y:S03]  /*75f0*/  SYNCS.PHASECHK.TRANS64.TRYWAIT P1, [R15+URZ+0x36430], R14 ;  /* 0x0364300e0f0075a7 */ /* 0x000a66000802017f */
[----:B-1----:R-:W-:Y:S05]  /*7600*/  @!P1 NANOSLEEP.SYNCS 0x989680 ;  /* 0x009896800000995d */ /* 0x002fea0003900000 */
[----:B------:R-:W1:Y:S02]  /*7610*/  @!P1 SYNCS.PHASECHK.TRANS64 P1, [R15+URZ+0x36430], R14 ;  /* 0x0364300e0f0095a7 */ /* 0x000e64000802007f */
[----:B-1----:R-:W-:Y:S05]  /*7620*/  @!P1 BRA `(.L_x_270) ;  /* 0xfffffffc00ec9947 */ /* 0x002fea000383ffff */
[----:B------:R-:W-:Y:S05]  /*7630*/  BRA `(.L_x_269) ;  /* 0xffffffa400dc7947 */ /* 0x000fea000383ffff */
.L_x_313:
[----:B-1----:R1:W2:Y:S02]  /*7640*/  SYNCS.PHASECHK.TRANS64.TRYWAIT P1, [R0+URZ+0x36420], R10 ;  /* 0x0364200a000075a7 */ /* 0x0022a4000802017f */
[----:B--2---:R-:W-:Y:S05]  /*7650*/  @!P1 NANOSLEEP.SYNCS 0x989680 ;  /* 0x009896800000995d */ /* 0x004fea0003900000 */
[----:B------:R-:W2:Y:S02]  /*7660*/  @!P1 SYNCS.PHASECHK.TRANS64 P1, [R0+URZ+0x36420], R10 ;  /* 0x0364200a000095a7 */ /* 0x000ea4000802007f */
[----:B--2---:R-:W-:Y:S05]  /*7670*/  @!P1 BRA `(.L_x_313) ;  /* 0xfffffffc00f09947 */ /* 0x004fea000383ffff */
[----:B------:R-:W-:Y:S05]  /*7680*/  BRA `(.L_x_340) ;  /* 0xffffffe000147947 */ /* 0x000fea000383ffff */
.L_x_317:
[----:B-1----:R1:W2:Y:S02]  /*7690*/  SYNCS.PHASECHK.TRANS64.TRYWAIT P1, [R0+URZ+0x36438], R10 ;  /* 0x0364380a000075a7 */ /* 0x0022a4000802017f */
[----:B--2---:R-:W-:Y:S05]  /*76a0*/  @!P1 NANOSLEEP.SYNCS 0x989680 ;  /* 0x009896800000995d */ /* 0x004fea0003900000 */
[----:B------:R-:W2:Y:S02]  /*76b0*/  @!P1 SYNCS.PHASECHK.TRANS64 P1, [R0+URZ+0x36438], R10 ;  /* 0x0364380a000095a7 */ /* 0x000ea4000802007f */
[----:B--2---:R-:W-:Y:S05]  /*76c0*/  @!P1 BRA `(.L_x_317) ;  /* 0xfffffffc00f09947 */ /* 0x004fea000383ffff */
[----:B------:R-:W-:Y:S05]  /*76d0*/  BRA `(.L_x_341) ;  /* 0xffffffe400cc7947 */ /* 0x000fea000383ffff */
.L_x_319:
[----:B--2---:R2:W3:Y:S02]  /*76e0*/  SYNCS.PHASECHK.TRANS64.TRYWAIT P1, [R0+URZ+0x36428], R3 ;  /* 0x03642803000075a7 */ /* 0x0044e4000802017f */
[----:B---3--:R-:W-:Y:S05]  /*76f0*/  @!P1 NANOSLEEP.SYNCS 0x989680 ;  /* 0x009896800000995d */ /* 0x008fea0003900000 */
[----:B------:R-:W3:Y:S02]  /*7700*/  @!P1 SYNCS.PHASECHK.TRANS64 P1, [R0+URZ+0x36428], R3 ;  /* 0x03642803000095a7 */ /* 0x000ee4000802007f */
[----:B---3--:R-:W-:Y:S05]  /*7710*/  @!P1 BRA `(.L_x_319) ;  /* 0xfffffffc00f09947 */ /* 0x008fea000383ffff */
[----:B------:R-:W-:Y:S05]  /*7720*/  BRA `(.L_x_342) ;  /* 0xffffffe8008c7947 */ /* 0x000fea000383ffff */
.L_x_321:
[----:B--2---:R2:W3:Y:S02]  /*7730*/  SYNCS.PHASECHK.TRANS64.TRYWAIT P1, [R0+URZ+0x36438], R29 ;  /* 0x0364381d000075a7 */ /* 0x0044e4000802017f */
[----:B---3--:R-:W-:Y:S05]  /*7740*/  @!P1 NANOSLEEP.SYNCS 0x989680 ;  /* 0x009896800000995d */ /* 0x008fea0003900000 */
[----:B------:R-:W3:Y:S02]  /*7750*/  @!P1 SYNCS.PHASECHK.TRANS64 P1, [R0+URZ+0x36438], R29 ;  /* 0x0364381d000095a7 */ /* 0x000ee4000802007f */
[----:B---3--:R-:W-:Y:S05]  /*7760*/  @!P1 BRA `(.L_x_321) ;  /* 0xfffffffc00f09947 */ /* 0x008fea000383ffff */
[----:B------:R-:W-:Y:S05]  /*7770*/  BRA `(.L_x_343) ;  /* 0xffffffec001c7947 */ /* 0x000fea000383ffff */
.L_x_323:
[----:B------:R-:W-:-:S07]  /*7780*/  SHF.L.U32 R5, R12, 0x1f, RZ ;  /* 0x0000001f0c057819 */ /* 0x000fce00000006ff */
.L_x_344:
[----:B--2---:R2:W3:Y:S02]  /*7790*/  SYNCS.PHASECHK.TRANS64.TRYWAIT P1, [R0+URZ+0x36420], R5 ;  /* 0x03642005000075a7 */ /* 0x0044e4000802017f */
[----:B---3--:R-:W-:Y:S05]  /*77a0*/  @!P1 NANOSLEEP.SYNCS 0x989680 ;  /* 0x009896800000995d */ /* 0x008fea0003900000 */
[----:B------:R-:W3:Y:S02]  /*77b0*/  @!P1 SYNCS.PHASECHK.TRANS64 P1, [R0+URZ+0x36420], R5 ;  /* 0x03642005000095a7 */ /* 0x000ee4000802007f */
[----:B---3--:R-:W-:Y:S05]  /*77c0*/  @!P1 BRA `(.L_x_344) ;  /* 0xfffffffc00f09947 */ /* 0x008fea000383ffff */
[----:B------:R-:W-:Y:S05]  /*77d0*/  BRA `(.L_x_345) ;  /* 0xffffffec00bc7947 */ /* 0x000fea000383ffff */
.L_x_326:
[----:B--2---:R2:W3:Y:S02]  /*77e0*/  SYNCS.PHASECHK.TRANS64.TRYWAIT P1, [R0+URZ+0x36438], R10 ;  /* 0x0364380a000075a7 */ /* 0x0044e4000802017f */
[----:B---3--:R-:W-:Y:S05]  /*77f0*/  @!P1 NANOSLEEP.SYNCS 0x989680 ;  /* 0x009896800000995d */ /* 0x008fea0003900000 */
[----:B------:R-:W3:Y:S02]  /*7800*/  @!P1 SYNCS.PHASECHK.TRANS64 P1, [R0+URZ+0x36438], R10 ;  /* 0x0364380a000095a7 */ /* 0x000ee4000802007f */
[----:B---3--:R-:W-:Y:S05]  /*7810*/  @!P1 BRA `(.L_x_326) ;  /* 0xfffffffc00f09947 */ /* 0x008fea000383ffff */
[----:B------:R-:W-:Y:S05]  /*7820*/  BRA `(.L_x_346) ;  /* 0xfffffff000647947 */ /* 0x000fea000383ffff */
.L_x_328:
[----:B---3--:R3:W4:Y:S02]  /*7830*/  SYNCS.PHASECHK.TRANS64.TRYWAIT P1, [R0+URZ+0x36428], R5 ;  /* 0x03642805000075a7 */ /* 0x008724000802017f */
[----:B----4-:R-:W-:Y:S05]  /*7840*/  @!P1 NANOSLEEP.SYNCS 0x989680 ;  /* 0x009896800000995d */ /* 0x010fea0003900000 */
[----:B------:R-:W4:Y:S02]  /*7850*/  @!P1 SYNCS.PHASECHK.TRANS64 P1, [R0+URZ+0x36428], R5 ;  /* 0x03642805000095a7 */ /* 0x000f24000802007f */
[----:B----4-:R-:W-:Y:S05]  /*7860*/  @!P1 BRA `(.L_x_328) ;  /* 0xfffffffc00f09947 */ /* 0x010fea000383ffff */
[----:B------:R-:W-:Y:S05]  /*7870*/  BRA `(.L_x_347) ;  /* 0xfffffff4000c7947 */ /* 0x000fea000383ffff */
.L_x_330:
[----:B---3--:R3:W4:Y:S02]  /*7880*/  SYNCS.PHASECHK.TRANS64.TRYWAIT P1, [R0+URZ+0x36438], R3 ;  /* 0x03643803000075a7 */ /* 0x008724000802017f */
[----:B----4-:R-:W-:Y:S05]  /*7890*/  @!P1 NANOSLEEP.SYNCS 0x989680 ;  /* 0x009896800000995d */ /* 0x010fea0003900000 */
[----:B------:R-:W4:Y:S02]  /*78a0*/  @!P1 SYNCS.PHASECHK.TRANS64 P1, [R0+URZ+0x36438], R3 ;  /* 0x03643803000095a7 */ /* 0x000f24000802007f */
[----:B----4-:R-:W-:Y:S05]  /*78b0*/  @!P1 BRA `(.L_x_330) ;  /* 0xfffffffc00f09947 */ /* 0x010fea000383ffff */
[----:B------:R-:W-:Y:S05]  /*78c0*/  BRA `(.L_x_348) ;  /* 0xfffffff400a47947 */ /* 0x000fea000383ffff */
.L_x_332:
[----:B------:R-:W-:Y:S01]  /*78d0*/  BSSY B0, `(.L_x_349) ;  /* 0x0000006000007945 */ /* 0x000fe20003800000 */
[----:B------:R-:W-:-:S07]  /*78e0*/  IMAD.MOV.U32 R15, RZ, RZ, -0x1 ;  /* 0xffffffffff0f7424 */ /* 0x000fce00078e00ff */
[----:B-12---:R-:W-:Y:S05]  /*78f0*/  WARPSYNC.COLLECTIVE R15, `(.L_x_350) ;  /* 0x000000000f0c7348 */ /* 0x006fea0003c00000 */
[----:B------:R-:W-:Y:S02]  /*7900*/  ELECT P6, UR62, PT ;  /* 0x00000000003e782f */ /* 0x000fe400038c0000 */
[----:B------:R-:W-:Y:S01]  /*7910*/  MOV R14, UR62 ;  /* 0x0000003e000e7c02 */ /* 0x000fe20008000f00 */
[----:B-12---:R-:W-:Y:S10]  /*7920*/  ENDCOLLECTIVE ;  /* 0x000000000000791b */ /* 0x006ff40003800000 */
.L_x_350:
[----:B------:R-:W-:Y:S05]  /*7930*/  BSYNC B0 ;  /* 0x0000000000007941 */ /* 0x000fea0003800000 */
.L_x_349:
[----:B------:R-:W-:Y:S01]  /*7940*/  PLOP3.LUT P0, PT, P6, PT, PT, 0x80, 0x0 ;  /* 0x000000000000781c */ /* 0x000fe2000370f070 */
[----:B------:R-:W-:-:S12]  /*7950*/  BRA `(.L_x_351) ;  /* 0xfffffff800587947 */ /* 0x000fd8000383ffff */
.L_x_334:
[----:B-1----:R1:W2:Y:S02]  /*7960*/  SYNCS.PHASECHK.TRANS64.TRYWAIT P0, [R7+URZ], R0 ;  /* 0x00000000070075a7 */ /* 0x0022a4000800017f */
[----:B--2---:R-:W-:Y:S05]  /*7970*/  @!P0 NANOSLEEP.SYNCS 0x989680 ;  /* 0x009896800000895d */ /* 0x004fea0003900000 */
[----:B------:R-:W2:Y:S02]  /*7980*/  @!P0 SYNCS.PHASECHK.TRANS64 P0, [R7+URZ], R0 ;  /* 0x00000000070085a7 */ /* 0x000ea4000800007f */
[----:B--2---:R-:W-:Y:S05]  /*7990*/  @!P0 BRA `(.L_x_334) ;  /* 0xfffffffc00f08947 */ /* 0x004fea000383ffff */
[----:B------:R-:W-:Y:S05]  /*79a0*/  BRA `(.L_x_352) ;  /* 0xfffffff800947947 */ /* 0x000fea000383ffff */
.L_x_335:
[----:B--2---:R2:W3:Y:S02]  /*79b0*/  SYNCS.PHASECHK.TRANS64.TRYWAIT P0, [R3+URZ], R2 ;  /* 0x00000002030075a7 */ /* 0x0044e4000800017f */
[----:B---3--:R-:W-:Y:S05]  /*79c0*/  @!P0 NANOSLEEP.SYNCS 0x989680 ;  /* 0x009896800000895d */ /* 0x008fea0003900000 */
[----:B------:R-:W3:Y:S02]  /*79d0*/  @!P0 SYNCS.PHASECHK.TRANS64 P0, [R3+URZ], R2 ;  /* 0x00000002030085a7 */ /* 0x000ee4000800007f */
[----:B---3--:R-:W-:Y:S05]  /*79e0*/  @!P0 BRA `(.L_x_335) ;  /* 0xfffffffc00f08947 */ /* 0x008fea000383ffff */
[----:B------:R-:W-:Y:S05]  /*79f0*/  BRA `(.L_x_353) ;  /* 0xfffffff800887947 */ /* 0x000fea000383ffff */
.L_x_354:
        /* <DEDUP_REMOVED lines=16> */
.L_x_3857:


//--------------------- .text._ZN7cutlass13device_kernelIN5flash11enable_sm90INS1_16FlashAttnBwdSm90INS1_25CollectiveMainloopBwdSm90ILi2ELi1ELi1EN4cute5tupleIJNS5_1CILi1EEES8_S8_EEENS6_IJNS7_ILi64EEENS7_ILi96EEENS7_ILi192EEEEEENS_10bfloat16_tEfNS_4arch4Sm90ELb0ELb0ELb1ELb0ELb1ELb0ELb1ELb0ELi3ELi1ELi1ELi1ELb0EEENS1_24CollectiveEpilogueBwdGQAISD_fSG_Li384ELb0ELb1EEENS1_19SingleTileSchedulerILb0ELb0ELb0ELi96EEEEEEEEEvNT_6ParamsE --------------------------
	.section	.text._ZN7cutlass13device_kernelIN5flash11enable_sm90INS1_16FlashAttnBwdSm90INS1_25CollectiveMainloopBwdSm90ILi2ELi1ELi1EN4cute5tupleIJNS5_1CILi1EEES8_S8_EEENS6_IJNS7_ILi64EEENS7_ILi96EEENS7_ILi192EEEEEENS_10bfloat16_tEfNS_4arch4Sm90ELb0ELb0ELb1ELb0ELb1ELb0ELb1ELb0ELi3ELi1ELi1ELi1ELb0EEENS1_24CollectiveEpilogueBwdGQAISD_fSG_Li384ELb0ELb1EEENS1_19SingleTileSchedulerILb0ELb0ELb0ELi96EEEEEEEEEvNT_6ParamsE,"ax",@progbits
	.align	128
.text._ZN7cutlass13device_kernelIN5flash11enable_sm90INS1_16FlashAttnBwdSm90INS1_25CollectiveMainloopBwdSm90ILi2ELi1ELi1EN4cute5tupleIJNS5_1CILi1EEES8_S8_EEENS6_IJNS7_ILi64EEENS7_ILi96EEENS7_ILi192EEEEEENS_10bfloat16_tEfNS_4arch4Sm90ELb0ELb0ELb1ELb0ELb1ELb0ELb1ELb0ELi3ELi1ELi1ELi1ELb0EEENS1_24CollectiveEpilogueBwdGQAISD_fSG_Li384ELb0ELb1EEENS1_19SingleTileSchedulerILb0ELb0ELb0ELi96EEEEEEEEEvNT_6ParamsE:
        .type           _ZN7cutlass13device_kernelIN5flash11enable_sm90INS1_16FlashAttnBwdSm90INS1_25CollectiveMainloopBwdSm90ILi2ELi1ELi1EN4cute5tupleIJNS5_1CILi1EEES8_S8_EEENS6_IJNS7_ILi64EEENS7_ILi96EEENS7_ILi192EEEEEENS_10bfloat16_tEfNS_4arch4Sm90ELb0ELb0ELb1ELb0ELb1ELb0ELb1ELb0ELi3ELi1ELi1ELi1ELb0EEENS1_24CollectiveEpilogueBwdGQAISD_fSG_Li384ELb0ELb1EEENS1_19SingleTileSchedulerILb0ELb0ELb0ELi96EEEEEEEEEvNT_6ParamsE,@function
        .size           _ZN7cutlass13device_kernelIN5flash11enable_sm90INS1_16FlashAttnBwdSm90INS1_25CollectiveMainloopBwdSm90ILi2ELi1ELi1EN4cute5tupleIJNS5_1CILi1EEES8_S8_EEENS6_IJNS7_ILi64EEENS7_ILi96EEENS7_ILi192EEEEEENS_10bfloat16_tEfNS_4arch4Sm90ELb0ELb0ELb1ELb0ELb1ELb0ELb1ELb0ELi3ELi1ELi1ELi1ELb0EEENS1_24CollectiveEpilogueBwdGQAISD_fSG_Li384ELb0ELb1EEENS1_19SingleTileSchedulerILb0ELb0ELb0ELi96EEEEEEEEEvNT_6ParamsE,(.L_x_3858 - _ZN7cutlass13device_kernelIN5flash11enable_sm90INS1_16FlashAttnBwdSm90INS1_25CollectiveMainloopBwdSm90ILi2ELi1ELi1EN4cute5tupleIJNS5_1CILi1EEES8_S8_EEENS6_IJNS7_ILi64EEENS7_ILi96EEENS7_ILi192EEEEEENS_10bfloat16_tEfNS_4arch4Sm90ELb0ELb0ELb1ELb0ELb1ELb0ELb1ELb0ELi3ELi1ELi1ELi1ELb0EEENS1_24CollectiveEpilogueBwdGQAISD_fSG_Li384ELb0ELb1EEENS1_19SingleTileSchedulerILb0ELb0ELb0ELi96EEEEEEEEEvNT_6ParamsE)
        .other          _ZN7cutlass13device_kernelIN5flash11enable_sm90INS1_16FlashAttnBwdSm90INS1_25CollectiveMainloopBwdSm90ILi2ELi1ELi1EN4cute5tupleIJNS5_1CILi1EEES8_S8_EEENS6_IJNS7_ILi64EEENS7_ILi96EEENS7_ILi192EEEEEENS_10bfloat16_tEfNS_4arch4Sm90ELb0ELb0ELb1ELb0ELb1ELb0ELb1ELb0ELi3ELi1ELi1ELi1ELb0EEENS1_24CollectiveEpilogueBwdGQAISD_fSG_Li384ELb0ELb1EEENS1_19SingleTileSchedulerILb0ELb0ELb0ELi96EEEEEEEEEvNT_6ParamsE,@"STO_CUDA_ENTRY STV_DEFAULT"
_ZN7cutlass13device_kernelIN5flash11enable_sm90INS1_16FlashAttnBwdSm90INS1_25CollectiveMainloopBwdSm90ILi2ELi1ELi1EN4cute5tupleIJNS5_1CILi1EEES8_S8_EEENS6_IJNS7_ILi64EEENS7_ILi96EEENS7_ILi192EEEEEENS_10bfloat16_tEfNS_4arch4Sm90ELb0ELb0ELb1ELb0ELb1ELb0ELb1ELb0ELi3ELi1ELi1ELi1ELb0EEENS1_24CollectiveEpilogueBwdGQAISD_fSG_Li384ELb0ELb1EEENS1_19SingleTileSchedulerILb0ELb0ELb0ELi96EEEEEEEEEvNT_6ParamsE:
        /* <DEDUP_REMOVED lines=22> */
.L_x_356:
[----:B------:R-:W-:Y:S05]  /*0160*/  BSYNC B0 ;  /* 0x0000000000007941 */ /* 0x000fea0003800000 */
.L_x_355:
        /* <DEDUP_REMOVED lines=34> */
.L_x_357:
        /* <DEDUP_REMOVED lines=20> */
.L_x_358:
[----:B---3--:R-:W-:Y:S01]  /*04d0*/  ISETP.NE.AND P0, PT, R2, RZ, PT ;  /* 0x000000ff0200720c */ /* 0x008fe20003f05270 */
[----:B------:R-:W-:Y:S01]  /*04e0*/  IMAD.MOV.U32 R18, RZ, RZ, 0x1 ;  /* 0x00000001ff127424 */ /* 0x000fe200078e00ff */
[----:B------:R-:W-:Y:S01]  /*04f0*/  NOP ;  /* 0x0000000000007918 */ /* 0x000fe20000000000 */
[----:B------:R-:W-:Y:S01]  /*0500*/  ULDC.64 UR38, c[0x0][0x208] ;  /* 0x0000820000267ab9 */ /* 0x000fe20000000a00 */
[----:B------:R-:W-:Y:S02]  /*0510*/  BSSY B6, `(.L_x_359) ;  /* 0x00007bc000067945 */ /* 0x000fe40003800000 */
[----:B------:R-:W-:Y:S01]  /*0520*/  SEL R18, R18, 0x2, !P0 ;  /* 0x0000000212127807 */ /* 0x000fe20004000000 */
[----:B-12-4-:R-:W-:Y:S06]  /*0530*/  BAR.SYNC.DEFER_BLOCKING 0x0 ;  /* 0x0000000000007b1d */ /* 0x016fec0000010000 */
[----:B------:R-:W-:Y:S05]  /*0540*/  @!P0 BRA `(.L_x_360) ;  /* 0x0000004000c48947 */ /* 0x000fea0003800000 */
.L_x_361:
        /* <DEDUP_REMOVED lines=37> */
.L_x_364:
        /* <DEDUP_REMOVED lines=15> */
.L_x_363:
        /* <DEDUP_REMOVED lines=20> */
.L_x_366:
        /* <DEDUP_REMOVED lines=15> */
.L_x_365:
        /* <DEDUP_REMOVED lines=8> */
.L_x_475:
        /* <DEDUP_REMOVED lines=19> */
.L_x_368:
        /* <DEDUP_REMOVED lines=156> */
.L_x_381:
[----:B------:R-:W-:-:S13]  /*1630*/  ISETP.NE.AND P0, PT, R8, 0x3, PT ;  /* 0x000000030800780c */ /* 0x000fda0003f05270 */
[----:B---3--:R-:W-:Y:S05]  /*1640*/  @!P0 BRA `(.L_x_371) ;  /* 0x0000000000048947 */ /* 0x008fea0003800000 */
[----:B------:R-:W-:Y:S01]  /*1650*/  BPT.TRAP 0x1 ;  /* 0x000000040000795c */ /* 0x000fe20000300000 */
.L_x_371:
[----:B------:R-:W-:Y:S02]  /*1660*/  LEA R3, R2, UR36, 0x3 ;  /* 0x0000002402037c11 */ /* 0x000fe4000f8e18ff */
[----:B------:R-:W-:-:S04]  /*1670*/  SHF.L.U32 R12, R7, 0x1f, RZ ;  /* 0x0000001f070c7819 */ /* 0x000fc800000006ff */
[----:B------:R2:W3:Y:S01]  /*1680*/  SYNCS.PHASECHK.TRANS64.TRYWAIT P1, [R3+URZ+0x36410], R12 ;  /* 0x0364100c030075a7 */ /* 0x0004e2000802017f */
[----:B------:R-:W-:Y:S05]  /*1690*/  @!P0 BRA `(.L_x_372) ;  /* 0x0000000000048947 */ /* 0x000fea0003800000 */
[----:B------:R-:W-:Y:S01]  /*16a0*/  BPT.TRAP 0x1 ;  /* 0x000000040000795c */ /* 0x000fe20000300000 */
.L_x_372:
[----:B---3--:R-:W-:Y:S05]  /*16b0*/  @P1 BRA `(.L_x_373) ;  /* 0x0000000000081947 */ /* 0x008fea0003800000 */
[----:B------:R-:W3:Y:S02]  /*16c0*/  SYNCS.PHASECHK.TRANS64.TRYWAIT P1, [R3+URZ+0x36410], R12 ;  /* 0x0364100c030075a7 */ /* 0x000ee4000802017f */
[----:B---3--:R-:W-:Y:S05]  /*16d0*/  @!P1 BRA `(.L_x_374) ;  /* 0x0000006800bc9947 */ /* 0x008fea0003800000 */
.L_x_373:
        /* <DEDUP_REMOVED lines=103> */
.L_x_375:
[----:B--2---:R-:W-:-:S04]  /*1d50*/  SHF.L.U32 R14, R6, 0x1f, RZ ;  /* 0x0000001f060e7819 */ /* 0x004fc800000006ff */
[----:B------:R2:W1:Y:S01]  /*1d60*/  SYNCS.PHASECHK.TRANS64.TRYWAIT P1, [UR36+0x36430], R14 ;  /* 0x0364300eff0075a7 */ /* 0x0004620008020164 */
[----:B------:R-:W-:Y:S05]  /*1d70*/  @!P0 BRA `(.L_x_376) ;  /* 0x0000000000048947 */ /* 0x000fea0003800000 */
[----:B------:R-:W-:Y:S01]  /*1d80*/  BPT.TRAP 0x1 ;  /* 0x000000040000795c */ /* 0x000fe20000300000 */
.L_x_376:
[----:B-1----:R-:W-:Y:S05]  /*1d90*/  @P1 BRA `(.L_x_377) ;  /* 0x0000000000081947 */ /* 0x002fea0003800000 */
[----:B------:R-:W1:Y:S02]  /*1da0*/  SYNCS.PHASECHK.TRANS64.TRYWAIT P1, [UR36+0x36430], R14 ;  /* 0x0364300eff0075a7 */ /* 0x000e640008020164 */
[----:B-1----:R-:W-:Y:S05]  /*1db0*/  @!P1 BRA `(.L_x_378) ;  /* 0x0000006400189947 */ /* 0x002fea0003800000 */
.L_x_377:
        /* <DEDUP_REMOVED lines=18> */
[----:B--2---:R-:W-:Y:S01]  /*1ee0*/  FMUL.FTZ R14, R136, UR7 ;  /* 0x00000007880e7c20 */ /* 0x004fe20008410000 */
[----:B------:R-:W-:Y:S01]  /*1ef0*/  UMOV UR10, UR6 ;  /* 0x00000006000a7c82 */ /* 0x000fe20008000000 */
[----:B------:R-:W-:Y:S01]  /*1f00*/  FMUL.FTZ R15, R137, UR7 ;  /* 0x00000007890f7c20 */ /* 0x000fe20008410000 */
[----:B------:R-:W-:Y:S01]  /*1f10*/  HGMMA.64x32x16.F32.BF16 R120, gdesc[UR8], RZ, !UPT, gsb0 ;  /* 0x00600000087879f0 */ /* 0x000fe2000c0018ff */
[----:B------:R-:W-:Y:S01]  /*1f20*/  UIADD3 UR10, UR6, 0x2, URZ ;  /* 0x00000002060a7890 */ /* 0x000fe2000fffe03f */
[----:B------:R-:W-:Y:S01]  /*1f30*/  FMUL.FTZ R137, R141, UR7 ;  /* 0x000000078d897c20 */ /* 0x000fe20008410000 */
[----:B------:R-:W-:Y:S01]  /*1f40*/  UIADD3 UR8, UR4, 0x2, URZ ;  /* 0x0000000204087890 */ /* 0x000fe2000fffe03f */
[----:B------:R-:W1:Y:S01]  /*1f50*/  MUFU.TANH R14, R14 ;  /* 0x0000000e000e7308 */ /* 0x000e620000002400 */
        /* <DEDUP_REMOVED lines=15> */
[----:B------:R-:W2:Y:S01]  /*2050*/  MUFU.TANH R136, R136 ;  /* 0x0000008800887308 */ /* 0x000ea20000002400 */
[----:B-1----:R-:W-:-:S07]  /*2060*/  FSEL R139, R14, -INF , P3 ;  /* 0xff8000000e8b7808 */ /* 0x002fce0001800000 */
[----:B------:R-:W-:Y:S08]  /*2070*/  MUFU.TANH R138, R138 ;  /* 0x0000008a008a7308 */ /* 0x000ff00000002400 */
[----:B------:R-:W-:Y:S01]  /*2080*/  MUFU.TANH R137, R137 ;  /* 0x0000008900897308 */ /* 0x000fe20000002400 */
[----:B--2---:R-:W-:-:S07]  /*2090*/  FSEL R149, R136, -INF , P5 ;  /* 0xff80000088957808 */ /* 0x004fce0002800000 */
[----:B------:R-:W1:Y:S08]  /*20a0*/  MUFU.TANH R18, R18 ;  /* 0x0000001200127308 */ /* 0x000e700000002400 */
[----:B------:R-:W-:Y:S01]  /*20b0*/  MUFU.TANH R19, R19 ;  /* 0x0000001300137308 */ /* 0x000fe20000002400 */
[----:B------:R-:W-:Y:S02]  /*20c0*/  WARPGROUP.DEPBAR.LE gsb0, 0x0 ;  /* 0x00008000000079c5 */ /* 0x000fe40000010000 */
[----:B------:R-:W-:-:S05]  /*20d0*/  WARPGROUP.ARRIVE ;  /* 0x00000000000079c5 */ /* 0x000fca0000000000 */
[----:B------:R-:W-:Y:S01]  /*20e0*/  MUFU.TANH R20, R20 ;  /* 0x0000001400147308 */ /* 0x000fe20000002400 */
[C---:B-1----:R-:W-:Y:S01]  /*20f0*/  FSEL R148, R18.reuse, -INF , P3 ;  /* 0xff80000012947808 */ /* 0x042fe20001800000 */
        /* <DEDUP_REMOVED lines=81> */
[----:B------:R-:W1:Y:S01]  /*2610*/  MUFU.EX2 R147, R147 ;  /* 0x0000009300937308 */ /* 0x000e620000000800 */
        /* <DEDUP_REMOVED lines=10> */
[----:B------:R-:W2:Y:S04]  /*26c0*/  LDS R143, [R141+0x30200] ;  /* 0x030200008d8f7984 */ /* 0x000ea80000000800 */
[----:B------:R-:W3:Y:S01]  /*26d0*/  LDS R141, [R141+0x30220] ;  /* 0x030220008d8d7984 */ /* 0x000ee20000000800 */
[--C-:B--2---:R-:W-:Y:S01]  /*26e0*/  FADD.FTZ R144, R121, -R143.reuse ;  /* 0x8000008f79907221 */ /* 0x104fe20000010000 */
[--C-:B------:R-:W-:Y:S01]  /*26f0*/  FADD.FTZ R139, R120, -R143.reuse ;  /* 0x8000008f788b7221 */ /* 0x100fe20000010000 */
[----:B------:R-:W-:Y:S01]  /*2700*/  FFMA.FTZ R121, -R15, R15, 1 ;  /* 0x3f8000000f797423 */ /* 0x000fe2000001010f */
[----:B------:R-:W-:Y:S01]  /*2710*/  FFMA.FTZ R120, -R14, R14, 1 ;  /* 0x3f8000000e787423 */ /* 0x000fe2000001010e */
[----:B-1----:R-:W-:Y:S01]  /*2720*/  FMUL.FTZ R144, R147, R144 ;  /* 0x0000009093907220 */ /* 0x002fe20000410000 */
        /* <DEDUP_REMOVED lines=8> */
[----:B------:R-:W1:Y:S01]  /*27b0*/  MUFU.EX2 R14, R14 ;  /* 0x0000000e000e7308 */ /* 0x000e620000000800 */
[----:B------:R-:W-:Y:S01]  /*27c0*/  FSEL R15, R137, -INF , P1 ;  /* 0xff800000890f7808 */ /* 0x000fe20000800000 */
[--C-:B------:R-:W-:Y:S01]  /*27d0*/  FADD.FTZ R149, R128, -R143.reuse ;  /* 0x8000008f80957221 */ /* 0x100fe20000010000 */
[----:B------:R-:W-:Y:S01]  /*27e0*/  FMUL.FTZ R120, R120, R139 ;  /* 0x0000008b78787220 */ /* 0x000fe20000410000 */
[----:B------:R-:W-:Y:S01]  /*27f0*/  FMUL.FTZ R139, R150, UR7 ;  /* 0x00000007968b7c20 */ /* 0x000fe20008410000 */
[----:B------:R-:W-:Y:S01]  /*2800*/  FADD.FTZ R150, R125, -R143 ;  /* 0x8000008f7d967221 */ /* 0x000fe20000010000 */
[--C-:B------:R-:W-:Y:S01]  /*2810*/  FFMA.FTZ R15, R15, UR4, -R12.reuse ;  /* 0x000000040f0f7c23 */ /* 0x100fe2000801080c */
[----:B------:R-:W-:Y:S01]  /*2820*/  FFMA.FTZ R128, -R138, R138, 1 ;  /* 0x3f8000008a807423 */ /* 0x000fe2000001018a */
[----:B------:R-:W2:Y:S01]  /*2830*/  MUFU.EX2 R136, R136 ;  /* 0x0000008800887308 */ /* 0x000ea20000000800 */
        /* <DEDUP_REMOVED lines=8> */
[----:B-1----:R-:W-:Y:S01]  /*28c0*/  FMUL.FTZ R151, R14, R151 ;  /* 0x000000970e977220 */ /* 0x002fe20000410000 */
[----:B------:R-:W-:Y:S01]  /*28d0*/  ISETP.GT.AND P5, PT, R0, 0x19, PT ;  /* 0x000000190000780c */ /* 0x000fe20003fa4270 */
[----:B------:R-:W-:Y:S01]  /*28e0*/  FADD.FTZ R133, R133, -R143 ;  /* 0x8000008f85857221 */ /* 0x000fe20000010000 */
[----:B------:R-:W-:Y:S01]  /*28f0*/  FSEL R153, R140, -INF , P4 ;  /* 0xff8000008c997808 */ /* 0x000fe20002000000 */
[----:B------:R-:W-:Y:S01]  /*2900*/  FMUL.FTZ R124, R124, R151 ;  /* 0x000000977c7c7220 */ /* 0x000fe20000410000 */
[----:B------:R-:W-:Y:S01]  /*2910*/  FFMA.FTZ R140, -R140, R140, 1 ;  /* 0x3f8000008c8c7423 */ /* 0x000fe2000001018c */
[----:B---3--:R-:W-:Y:S01]  /*2920*/  FADD.FTZ R122, R122, -R141 ;  /* 0x8000008d7a7a7221 */ /* 0x008fe20000010000 */
[----:B------:R-:W1:Y:S01]  /*2930*/  MUFU.TANH R139, R139 ;  /* 0x0000008b008b7308 */ /* 0x000e620000002400 */
[----:B--2---:R-:W-:Y:S01]  /*2940*/  FMUL.FTZ R151, R136, R149 ;  /* 0x0000009588977220 */ /* 0x004fe20000410000 */
[--C-:B------:R-:W-:Y:S01]  /*2950*/  FFMA.FTZ R149, R148, UR4, -R13.reuse ;  /* 0x0000000494957c23 */ /* 0x100fe2000801080d */
[----:B------:R-:W-:Y:S01]  /*2960*/  FFMA.FTZ R148, R138, UR4, -R13 ;  /* 0x000000048a947c23 */ /* 0x000fe2000801080d */
[--C-:B------:R-:W-:Y:S01]  /*2970*/  FFMA.FTZ R152, R153, UR4, -R12.reuse ;  /* 0x0000000499987c23 */ /* 0x100fe2000801080c */
[----:B------:R-:W-:Y:S01]  /*2980*/  FMUL.FTZ R128, R128, R151 ;  /* 0x0000009780807220 */ /* 0x000fe20000410000 */
[----:B------:R-:W-:Y:S01]  /*2990*/  FSEL R151, R142, -INF , P3 ;  /* 0xff8000008e977808 */ /* 0x000fe20001800000 */
[--C-:B------:R-:W-:Y:S01]  /*29a0*/  FADD.FTZ R127, R127, -R141.reuse ;  /* 0x8000008d7f7f7221 */ /* 0x100fe20000010000 */
[----:B------:R-:W2:Y:S01]  /*29b0*/  MUFU.TANH R144, R144 ;  /* 0x0000009000907308 */ /* 0x000ea20000002400 */
        /* <DEDUP_REMOVED lines=13> */
[----:B-1----:R-:W-:Y:S01]  /*2a90*/  FSEL R153, R139, -INF , P4 ;  /* 0xff8000008b997808 */ /* 0x002fe20002000000 */
[----:B------:R-:W-:Y:S01]  /*2aa0*/  FADD.FTZ R134, R134, -R141 ;  /* 0x8000008d86867221 */ /* 0x000fe20000010000 */
[----:B------:R1:W3:Y:S01]  /*2ab0*/  MUFU.EX2 R142, R152 ;  /* 0x00000098008e7308 */ /* 0x0002e20000000800 */
[C---:B--2---:R-:W-:Y:S01]  /*2ac0*/  FSEL R155, R144.reuse, -INF , P5 ;  /* 0xff800000909b7808 */ /* 0x044fe20002800000 */
[--C-:B------:R-:W-:Y:S01]  /*2ad0*/  FFMA.FTZ R151, R151, UR4, -R13.reuse ;  /* 0x0000000497977c23 */ /* 0x100fe2000801080d */
[----:B------:R-:W-:Y:S01]  /*2ae0*/  FFMA.FTZ R153, R153, UR4, -R13 ;  /* 0x0000000499997c23 */ /* 0x000fe2000801080d */
[----:B------:R-:W-:Y:S01]  /*2af0*/  FADD.FTZ R135, R135, -R141 ;  /* 0x8000008d87877221 */ /* 0x000fe20000010000 */
[----:B------:R-:W-:Y:S01]  /*2b00*/  FFMA.FTZ R21, -R21, R21, 1 ;  /* 0x3f80000015157423 */ /* 0x000fe20000010115 */
[----:B------:R-:W-:Y:S01]  /*2b10*/  FFMA.FTZ R155, R155, UR4, -R13 ;  /* 0x000000049b9b7c23 */ /* 0x000fe2000801080d */
[----:B------:R-:W-:Y:S01]  /*2b20*/  FFMA.FTZ R145, -R145, R145, 1 ;  /* 0x3f80000091917423 */ /* 0x000fe20000010191 */
[----:B------:R-:W2:Y:S01]  /*2b30*/  MUFU.EX2 R154, R154 ;  /* 0x0000009a009a7308 */ /* 0x000ea20000000800 */
[----:B-1----:R-:W-:Y:S01]  /*2b40*/  FSEL R152, R23, -INF , P3 ;  /* 0xff80000017987808 */ /* 0x002fe20001800000 */
[----:B------:R-:W-:Y:S01]  /*2b50*/  FFMA.FTZ R139, -R139, R139, 1 ;  /* 0x3f8000008b8b7423 */ /* 0x000fe2000001018b */
[----:B------:R-:W-:Y:S01]  /*2b60*/  FFMA.FTZ R144, -R144, R144, 1 ;  /* 0x3f80000090907423 */ /* 0x000fe20000010190 */
[----:B------:R-:W-:-:S02]  /*2b70*/  UMOV UR7, 0x80000020 ;  /* 0x8000002000077882 */ /* 0x000fc40000000000 */
[----:B------:R-:W-:Y:S01]  /*2b80*/  FFMA.FTZ R152, R152, UR4, -R13 ;  /* 0x0000000498987c23 */ /* 0x000fe2000801080d */
[----:B------:R-:W-:Y:S01]  /*2b90*/  USHF.R.U32.HI UR4, URZ, 0x4, UR37 ;  /* 0x000000043f047899 */ /* 0x000fe20008011625 */
[----:B------:R-:W1:Y:S01]  /*2ba0*/  MUFU.EX2 R138, R138 ;  /* 0x0000008a008a7308 */ /* 0x000e620000000800 */
[----:B---3--:R-:W-:Y:S02]  /*2bb0*/  FMUL.FTZ R143, R142, R132 ;  /* 0x000000848e8f7220 */ /* 0x008fe40000410000 */
[----:B------:R-:W-:-:S04]  /*2bc0*/  ULOP3.LUT UR4, UR4, 0x3fff, URZ, 0xc0, !UPT ;  /* 0x00003fff04047892 */ /* 0x000fc8000f8ec03f */
[----:B------:R-:W-:Y:S01]  /*2bd0*/  ULOP3.LUT UR9, UR4, 0x1000000, URZ, 0xfc, !UPT ;  /* 0x0100000004097892 */ /* 0x000fe2000f8efc3f */
[----:B------:R-:W3:Y:S01]  /*2be0*/  MUFU.EX2 R149, R149 ;  /* 0x0000009500957308 */ /* 0x000ee20000000800 */
[----:B--2---:R-:W-:Y:S01]  /*2bf0*/  FMUL.FTZ R132, R154, R133 ;  /* 0x000000859a847220 */ /* 0x004fe20000410000 */
[----:B------:R-:W-:Y:S01]  /*2c00*/  FMUL.FTZ R133, R140, R143 ;  /* 0x0000008f8c857220 */ /* 0x000fe20000410000 */
[----:B------:R-:W-:Y:S02]  /*2c10*/  UMOV UR4, UR8 ;  /* 0x0000000800047c82 */ /* 0x000fe40008000000 */
[----:B------:R-:W-:Y:S01]  /*2c20*/  FMUL.FTZ R132, R145, R132 ;  /* 0x0000008491847220 */ /* 0x000fe20000410000 */
[----:B------:R-:W-:Y:S02]  /*2c30*/  UMOV UR6, UR9 ;  /* 0x0000000900067c82 */ /* 0x000fe40008000000 */
[----:B------:R-:W-:Y:S01]  /*2c40*/  MUFU.EX2 R148, R148 ;  /* 0x0000009400947308 */ /* 0x000fe20000000800 */
[----:B-1----:R-:W-:-:S04]  /*2c50*/  FMUL.FTZ R129, R138, R129 ;  /* 0x000000818a817220 */ /* 0x002fc80000410000 */
[----:B------:R-:W-:Y:S01]  /*2c60*/  FMUL.FTZ R129, R12, R129 ;  /* 0x000000810c817220 */ /* 0x000fe20000410000 */
[----:B------:R-:W-:Y:S02]  /*2c70*/  F2FP.BF16.F32.PACK_AB R12, R147, R146 ;  /* 0x00000092930c723e */ /* 0x000fe400000010ff */
[----:B------:R-:W1:Y:S01]  /*2c80*/  MUFU.EX2 R150, R150 ;  /* 0x0000009600967308 */ /* 0x000e620000000800 */
[----:B---3--:R-:W-:Y:S01]  /*2c90*/  F2FP.BF16.F32.PACK_AB R13, R149, R137 ;  /* 0x00000089950d723e */ /* 0x008fe200000010ff */
[----:B------:R-:W-:Y:S01]  /*2ca0*/  FMUL.FTZ R137, R137, R122 ;  /* 0x0000007a89897220 */ /* 0x000fe20000410000 */
[----:B------:R-:W-:Y:S01]  /*2cb0*/  FFMA.FTZ R122, -R19, R19, 1 ;  /* 0x3f800000137a7423 */ /* 0x000fe20000010113 */
[----:B------:R-:W-:Y:S01]  /*2cc0*/  FFMA.FTZ R19, -R20, R20, 1 ;  /* 0x3f80000014137423 */ /* 0x000fe20000010114 */
[----:B------:R-:W-:Y:S01]  /*2cd0*/  F2FP.BF16.F32.PACK_AB R20, R129, R128 ;  /* 0x000000808114723e */ /* 0x000fe200000010ff */
[----:B------:R-:W-:Y:S02]  /*2ce0*/  FMUL.FTZ R18, R18, R137 ;  /* 0x0000008912127220 */ /* 0x000fe40000410000 */
[----:B------:R-:W2:Y:S08]  /*2cf0*/  MUFU.EX2 R151, R151 ;  /* 0x0000009700977308 */ /* 0x000eb00000000800 */
[----:B------:R-:W3:Y:S01]  /*2d00*/  MUFU.EX2 R152, R152 ;  /* 0x0000009800987308 */ /* 0x000ee20000000800 */
[C---:B-1----:R-:W-:Y:S01]  /*2d10*/  F2FP.BF16.F32.PACK_AB R15, R150.reuse, R148 ;  /* 0x00000094960f723e */ /* 0x042fe200000010ff */
[----:B------:R-:W-:Y:S01]  /*2d20*/  BAR.SYNC.DEFER_BLOCKING 0x9, 0x180 ;  /* 0x0246000000007b1d */ /* 0x000fe20000010000 */
[----:B------:R-:W-:-:S04]  /*2d30*/  FMUL.FTZ R150, R150, R127 ;  /* 0x0000007f96967220 */ /* 0x000fc80000410000 */
[----:B------:R-:W-:Y:S01]  /*2d40*/  FMUL.FTZ R21, R21, R150 ;  /* 0x0000009615157220 */ /* 0x000fe20000410000 */
[----:B------:R-:W1:Y:S01]  /*2d50*/  MUFU.EX2 R153, R153 ;  /* 0x0000009900997308 */ /* 0x000e620000000800 */
[----:B--2---:R-:W-:-:S07]  /*2d60*/  FMUL.FTZ R130, R151, R130 ;  /* 0x0000008297827220 */ /* 0x004fce0000410000 */
[----:B------:R-:W2:Y:S01]  /*2d70*/  MUFU.EX2 R140, R155 ;  /* 0x0000009b008c7308 */ /* 0x000ea20000000800 */
[----:B---3--:R-:W-:Y:S01]  /*2d80*/  FMUL.FTZ R131, R152, R131 ;  /* 0x0000008398837220 */ /* 0x008fe20000410000 */
[----:B-1----:R-:W-:Y:S01]  /*2d90*/  FMUL.FTZ R134, R153, R134 ;  /* 0x0000008699867220 */ /* 0x002fe20000410000 */
[----:B------:R1:W-:Y:S01]  /*2da0*/  STSM.16.M88.4 [R9+0x30400], R12 ;  /* 0x0304000c09007844 */ /* 0x0003e20000000200 */
[----:B--2---:R-:W-:-:S04]  /*2db0*/  FMUL.FTZ R135, R140, R135 ;  /* 0x000000878c877220 */ /* 0x004fc80000410000 */
[----:B------:R-:W-:Y:S01]  /*2dc0*/  FMUL.FTZ R144, R144, R135 ;  /* 0x0000008790907220 */ /* 0x000fe20000410000 */
[--C-:B-1----:R-:W-:Y:S01]  /*2dd0*/  FADD.FTZ R12, R123, -R141.reuse ;  /* 0x8000008d7b0c7221 */ /* 0x102fe20000010000 */
        /* <DEDUP_REMOVED lines=18> */
[----:B--2---:R-:W2:Y:S01]  /*2f00*/  FENCE.VIEW.ASYNC.S ;  /* 0x00000000000073c6 */ /* 0x004ea20000000000 */
[----:B-1----:R-:W-:Y:S01]  /*2f10*/  FFMA.FTZ R12, -R23, R23, 1 ;  /* 0x3f800000170c7423 */ /* 0x002fe20000010117 */
[----:B------:R-:W-:Y:S01]  /*2f20*/  FMUL.FTZ R23, R139, R134 ;  /* 0x000000868b177220 */ /* 0x000fe20000410000 */
[----:B------:R-:W-:-:S02]  /*2f30*/  F2FP.BF16.F32.PACK_AB R14, R125, R124 ;  /* 0x0000007c7d0e723e */ /* 0x000fc400000010ff */
[----:B------:R-:W-:Y:S01]  /*2f40*/  FMUL.FTZ R122, R12, R131 ;  /* 0x000000830c7a7220 */ /* 0x000fe20000410000 */
[----:B------:R-:W-:Y:S02]  /*2f50*/  F2FP.BF16.F32.PACK_AB R12, R121, R120 ;  /* 0x00000078790c723e */ /* 0x000fe400000010ff */
[----:B------:R-:W-:Y:S02]  /*2f60*/  F2FP.BF16.F32.PACK_AB R13, R149, R18 ;  /* 0x00000012950d723e */ /* 0x000fe400000010ff */
[----:B------:R-:W-:Y:S02]  /*2f70*/  F2FP.BF16.F32.PACK_AB R15, R21, R148 ;  /* 0x00000094150f723e */ /* 0x000fe400000010ff */
        /* <DEDUP_REMOVED lines=85> */
.L_x_379:
        /* <DEDUP_REMOVED lines=62> */
.L_x_380:
        /* <DEDUP_REMOVED lines=12> */
.L_x_370:
[----:B--2---:R-:W2:Y:S01]  /*3970*/  LDC R10, c[0x0][0x850] ;  /* 0x00021400ff0a7b82 */ /* 0x004ea20000000800 */
[----:B------:R-:W4:Y:S01]  /*3980*/  S2R R9, SR_CTAID.Y ;  /* 0x0000000000097919 */ /* 0x000f220000002600 */
[----:B------:R-:W-:Y:S01]  /*3990*/  ULDC.64 UR4, c[0x0][0x818] ;  /* 0x0002060000047ab9 */ /* 0x000fe20000000a00 */
[----:B------:R-:W-:Y:S01]  /*39a0*/  ULDC.64 UR6, c[0x0][0x840] ;  /* 0x0002100000067ab9 */ /* 0x000fe20000000a00 */
[----:B-1----:R-:W-:Y:S01]  /*39b0*/  IMAD R16, R16, 0x1800, R17 ;  /* 0x0000180010107824 */ /* 0x002fe200078e0211 */
[----:B------:R-:W1:Y:S01]  /*39c0*/  S2R R8, SR_CTAID.X ;  /* 0x0000000000087919 */ /* 0x000e620000002500 */
[----:B------:R-:W5:Y:S03]  /*39d0*/  S2R R7, SR_CTAID.Z ;  /* 0x0000000000077919 */ /* 0x000f660000002700 */
[----:B------:R-:W-:Y:S02]  /*39e0*/  LEA R16, R16, UR36, 0x2 ;  /* 0x0000002410107c11 */ /* 0x000fe4000f8e10ff */
[----:B--2---:R-:W-:Y:S01]  /*39f0*/  ISETP.NE.AND P0, PT, R10, 0x1, PT ;  /* 0x000000010a00780c */ /* 0x004fe20003f05270 */
[----:B----4-:R-:W-:-:S12]  /*3a00*/  IMAD.MOV.U32 R6, RZ, RZ, R9 ;  /* 0x000000ffff067224 */ /* 0x010fd800078e0009 */
[----:B------:R-:W2:Y:S01]  /*3a10*/  @P0 LDC R0, c[0x0][0x854] ;  /* 0x00021500ff000b82 */ /* 0x000ea20000000800 */
[----:B-1----:R-:W-:-:S05]  /*3a20*/  IMAD R4, R8, 0x4800, RZ ;  /* 0x0000480008047824 */ /* 0x002fca00078e02ff */
[----:B------:R-:W-:Y:S02]  /*3a30*/  SHF.R.S32.HI R5, RZ, 0x1f, R4 ;  /* 0x0000001fff057819 */ /* 0x000fe40000011404 */
[----:B---3--:R-:W1:Y:S01]  /*3a40*/  @P0 LDC R3, c[0x0][0x858] ;  /* 0x00021600ff030b82 */ /* 0x008e620000000800 */
[----:B--2---:R-:W-:-:S05]  /*3a50*/  @P0 IMAD.HI.U32 R0, R9, R0, RZ ;  /* 0x0000000009000227 */ /* 0x004fca00078e00ff */
[----:B-1----:R-:W-:-:S04]  /*3a60*/  @P0 SHF.R.U32.HI R6, RZ, R3, R0 ;  /* 0x00000003ff060219 */ /* 0x002fc80000011600 */
[----:B------:R-:W-:Y:S01]  /*3a70*/  SHF.R.S32.HI R0, RZ, 0x1f, R6 ;  /* 0x0000001fff007819 */ /* 0x000fe20000011406 */
[----:B------:R-:W-:-:S04]  /*3a80*/  IMAD.WIDE.U32 R2, R6, UR4, R4 ;  /* 0x0000000406027c25 */ /* 0x000fc8000f8e0004 */
[C---:B------:R-:W-:Y:S02]  /*3a90*/  IMAD R11, R0.reuse, UR4, RZ ;  /* 0x00000004000b7c24 */ /* 0x040fe4000f8e02ff */
[----:B------:R-:W-:Y:S02]  /*3aa0*/  IMAD R15, R0, UR6, RZ ;  /* 0x00000006000f7c24 */ /* 0x000fe4000f8e02ff */
[C---:B------:R-:W-:Y:S01]  /*3ab0*/  IMAD R13, R6.reuse, UR5, R11 ;  /* 0x00000005060d7c24 */ /* 0x040fe2000f8e020b */
[----:B-----5:R-:W-:Y:S01]  /*3ac0*/  SHF.R.S32.HI R11, RZ, 0x1f, R7 ;  /* 0x0000001fff0b7819 */ /* 0x020fe20000011407 */
[----:B------:R-:W-:Y:S01]  /*3ad0*/  ULDC.64 UR4, c[0x0][0x820] ;  /* 0x0002080000047ab9 */ /* 0x000fe20000000a00 */
[----:B------:R-:W-:-:S04]  /*3ae0*/  IMAD.WIDE.U32 R4, R6, UR6, R4 ;  /* 0x0000000606047c25 */ /* 0x000fc8000f8e0004 */
[----:B------:R-:W-:Y:S02]  /*3af0*/  IMAD R12, R11, UR4, RZ ;  /* 0x000000040b0c7c24 */ /* 0x000fe4000f8e02ff */
[----:B------:R-:W-:Y:S01]  /*3b00*/  IMAD R15, R6, UR7, R15 ;  /* 0x00000007060f7c24 */ /* 0x000fe2000f8e020f */
[----:B------:R-:W-:Y:S01]  /*3b10*/  ULDC.64 UR6, c[0x0][0x848] ;  /* 0x0002120000067ab9 */ /* 0x000fe20000000a00 */
[----:B------:R-:W-:Y:S02]  /*3b20*/  IMAD.IADD R3, R3, 0x1, R13 ;  /* 0x0000000103037824 */ /* 0x000fe400078e020d */
[----:B------:R-:W-:Y:S02]  /*3b30*/  IMAD R18, R11, UR6, RZ ;  /* 0x000000060b127c24 */ /* 0x000fe4000f8e02ff */
[----:B------:R-:W-:Y:S02]  /*3b40*/  IMAD R11, R7, UR5, R12 ;  /* 0x00000005070b7c24 */ /* 0x000fe4000f8e020c */
[----:B------:R-:W1:Y:S01]  /*3b50*/  S2R R12, SR_TID.X ;  /* 0x00000000000c7919 */ /* 0x000e620000002100 */
[----:B------:R-:W-:-:S02]  /*3b60*/  IMAD.IADD R15, R5, 0x1, R15 ;  /* 0x00000001050f7824 */ /* 0x000fc400078e020f */
[----:B------:R-:W-:Y:S02]  /*3b70*/  IMAD.MOV.U32 R14, RZ, RZ, R4 ;  /* 0x000000ffff0e7224 */ /* 0x000fe400078e0004 */
[----:B------:R-:W-:Y:S01]  /*3b80*/  IMAD.WIDE.U32 R4, R7, UR4, R2 ;  /* 0x0000000407047c25 */ /* 0x000fe2000f8e0002 */
[----:B------:R-:W-:-:S03]  /*3b90*/  ULDC UR4, c[0x0][0x740] ;  /* 0x0001d00000047ab9 */ /* 0x000fc60000000800 */
[----:B------:R-:W-:Y:S01]  /*3ba0*/  FMUL.FTZ R72, R72, UR4 ;  /* 0x0000000448487c20 */ /* 0x000fe20008410000 */
[----:B------:R-:W-:Y:S02]  /*3bb0*/  IMAD R13, R7, UR7, R18 ;  /* 0x00000007070d7c24 */ /* 0x000fe4000f8e0212 */
        /* <DEDUP_REMOVED lines=52> */
[----:B-1----:R-:W-:-:S05]  /*3f00*/  ISETP.NE.AND P1, PT, R12, 0x80, PT ;  /* 0x000000800c00780c */ /* 0x002fca0003f25270 */
[----:B------:R-:W-:Y:S02]  /*3f10*/  ULDC UR4, c[0x0][0x870] ;  /* 0x00021c0000047ab9 */ /* 0x000fe40000000800 */
[----:B------:R-:W1:Y:S01]  /*3f20*/  LDC.64 R18, c[0x0][0x800] ;  /* 0x00020000ff127b82 */ /* 0x000e620000000a00 */
[----:B------:R-:W-:Y:S01]  /*3f30*/  IMAD R8, R8, UR4, RZ ;  /* 0x0000000408087c24 */ /* 0x000fe2000f8e02ff */
[----:B------:R-:W-:Y:S01]  /*3f40*/  ULDC UR4, c[0x0][0x80c] ;  /* 0x0002030000047ab9 */ /* 0x000fe20000000800 */
[----:B------:R-:W-:Y:S01]  /*3f50*/  BSSY B0, `(.L_x_382) ;  /* 0x0000023000007945 */ /* 0x000fe20003800000 */
[----:B------:R-:W-:Y:S02]  /*3f60*/  IMAD R7, R7, UR4, RZ ;  /* 0x0000000407077c24 */ /* 0x000fe4000f8e02ff */
[----:B------:R-:W-:Y:S01]  /*3f70*/  IMAD R8, R8, UR4, RZ ;  /* 0x0000000408087c24 */ /* 0x000fe2000f8e02ff */
[----:B------:R-:W-:Y:S01]  /*3f80*/  ULDC.64 UR4, c[0x0][0x868] ;  /* 0x00021a0000047ab9 */ /* 0x000fe20000000a00 */
[----:B------:R-:W2:Y:S01]  /*3f90*/  LDC.64 R20, c[0x0][0x828] ;  /* 0x00020a00ff147b82 */ /* 0x000ea20000000a00 */
[----:B------:R-:W-:-:S02]  /*3fa0*/  SHF.R.S32.HI R11, RZ, 0x1f, R7 ;  /* 0x0000001fff0b7819 */ /* 0x000fc40000011407 */
[----:B------:R-:W-:Y:S02]  /*3fb0*/  IADD3 R7, P0, P2, R8, R7, R6 ;  /* 0x0000000708077210 */ /* 0x000fe40007a1e006 */
[----:B------:R-:W-:Y:S01]  /*3fc0*/  SHF.R.S32.HI R8, RZ, 0x1f, R8 ;  /* 0x0000001fff087819 */ /* 0x000fe20000011408 */
[----:B------:R3:W-:Y:S03]  /*3fd0*/  STS.128 [R16], R24 ;  /* 0x0000001810007388 */ /* 0x0007e60000000c00 */
[----:B------:R-:W-:Y:S01]  /*3fe0*/  IADD3.X R8, R8, R11, R0, P0, P2 ;  /* 0x0000000b08087210 */ /* 0x000fe200007e4400 */
[C---:B------:R-:W-:Y:S01]  /*3ff0*/  IMAD.SHL.U32 R11, R7.reuse, 0x4, RZ ;  /* 0x00000004070b7824 */ /* 0x040fe200078e00ff */
[----:B------:R3:W-:Y:S02]  /*4000*/  STS.128 [R16+0x800], R28 ;  /* 0x0008001c10007388 */ /* 0x0007e40000000c00 */
[----:B------:R-:W-:Y:S01]  /*4010*/  SHF.L.U64.HI R8, R7, 0x2, R8 ;  /* 0x0000000207087819 */ /* 0x000fe20000010208 */
[----:B------:R-:W-:Y:S01]  /*4020*/  IMAD.MOV R0, RZ, RZ, -R6 ;  /* 0x000000ffff007224 */ /* 0x000fe200078e0a06 */
[----:B------:R-:W-:Y:S01]  /*4030*/  IADD3 R12, P0, R11, UR4, RZ ;  /* 0x000000040b0c7c10 */ /* 0x000fe2000ff1e0ff */
[----:B------:R3:W-:Y:S01]  /*4040*/  STS.128 [R16+0x1000], R32 ;  /* 0x0010002010007388 */ /* 0x0007e20000000c00 */
[----:B-1----:R-:W-:Y:S01]  /*4050*/  LEA R18, P2, R4, R18, 0x2 ;  /* 0x0000001204127211 */ /* 0x002fe200078410ff */
[----:B------:R-:W-:Y:S01]  /*4060*/  IMAD R9, R10, R0, R9 ;  /* 0x000000000a097224 */ /* 0x000fe200078e0209 */
[----:B------:R-:W-:Y:S01]  /*4070*/  IADD3.X R13, R8, UR5, RZ, P0, !PT ;  /* 0x00000005080d7c10 */ /* 0x000fe200087fe4ff */
[----:B------:R3:W-:Y:S01]  /*4080*/  STS.128 [R16+0x1800], R36 ;  /* 0x0018002410007388 */ /* 0x0007e20000000c00 */
[----:B--2---:R-:W-:-:S03]  /*4090*/  LEA R20, P3, R2, R20, 0x2 ;  /* 0x0000001402147211 */ /* 0x004fc600078610ff */
        /* <DEDUP_REMOVED lines=8> */
[----:B------:R-:W-:Y:S05]  /*4120*/  @P1 BRA `(.L_x_383) ;  /* 0x0000000000141947 */ /* 0x000fea0003800000 */
.L_x_384:
[----:B------:R-:W2:Y:S04]  /*4130*/  LDG.E.STRONG.GPU R0, desc[UR38][R12.64] ;  /* 0x000000260c007981 */ /* 0x000ea8000c1ef900 */
[----:B--2---:R-:W-:Y:S01]  /*4140*/  CCTL.IVALL ;  /* 0x00000000ff00798f */ /* 0x004fe20002000000 */
[----:B------:R-:W-:Y:S05]  /*4150*/  YIELD ;  /* 0x0000000000007946 */ /* 0x000fea0003800000 */
[----:B------:R-:W-:-:S13]  /*4160*/  ISETP.NE.AND P0, PT, R0, R9, PT ;  /* 0x000000090000720c */ /* 0x000fda0003f05270 */
[----:B------:R-:W-:Y:S05]  /*4170*/  @P0 BRA `(.L_x_384) ;  /* 0xfffffffc00ec0947 */ /* 0x000fea000383ffff */
.L_x_383:
[----:B------:R-:W-:Y:S05]  /*4180*/  BSYNC B0 ;  /* 0x0000000000007941 */ /* 0x000fea0003800000 */
.L_x_382:
[----:B------:R-:W-:Y:S01]  /*4190*/  UMOV UR4, 0xffffffff ;  /* 0xffffffff00047882 */ /* 0x000fe20000000000 */
[----:B------:R-:W-:Y:S02]  /*41a0*/  LEA.HI.X R19, R4, R19, R15, 0x2, P2 ;  /* 0x0000001304137211 */ /* 0x000fe400010f140f */
[----:B------:R-:W-:Y:S01]  /*41b0*/  LEA.HI.X R14, R2, R21, R14, 0x2, P3 ;  /* 0x00000015020e7211 */ /* 0x000fe200018f140e */
[----:B------:R-:W-:Y:S06]  /*41c0*/  BRA.DIV UR4, `(.L_x_385) ;  /* 0x00000042042c7947 */ /* 0x000fec000b800000 */
[----:B------:R-:W-:Y:S01]  /*41d0*/  NOP ;  /* 0x0000000000007918 */ /* 0x000fe20000000000 */
.L_x_478:
[----:B------:R-:W-:Y:S01]  /*41e0*/  @!PT LDS RZ, [RZ] ;  /* 0x00000000fffff984 */ /* 0x000fe20000000800 */
[----:B------:R-:W-:Y:S01]  /*41f0*/  @!PT LDS RZ, [RZ] ;  /* 0x00000000fffff984 */ /* 0x000fe20000000800 */
[----:B------:R-:W-:Y:S01]  /*4200*/  @!PT LDS RZ, [RZ] ;  /* 0x00000000fffff984 */ /* 0x000fe20000000800 */
[----:B------:R-:W-:Y:S01]  /*4210*/  @!PT LDS RZ, [RZ] ;  /* 0x00000000fffff984 */ /* 0x000fe20000000800 */
[----:B------:R1:W-:Y:S06]  /*4220*/  MEMBAR.ALL.CTA ;  /* 0x0000000000007992 */ /* 0x0003ec0000008000 */
[----:B-1----:R-:W1:Y:S01]  /*4230*/  FENCE.VIEW.ASYNC.S ;  /* 0x00000000000073c6 */ /* 0x002e620000000000 */
[----:B------:R-:W-:Y:S05]  /*4240*/  WARPSYNC.ALL ;  /* 0x0000000000007948 */ /* 0x000fea0003800000 */
[----:B------:R-:W-:Y:S01]  /*4250*/  BSSY B0, `(.L_x_386) ;  /* 0x0000010000007945 */ /* 0x000fe20003800000 */
        /* <DEDUP_REMOVED lines=8> */
.L_x_388:
[----:B------:R-:W-:Y:S01]  /*42e0*/  @P0 ELECT P2, URZ, PT ;  /* 0x00000000003f082f */ /* 0x000fe20003840000 */
[----:B------:R1:W-:-:S12]  /*42f0*/  UBLKRED.G.S.ADD.F32.RN [UR4], [UR36], UR6, desc[UR8] ;  /* 0x00000804240073bb */ /* 0x0003d800080a1406 */
[----:B------:R-:W-:Y:S02]  /*4300*/  @P2 PLOP3.LUT P0, PT, P2, PT, PT, 0x8, 0x0 ;  /* 0x000000000000281c */ /* 0x000fe4000170e170 */
[----:B------:R-:W-:-:S11]  /*4310*/  PLOP3.LUT P2, PT, PT, PT, PT, 0x8, 0x0 ;  /* 0x000000000000781c */ /* 0x000fd60003f4e170 */
[----:B-1----:R-:W-:Y:S05]  /*4320*/  @P0 BRA.U.ANY `(.L_x_388) ;  /* 0xfffffffd00ec0947 */ /* 0x002fea000393ffff */
[----:B------:R0:W-:Y:S01]  /*4330*/  UTMACMDFLUSH ;  /* 0x00000000000079b7 */ /* 0x0001e20000000000 */
[----:B------:R-:W-:-:S04]  /*4340*/  DEPBAR.LE SB0, 0x0 ;  /* 0x000080000000791a */ /* 0x000fc80000000000 */
.L_x_387:
[----:B------:R-:W-:Y:S05]  /*4350*/  BSYNC B0 ;  /* 0x0000000000007941 */ /* 0x000fea0003800000 */
.L_x_386:
        /* <DEDUP_REMOVED lines=12> */
[----:B------:R-:W-:-:S05]  /*4420*/  IMAD.MOV.U32 R3, RZ, RZ, 0x1 ;  /* 0x00000001ff037424 */ /* 0x000fca00078e00ff */
[----:B------:R1:W-:Y:S02]  /*4430*/  REDG.E.ADD.S32.STRONG.GPU desc[UR38][R12.64], R3 ;  /* 0x000000030c00798e */ /* 0x0003e4000c10e3a6 */
.L_x_390:
[----:B------:R-:W-:Y:S05]  /*4440*/  BSYNC B0 ;  /* 0x0000000000007941 */ /* 0x000fea0003800000 */
.L_x_389:
[----:B------:R-:W-:Y:S06]  /*4450*/  BAR.SYNC.DEFER_BLOCKING 0x1, 0x180 ;  /* 0x0046000000007b1d */ /* 0x000fec0000010000 */
[----:B------:R-:W-:Y:S01]  /*4460*/  ULDC.64 UR4, c[0x0][0x860] ;  /* 0x0002180000047ab9 */ /* 0x000fe20000000a00 */
[----:B------:R-:W-:Y:S01]  /*4470*/  BSSY B0, `(.L_x_391) ;  /* 0x0000015000007945 */ /* 0x000fe20003800000 */
[----:B------:R-:W-:-:S04]  /*4480*/  IADD3 R2, P0, R11, UR4, RZ ;  /* 0x000000040b027c10 */ /* 0x000fc8000ff1e0ff */
[----:B-1----:R-:W-:Y:S01]  /*4490*/  IADD3.X R3, R8, UR5, RZ, P0, !PT ;  /* 0x0000000508037c10 */ /* 0x002fe200087fe4ff */
        /* <DEDUP_REMOVED lines=13> */
.L_x_393:
[----:B------:R-:W2:Y:S04]  /*4570*/  LDG.E.STRONG.GPU R0, desc[UR38][R2.64] ;  /* 0x0000002602007981 */ /* 0x000ea8000c1ef900 */
[----:B--2---:R-:W-:Y:S01]  /*4580*/  CCTL.IVALL ;  /* 0x00000000ff00798f */ /* 0x004fe20002000000 */
[----:B------:R-:W-:Y:S05]  /*4590*/  YIELD ;  /* 0x0000000000007946 */ /* 0x000fea0003800000 */
[----:B------:R-:W-:-:S13]  /*45a0*/  ISETP.NE.AND P0, PT, R0, R9, PT ;  /* 0x000000090000720c */ /* 0x000fda0003f05270 */
[----:B------:R-:W-:Y:S05]  /*45b0*/  @P0 BRA `(.L_x_393) ;  /* 0xfffffffc00ec0947 */ /* 0x000fea000383ffff */
.L_x_392:
[----:B------:R-:W-:Y:S05]  /*45c0*/  BSYNC B0 ;  /* 0x0000000000007941 */ /* 0x000fea0003800000 */
.L_x_391:
[----:B------:R-:W-:-:S03]  /*45d0*/  UMOV UR4, 0xffffffff ;  /* 0xffffffff00047882 */ /* 0x000fc60000000000 */
[----:B------:R-:W-:Y:S05]  /*45e0*/  BRA.DIV UR4, `(.L_x_394) ;  /* 0x0000003e04407947 */ /* 0x000fea000b800000 */
[----:B------:R-:W-:Y:S01]  /*45f0*/  NOP ;  /* 0x0000000000007918 */ /* 0x000fe20000000000 */
.L_x_481:
[----:B------:R-:W-:Y:S01]  /*4600*/  @!PT LDS RZ, [RZ] ;  /* 0x00000000fffff984 */ /* 0x000fe20000000800 */
[----:B------:R-:W-:Y:S01]  /*4610*/  @!PT LDS RZ, [RZ] ;  /* 0x00000000fffff984 */ /* 0x000fe20000000800 */
[----:B------:R-:W-:Y:S01]  /*4620*/  @!PT LDS RZ, [RZ] ;  /* 0x00000000fffff984 */ /* 0x000fe20000000800 */
[----:B------:R-:W-:Y:S01]  /*4630*/  @!PT LDS RZ, [RZ] ;  /* 0x00000000fffff984 */ /* 0x000fe20000000800 */
[----:B------:R2:W-:Y:S06]  /*4640*/  MEMBAR.ALL.CTA ;  /* 0x0000000000007992 */ /* 0x0005ec0000008000 */
[----:B--2---:R-:W2:Y:S01]  /*4650*/  FENCE.VIEW.ASYNC.S ;  /* 0x00000000000073c6 */ /* 0x004ea20000000000 */
[----:B------:R-:W-:Y:S05]  /*4660*/  WARPSYNC.ALL ;  /* 0x0000000000007948 */ /* 0x000fea0003800000 */
[----:B------:R-:W-:Y:S01]  /*4670*/  BSSY B0, `(.L_x_395) ;  /* 0x0000010000007945 */ /* 0x000fe20003800000 */
[----:B--2---:R-:W-:Y:S06]  /*4680*/  BAR.SYNC.DEFER_BLOCKING 0x1, 0x180 ;  /* 0x0046000000007b1d */ /* 0x004fec0000010000 */
[----:B------:R-:W-:Y:S05]  /*4690*/  @P1 BRA `(.L_x_396) ;  /* 0x0000000000341947 */ /* 0x000fea0003800000 */
[----:B------:R-:W-:Y:S01]  /*46a0*/  R2UR UR4, R18 ;  /* 0x00000000120472ca */ /* 0x000fe200000e0000 */
[----:B------:R-:W-:Y:S01]  /*46b0*/  UMOV UR6, 0x1200 ;  /* 0x0000120000067882 */ /* 0x000fe20000000000 */
[----:B------:R-:W-:Y:S01]  /*46c0*/  R2UR UR5, R19 ;  /* 0x00000000130572ca */ /* 0x000fe200000e0000 */
[----:B------:R-:W-:Y:S01]  /*46d0*/  UMOV UR8, 0x0 ;  /* 0x0000000000087882 */ /* 0x000fe20000000000 */
[----:B------:R-:W-:Y:S01]  /*46e0*/  PLOP3.LUT P0, PT, PT, PT, PT, 0x80, 0x0 ;  /* 0x000000000000781c */ /* 0x000fe20003f0f070 */
[----:B------:R-:W-:-:S12]  /*46f0*/  UMOV UR9, 0x14f00000 ;  /* 0x14f0000000097882 */ /* 0x000fd80000000000 */
.L_x_397:
[----:B------:R-:W-:Y:S01]  /*4700*/  @P0 ELECT P2, URZ, PT ;  /* 0x00000000003f082f */ /* 0x000fe20003840000 */
[----:B------:R2:W-:-:S12]  /*4710*/  UBLKRED.G.S.ADD.F32.RN [UR4], [UR36], UR6, desc[UR8] ;  /* 0x00000804240073bb */ /* 0x0005d800080a1406 */
[----:B------:R-:W-:Y:S02]  /*4720*/  @P2 PLOP3.LUT P0, PT, P2, PT, PT, 0x8, 0x0 ;  /* 0x000000000000281c */ /* 0x000fe4000170e170 */
[----:B------:R-:W-:-:S11]  /*4730*/  PLOP3.LUT P2, PT, PT, PT, PT, 0x8, 0x0 ;  /* 0x000000000000781c */ /* 0x000fd60003f4e170 */
[----:B--2---:R-:W-:Y:S05]  /*4740*/  @P0 BRA.U.ANY `(.L_x_397) ;  /* 0xfffffffd00ec0947 */ /* 0x004fea000393ffff */
[----:B------:R0:W-:Y:S01]  /*4750*/  UTMACMDFLUSH ;  /* 0x00000000000079b7 */ /* 0x0001e20000000000 */
[----:B------:R-:W-:-:S04]  /*4760*/  DEPBAR.LE SB0, 0x0 ;  /* 0x000080000000791a */ /* 0x000fc80000000000 */
.L_x_396:
[----:B------:R-:W-:Y:S05]  /*4770*/  BSYNC B0 ;  /* 0x0000000000007941 */ /* 0x000fea0003800000 */
.L_x_395:
[----:B------:R-:W-:Y:S01]  /*4780*/  NOP ;  /* 0x0000000000007918 */ /* 0x000fe20000000000 */
[----:B------:R-:W-:Y:S05]  /*4790*/  @P1 BRA `(.L_x_362) ;  /* 0x00000038004c1947 */ /* 0x000fea0003800000 */
[----:B------:R-:W-:Y:S01]  /*47a0*/  IMAD.MOV.U32 R5, RZ, RZ, 0x1 ;  /* 0x00000001ff057424 */ /* 0x000fe200078e00ff */
        /* <DEDUP_REMOVED lines=8> */
[----:B012345:R-:W-:Y:S04]  /*4830*/  CCTL.IVALL ;  /* 0x00000000ff00798f */ /* 0x03ffe80002000000 */
[----:B------:R4:W-:Y:S01]  /*4840*/  REDG.E.ADD.S32.STRONG.GPU desc[UR38][R2.64], R5 ;  /* 0x000000050200798e */ /* 0x0009e2000c10e3a6 */
[----:B------:R-:W-:Y:S05]  /*4850*/  BRA `(.L_x_362) ;  /* 0x00000038001c7947 */ /* 0x000fea0003800000 */
.L_x_360:
        /* <DEDUP_REMOVED lines=20> */
[----:B------:R-:W-:Y:S02]  /*49a0*/  UIMAD UR6, UR10, UR8, URZ ;  /* 0x000000080a0672a4 */ /* 0x000fe4000f8e023f */
[----:B------:R-:W-:Y:S01]  /*49b0*/  USHF.R.S32.HI UR8, URZ, 0x1f, UR7 ;  /* 0x0000001f3f087899 */ /* 0x000fe20008011407 */
[----:B--2---:R-:W-:Y:S01]  /*49c0*/  ISETP.GE.AND P1, PT, R4, 0x1, PT ;  /* 0x000000010400780c */ /* 0x004fe20003f26270 */
[----:B------:R-:W-:Y:S02]  /*49d0*/  UIMAD UR6, UR11, UR9, UR6 ;  /* 0x000000090b0672a4 */ /* 0x000fe4000f8e0206 */
[----:B------:R-:W-:-:S02]  /*49e0*/  UIMAD UR9, UR7, UR13, URZ ;  /* 0x0000000d070972a4 */ /* 0x000fc4000f8e023f */
[----:B------:R-:W-:Y:S02]  /*49f0*/  UIADD3 UR5, UR5, UR6, URZ ;  /* 0x0000000605057290 */ /* 0x000fe4000fffe03f */
[----:B------:R-:W-:Y:S02]  /*4a00*/  UIMAD UR6, UR8, UR14, URZ ;  /* 0x0000000e080672a4 */ /* 0x000fe4000f8e023f */
[----:B------:R-:W-:Y:S02]  /*4a10*/  UIADD3 UR8, UP0, UR9, UR11, URZ ;  /* 0x0000000b09087290 */ /* 0x000fe4000ff1e03f */
[----:B------:R-:W-:Y:S02]  /*4a20*/  UIMAD UR12, UR7, UR15, UR6 ;  /* 0x0000000f070c72a4 */ /* 0x000fe4000f8e0206 */
[----:B------:R-:W-:Y:S02]  /*4a30*/  UIMAD.WIDE.U32 UR6, UR7, UR14, UR4 ;  /* 0x0000000e070672a5 */ /* 0x000fe4000f8e0004 */
[----:B------:R-:W-:Y:S01]  /*4a40*/  ULEA.HI.X.SX32 UR9, UR9, UR10, 0x1, UP0 ;  /* 0x0000000a09097291 */ /* 0x000fe200080f0e3f */
[----:B------:R-:W-:Y:S11]  /*4a50*/  @!P1 BRA `(.L_x_362) ;  /* 0x00000034009c9947 */ /* 0x000ff60003800000 */
        /* <DEDUP_REMOVED lines=9> */
[----:B------:R-:W-:-:S04]  /*4af0*/  LEA.HI R3, R3, R0, RZ, 0x6 ;  /* 0x0000000003037211 */ /* 0x000fc800078f30ff */
        /* <DEDUP_REMOVED lines=13> */
.L_x_432:
        /* <DEDUP_REMOVED lines=13> */
.L_x_402:
[----:B------:R-:W2:Y:S04]  /*4ca0*/  LDG.E.STRONG.GPU R6, desc[UR38][R2.64] ;  /* 0x0000002602067981 */ /* 0x000ea8000c1ef900 */
[----:B--2---:R-:W-:Y:S01]  /*4cb0*/  CCTL.IVALL ;  /* 0x00000000ff00798f */ /* 0x004fe20002000000 */
[----:B------:R-:W-:Y:S05]  /*4cc0*/  YIELD ;  /* 0x0000000000007946 */ /* 0x000fea0003800000 */
[----:B------:R-:W-:-:S13]  /*4cd0*/  ISETP.NE.AND P2, PT, R6, UR22, PT ;  /* 0x0000001606007c0c */ /* 0x000fda000bf45270 */
[----:B------:R-:W-:Y:S05]  /*4ce0*/  @P2 BRA `(.L_x_402) ;  /* 0xfffffffc00ec2947 */ /* 0x000fea000383ffff */
.L_x_401:
[----:B------:R-:W-:Y:S05]  /*4cf0*/  BSYNC B0 ;  /* 0x0000000000007941 */ /* 0x000fea0003800000 */
.L_x_400:
[----:B------:R-:W-:-:S03]  /*4d00*/  UMOV UR14, 0xffffffff ;  /* 0xffffffff000e7882 */ /* 0x000fc60000000000 */
[----:B------:R-:W-:Y:S05]  /*4d10*/  BRA.DIV UR14, `(.L_x_403) ;  /* 0x000000360e907947 */ /* 0x000fea000b800000 */
[----:B------:R-:W-:Y:S01]  /*4d20*/  NOP ;  /* 0x0000000000007918 */ /* 0x000fe20000000000 */
.L_x_484:
        /* <DEDUP_REMOVED lines=19> */
.L_x_405:
[----:B------:R-:W-:Y:S05]  /*4e60*/  BSYNC B0 ;  /* 0x0000000000007941 */ /* 0x000fea0003800000 */
.L_x_404:
        /* <DEDUP_REMOVED lines=14> */
.L_x_407:
[----:B------:R-:W-:Y:S05]  /*4f50*/  BSYNC B0 ;  /* 0x0000000000007941 */ /* 0x000fea0003800000 */
.L_x_406:
        /* <DEDUP_REMOVED lines=15> */
.L_x_409:
[----:B------:R-:W-:Y:S05]  /*5050*/  BSYNC B0 ;  /* 0x0000000000007941 */ /* 0x000fea0003800000 */
.L_x_408:
[----:B------:R-:W-:Y:S06]  /*5060*/  BAR.ARV 0xa, 0xa0 ;  /* 0x0282800000007b1d */ /* 0x000fec0000002000 */
[----:B------:R-:W-:Y:S04]  /*5070*/  BSSY B0, `(.L_x_410) ;  /* 0x0000003000007945 */ /* 0x000fe80003800000 */
[----:B------:R-:W-:Y:S05]  /*5080*/  @!P0 BRA `(.L_x_411) ;  /* 0x0000000000048947 */ /* 0x000fea0003800000 */
[----:B------:R-:W-:-:S04]  /*5090*/  DEPBAR.LE SB0, 0x1 ;  /* 0x000080400000791a */ /* 0x000fc80000000000 */
.L_x_411:
[----:B------:R-:W-:Y:S05]  /*50a0*/  BSYNC B0 ;  /* 0x0000000000007941 */ /* 0x000fea0003800000 */
.L_x_410:
[----:B------:R-:W-:Y:S06]  /*50b0*/  BAR.ARV 0xb, 0xa0 ;  /* 0x02c2800000007b1d */ /* 0x000fec0000002000 */
[----:B------:R-:W-:Y:S04]  /*50c0*/  BSSY B0, `(.L_x_412) ;  /* 0x0000003000007945 */ /* 0x000fe80003800000 */
[----:B------:R-:W-:Y:S05]  /*50d0*/  @!P0 BRA `(.L_x_413) ;  /* 0x0000000000048947 */ /* 0x000fea0003800000 */
[----:B------:R-:W-:-:S04]  /*50e0*/  DEPBAR.LE SB0, 0x0 ;  /* 0x000080000000791a */ /* 0x000fc80000000000 */
.L_x_413:
[----:B------:R-:W-:Y:S05]  /*50f0*/  BSYNC B0 ;  /* 0x0000000000007941 */ /* 0x000fea0003800000 */
.L_x_412:
        /* <DEDUP_REMOVED lines=19> */
.L_x_415:
[----:B------:R-:W-:Y:S05]  /*5230*/  BSYNC B0 ;  /* 0x0000000000007941 */ /* 0x000fea0003800000 */
.L_x_414:
        /* <DEDUP_REMOVED lines=9> */
.L_x_418:
[----:B------:R-:W2:Y:S04]  /*52d0*/  LDG.E.STRONG.GPU R6, desc[UR38][R2.64] ;  /* 0x0000002602067981 */ /* 0x000ea8000c1ef900 */
[----:B--2---:R-:W-:Y:S01]  /*52e0*/  CCTL.IVALL ;  /* 0x00000000ff00798f */ /* 0x004fe20002000000 */
[----:B------:R-:W-:Y:S05]  /*52f0*/  YIELD ;  /* 0x0000000000007946 */ /* 0x000fea0003800000 */
[----:B------:R-:W-:-:S13]  /*5300*/  ISETP.NE.AND P2, PT, R6, UR22, PT ;  /* 0x0000001606007c0c */ /* 0x000fda000bf45270 */
[----:B------:R-:W-:Y:S05]  /*5310*/  @P2 BRA `(.L_x_418) ;  /* 0xfffffffc00ec2947 */ /* 0x000fea000383ffff */
.L_x_417:
[----:B------:R-:W-:Y:S05]  /*5320*/  BSYNC B0 ;  /* 0x0000000000007941 */ /* 0x000fea0003800000 */
.L_x_416:
[----:B------:R-:W-:-:S03]  /*5330*/  UMOV UR10, 0xffffffff ;  /* 0xffffffff000a7882 */ /* 0x000fc60000000000 */
[----:B------:R-:W-:Y:S05]  /*5340*/  BRA.DIV UR10, `(.L_x_419) ;  /* 0x000000320a207947 */ /* 0x000fea000b800000 */
[----:B------:R-:W-:Y:S01]  /*5350*/  NOP ;  /* 0x0000000000007918 */ /* 0x000fe20000000000 */
.L_x_487:
        /* <DEDUP_REMOVED lines=15> */
.L_x_421:
[----:B------:R-:W-:Y:S05]  /*5450*/  BSYNC B0 ;  /* 0x0000000000007941 */ /* 0x000fea0003800000 */
.L_x_420:
        /* <DEDUP_REMOVED lines=14> */
.L_x_423:
[----:B------:R-:W-:Y:S05]  /*5540*/  BSYNC B0 ;  /* 0x0000000000007941 */ /* 0x000fea0003800000 */
.L_x_422:
        /* <DEDUP_REMOVED lines=15> */
.L_x_425:
[----:B------:R-:W-:Y:S05]  /*5640*/  BSYNC B0 ;  /* 0x0000000000007941 */ /* 0x000fea0003800000 */
.L_x_424:
[----:B------:R-:W-:Y:S06]  /*5650*/  BAR.ARV 0xa, 0xa0 ;  /* 0x0282800000007b1d */ /* 0x000fec0000002000 */
[----:B------:R-:W-:Y:S04]  /*5660*/  BSSY B0, `(.L_x_426) ;  /* 0x0000003000007945 */ /* 0x000fe80003800000 */
[----:B------:R-:W-:Y:S05]  /*5670*/  @!P0 BRA `(.L_x_427) ;  /* 0x0000000000048947 */ /* 0x000fea0003800000 */
[----:B------:R-:W-:-:S04]  /*5680*/  DEPBAR.LE SB0, 0x1 ;  /* 0x000080400000791a */ /* 0x000fc80000000000 */
.L_x_427:
[----:B------:R-:W-:Y:S05]  /*5690*/  BSYNC B0 ;  /* 0x0000000000007941 */ /* 0x000fea0003800000 */
.L_x_426:
[----:B------:R-:W-:Y:S06]  /*56a0*/  BAR.ARV 0xb, 0xa0 ;  /* 0x02c2800000007b1d */ /* 0x000fec0000002000 */
[----:B------:R-:W-:Y:S04]  /*56b0*/  BSSY B0, `(.L_x_428) ;  /* 0x0000003000007945 */ /* 0x000fe80003800000 */
[----:B------:R-:W-:Y:S05]  /*56c0*/  @!P0 BRA `(.L_x_429) ;  /* 0x0000000000048947 */ /* 0x000fea0003800000 */
[----:B------:R-:W-:-:S04]  /*56d0*/  DEPBAR.LE SB0, 0x0 ;  /* 0x000080000000791a */ /* 0x000fc80000000000 */
.L_x_429:
[----:B------:R-:W-:Y:S05]  /*56e0*/  BSYNC B0 ;  /* 0x0000000000007941 */ /* 0x000fea0003800000 */
.L_x_428:
        /* <DEDUP_REMOVED lines=19> */
.L_x_431:
[----:B------:R-:W-:Y:S05]  /*5820*/  BSYNC B0 ;  /* 0x0000000000007941 */ /* 0x000fea0003800000 */
.L_x_430:
[----:B------:R-:W-:Y:S02]  /*5830*/  UIADD3 UR4, UR4, 0x2, URZ ;  /* 0x0000000204047890 */ /* 0x000fe4000fffe03f */
[----:B------:R-:W-:Y:S01]  /*5840*/  UIADD3 UR5, UR5, 0x1, URZ ;  /* 0x0000000105057890 */ /* 0x000fe2000fffe03f */
[----:B------:R-:W-:Y:S11]  /*5850*/  @P1 BRA `(.L_x_432) ;  /* 0xfffffff000dc1947 */ /* 0x000ff6000383ffff */
.L_x_399:
[----:B------:R-:W-:-:S13]  /*5860*/  ISETP.NE.AND P1, PT, R5, RZ, PT ;  /* 0x000000ff0500720c */ /* 0x000fda0003f25270 */
[----:B------:R-:W-:Y:S05]  /*5870*/  @!P1 BRA `(.L_x_362) ;  /* 0x0000002800149947 */ /* 0x000fea0003800000 */
        /* <DEDUP_REMOVED lines=11> */
.L_x_435:
[----:B------:R-:W2:Y:S04]  /*5930*/  LDG.E.STRONG.GPU R0, desc[UR38][R2.64] ;  /* 0x0000002602007981 */ /* 0x000ea8000c1ef900 */
[----:B--2---:R-:W-:Y:S01]  /*5940*/  CCTL.IVALL ;  /* 0x00000000ff00798f */ /* 0x004fe20002000000 */
[----:B------:R-:W-:Y:S05]  /*5950*/  YIELD ;  /* 0x0000000000007946 */ /* 0x000fea0003800000 */
[----:B------:R-:W-:-:S13]  /*5960*/  ISETP.NE.AND P1, PT, R0, UR22, PT ;  /* 0x0000001600007c0c */ /* 0x000fda000bf25270 */
[----:B------:R-:W-:Y:S05]  /*5970*/  @P1 BRA `(.L_x_435) ;  /* 0xfffffffc00ec1947 */ /* 0x000fea000383ffff */
.L_x_434:
[----:B------:R-:W-:Y:S05]  /*5980*/  BSYNC B0 ;  /* 0x0000000000007941 */ /* 0x000fea0003800000 */
.L_x_433:
[----:B------:R-:W-:-:S03]  /*5990*/  UMOV UR5, 0xffffffff ;  /* 0xffffffff00057882 */ /* 0x000fc60000000000 */
[----:B------:R-:W-:Y:S05]  /*59a0*/  BRA.DIV UR5, `(.L_x_436) ;  /* 0x0000002a05a47947 */ /* 0x000fea000b800000 */
[----:B------:R-:W-:Y:S01]  /*59b0*/  NOP ;  /* 0x0000000000007918 */ /* 0x000fe20000000000 */
.L_x_490:
        /* <DEDUP_REMOVED lines=22> */
.L_x_438:
[----:B------:R-:W-:Y:S05]  /*5b20*/  BSYNC B0 ;  /* 0x0000000000007941 */ /* 0x000fea0003800000 */
.L_x_437:
        /* <DEDUP_REMOVED lines=19> */
.L_x_440:
[----:B------:R-:W-:Y:S05]  /*5c60*/  BSYNC B0 ;  /* 0x0000000000007941 */ /* 0x000fea0003800000 */
.L_x_439:
        /* <DEDUP_REMOVED lines=20> */
.L_x_442:
[----:B------:R-:W-:Y:S05]  /*5db0*/  BSYNC B0 ;  /* 0x0000000000007941 */ /* 0x000fea0003800000 */
.L_x_441:
[----:B------:R-:W-:Y:S06]  /*5dc0*/  BAR.ARV 0xa, 0xa0 ;  /* 0x0282800000007b1d */ /* 0x000fec0000002000 */
[----:B------:R-:W-:Y:S04]  /*5dd0*/  BSSY B0, `(.L_x_443) ;  /* 0x0000003000007945 */ /* 0x000fe80003800000 */
[----:B------:R-:W-:Y:S05]  /*5de0*/  @!P0 BRA `(.L_x_444) ;  /* 0x0000000000048947 */ /* 0x000fea0003800000 */
[----:B------:R-:W-:-:S04]  /*5df0*/  DEPBAR.LE SB0, 0x1 ;  /* 0x000080400000791a */ /* 0x000fc80000000000 */
.L_x_444:
[----:B------:R-:W-:Y:S05]  /*5e00*/  BSYNC B0 ;  /* 0x0000000000007941 */ /* 0x000fea0003800000 */
.L_x_443:
[----:B------:R-:W-:Y:S06]  /*5e10*/  BAR.ARV 0xb, 0xa0 ;  /* 0x02c2800000007b1d */ /* 0x000fec0000002000 */
[----:B------:R-:W-:Y:S04]  /*5e20*/  BSSY B0, `(.L_x_445) ;  /* 0x0000003000007945 */ /* 0x000fe80003800000 */
[----:B------:R-:W-:Y:S05]  /*5e30*/  @!P0 BRA `(.L_x_446) ;  /* 0x0000000000048947 */ /* 0x000fea0003800000 */
[----:B------:R-:W-:-:S04]  /*5e40*/  DEPBAR.LE SB0, 0x0 ;  /* 0x000080000000791a */ /* 0x000fc80000000000 */
.L_x_446:
[----:B------:R-:W-:Y:S05]  /*5e50*/  BSYNC B0 ;  /* 0x0000000000007941 */ /* 0x000fea0003800000 */
.L_x_445:
[----:B------:R-:W-:Y:S06]  /*5e60*/  BAR.ARV 0xc, 0xa0 ;  /* 0x0302800000007b1d */ /* 0x000fec0000002000 */
[----:B------:R-:W-:Y:S01]  /*5e70*/  NOP ;  /* 0x0000000000007918 */ /* 0x000fe20000000000 */
        /* <DEDUP_REMOVED lines=15> */
[----:B--2---:R2:W-:Y:S01]  /*5f70*/  @P0 REDG.E.ADD.S32.STRONG.GPU desc[UR38][R2.64], R5 ;  /* 0x000000050200098e */ /* 0x0045e2000c10e3a6 */
[----:B------:R-:W-:Y:S05]  /*5f80*/  BRA `(.L_x_362) ;  /* 0x0000002000507947 */ /* 0x000fea0003800000 */
.L_x_398:
        /* <DEDUP_REMOVED lines=57> */
.L_x_491:
        /* <DEDUP_REMOVED lines=9> */
.L_x_450:
        /* <DEDUP_REMOVED lines=102> */
.L_x_461:
[----:B-1----:R-:W-:-:S05]  /*6a10*/  IMAD.MOV.U32 R10, RZ, RZ, 0x1 ;  /* 0x00000001ff0a7424 */ /* 0x002fca00078e00ff */
[----:B------:R-:W-:-:S04]  /*6a20*/  SHF.L.U32 R10, R10, 0x1f, RZ ;  /* 0x0000001f0a0a7819 */ /* 0x000fc800000006ff */
[----:B------:R-:W1:Y:S02]  /*6a30*/  SYNCS.PHASECHK.TRANS64.TRYWAIT P1, [R0+URZ+0x36438], R10 ;  /* 0x0364380a000075a7 */ /* 0x000e64000802017f */
[----:B-123--:R-:W-:Y:S05]  /*6a40*/  @!P1 BRA `(.L_x_453) ;  /* 0x0000001800ac9947 */ /* 0x00efea0003800000 */
.L_x_492:
[----:B------:R-:W-:Y:S05]  /*6a50*/  @P0 BRA `(.L_x_454) ;  /* 0x0000000000140947 */ /* 0x000fea0003800000 */
[----:B------:R-:W-:Y:S01]  /*6a60*/  ISETP.NE.AND P1, PT, R16, RZ, PT ;  /* 0x000000ff1000720c */ /* 0x000fe20003f25270 */
[----:B------:R-:W-:-:S04]  /*6a70*/  IMAD.MOV.U32 R3, RZ, RZ, 0x6100 ;  /* 0x00006100ff037424 */ /* 0x000fc800078e00ff */
[----:B------:R2:W-:Y:S08]  /*6a80*/  SYNCS.ARRIVE.TRANS64 RZ, [R0+URZ+0x36430], R3 ;  /* 0x0364300300ff79a7 */ /* 0x0005f0000800003f */
[----:B------:R-:W-:Y:S05]  /*6a90*/  @!P1 BRA `(.L_x_454) ;  /* 0x0000000000049947 */ /* 0x000fea0003800000 */
[----:B------:R-:W-:Y:S01]  /*6aa0*/  BPT.TRAP 0x1 ;  /* 0x000000040000795c */ /* 0x000fe20000300000 */
.L_x_454:
        /* <DEDUP_REMOVED lines=47> */
.L_x_493:
[----:B------:R-:W-:Y:S05]  /*6da0*/  @P0 BRA `(.L_x_456) ;  /* 0x0000000000140947 */ /* 0x000fea0003800000 */
[----:B------:R-:W-:Y:S01]  /*6db0*/  ISETP.NE.AND P1, PT, R16, RZ, PT ;  /* 0x000000ff1000720c */ /* 0x000fe20003f25270 */
[----:B--2---:R-:W-:-:S04]  /*6dc0*/  IMAD.MOV.U32 R3, RZ, RZ, 0x6100 ;  /* 0x00006100ff037424 */ /* 0x004fc800078e00ff */
[----:B------:R3:W-:Y:S08]  /*6dd0*/  SYNCS.ARRIVE.TRANS64 RZ, [R0+URZ+0x36418], R3 ;  /* 0x0364180300ff79a7 */ /* 0x0007f0000800003f */
[----:B------:R-:W-:Y:S05]  /*6de0*/  @!P1 BRA `(.L_x_456) ;  /* 0x0000000000049947 */ /* 0x000fea0003800000 */
[----:B------:R-:W-:Y:S01]  /*6df0*/  BPT.TRAP 0x1 ;  /* 0x000000040000795c */ /* 0x000fe20000300000 */
.L_x_456:
        /* <DEDUP_REMOVED lines=35> */
.L_x_494:
        /* <DEDUP_REMOVED lines=9> */
.L_x_458:
        /* <DEDUP_REMOVED lines=37> */
.L_x_496:
[----:B------:R-:W-:Y:S05]  /*7310*/  @P0 BRA `(.L_x_460) ;  /* 0x0000000000140947 */ /* 0x000fea0003800000 */
[----:B------:R-:W-:Y:S01]  /*7320*/  ISETP.NE.AND P1, PT, R16, RZ, PT ;  /* 0x000000ff1000720c */ /* 0x000fe20003f25270 */
[----:B--2---:R-:W-:-:S04]  /*7330*/  IMAD.MOV.U32 R5, RZ, RZ, 0x6100 ;  /* 0x00006100ff057424 */ /* 0x004fc800078e00ff */
[----:B------:R3:W-:Y:S08]  /*7340*/  SYNCS.ARRIVE.TRANS64 RZ, [R0+URZ+0x36410], R5 ;  /* 0x0364100500ff79a7 */ /* 0x0007f0000800003f */
[----:B------:R-:W-:Y:S05]  /*7350*/  @!P1 BRA `(.L_x_460) ;  /* 0x0000000000049947 */ /* 0x000fea0003800000 */
[----:B------:R-:W-:Y:S01]  /*7360*/  BPT.TRAP 0x1 ;  /* 0x000000040000795c */ /* 0x000fe20000300000 */
.L_x_460:
        /* <DEDUP_REMOVED lines=36> */
.L_x_452:
[----:B------:R-:W-:Y:S01]  /*75b0*/  ISETP.NE.AND P1, PT, R19, RZ, PT ;  /* 0x000000ff1300720c */ /* 0x000fe20003f25270 */
[----:B------:R-:W-:-:S12]  /*75c0*/  IMAD.MOV.U32 R4, RZ, RZ, 0x1 ;  /* 0x00000001ff047424 */ /* 0x000fd800078e00ff */
[----:B------:R-:W-:Y:S05]  /*75d0*/  @!P1 BRA `(.L_x_451) ;  /* 0x0000000400649947 */ /* 0x000fea0003800000 */
[----:B------:R-:W2:Y:S02]  /*75e0*/  SYNCS.PHASECHK.TRANS64.TRYWAIT P1, [R0+URZ+0x36438], R10 ;  /* 0x0364380a000075a7 */ /* 0x000ea4000802017f */
[----:B--2---:R-:W-:Y:S05]  /*75f0*/  @!P1 BRA `(.L_x_462) ;  /* 0x0000001000149947 */ /* 0x004fea0003800000 */
.L_x_497:
[----:B------:R-:W-:Y:S05]  /*7600*/  @P0 BRA `(.L_x_463) ;  /* 0x0000000000140947 */ /* 0x000fea0003800000 */
[----:B------:R-:W-:Y:S01]  /*7610*/  ISETP.NE.AND P1, PT, R16, RZ, PT ;  /* 0x000000ff1000720c */ /* 0x000fe20003f25270 */
[----:B------:R-:W-:-:S04]  /*7620*/  IMAD.MOV.U32 R5, RZ, RZ, 0x6100 ;  /* 0x00006100ff057424 */ /* 0x000fc800078e00ff */
[----:B------:R3:W-:Y:S08]  /*7630*/  SYNCS.ARRIVE.TRANS64 RZ, [R0+URZ+0x36430], R5 ;  /* 0x0364300500ff79a7 */ /* 0x0007f0000800003f */
[----:B------:R-:W-:Y:S05]  /*7640*/  @!P1 BRA `(.L_x_463) ;  /* 0x0000000000049947 */ /* 0x000fea0003800000 */
[----:B------:R-:W-:Y:S01]  /*7650*/  BPT.TRAP 0x1 ;  /* 0x000000040000795c */ /* 0x000fe20000300000 */
.L_x_463:
        /* <DEDUP_REMOVED lines=41> */
.L_x_498:
[----:B------:R-:W-:Y:S01]  /*78f0*/  IMAD.MOV.U32 R4, RZ, RZ, RZ ;  /* 0x000000ffff047224 */ /* 0x000fe200078e00ff */
[----:B------:R-:W-:Y:S06]  /*7900*/  @P0 BRA `(.L_x_465) ;  /* 0x0000000000140947 */ /* 0x000fec0003800000 */
[----:B------:R-:W-:Y:S01]  /*7910*/  ISETP.NE.AND P1, PT, R16, RZ, PT ;  /* 0x000000ff1000720c */ /* 0x000fe20003f25270 */
[----:B---3--:R-:W-:-:S04]  /*7920*/  IMAD.MOV.U32 R5, RZ, RZ, 0x6100 ;  /* 0x00006100ff057424 */ /* 0x008fc800078e00ff */
[----:B------:R4:W-:Y:S08]  /*7930*/  SYNCS.ARRIVE.TRANS64 RZ, [R0+URZ+0x36418], R5 ;  /* 0x0364180500ff79a7 */ /* 0x0009f0000800003f */
[----:B------:R-:W-:Y:S05]  /*7940*/  @!P1 BRA `(.L_x_465) ;  /* 0x0000000000049947 */ /* 0x000fea0003800000 */
[----:B------:R-:W-:Y:S01]  /*7950*/  BPT.TRAP 0x1 ;  /* 0x000000040000795c */ /* 0x000fe20000300000 */
.L_x_465:
        /* <DEDUP_REMOVED lines=33> */
.L_x_451:
[----:B------:R-:W-:-:S04]  /*7b70*/  SHF.L.U32 R3, R4, 0x1f, RZ ;  /* 0x0000001f04037819 */ /* 0x000fc800000006ff */
[----:B------:R-:W3:Y:S02]  /*7b80*/  SYNCS.PHASECHK.TRANS64.TRYWAIT P1, [R0+URZ+0x36438], R3 ;  /* 0x03643803000075a7 */ /* 0x000ee4000802017f */
[----:B---3--:R-:W-:Y:S05]  /*7b90*/  @!P1 BRA `(.L_x_466) ;  /* 0x0000000800d49947 */ /* 0x008fea0003800000 */
.L_x_499:
[----:B------:R-:W-:Y:S05]  /*7ba0*/  @P0 BRA `(.L_x_467) ;  /* 0x0000000000180947 */ /* 0x000fea0003800000 */
[----:B------:R-:W4:Y:S01]  /*7bb0*/  S2R R2, SR_TID.X ;  /* 0x0000000000027919 */ /* 0x000f220000002100 */
[----:B---3--:R-:W-:-:S04]  /*7bc0*/  IMAD.MOV.U32 R3, RZ, RZ, 0x6100 ;  /* 0x00006100ff037424 */ /* 0x008fc800078e00ff */
[----:B------:R3:W-:Y:S01]  /*7bd0*/  SYNCS.ARRIVE.TRANS64 RZ, [R0+URZ+0x36430], R3 ;  /* 0x0364300300ff79a7 */ /* 0x0007e2000800003f */
[----:B----4-:R-:W-:-:S13]  /*7be0*/  LOP3.LUT P0, RZ, R2, 0x1f, RZ, 0xc0, !PT ;  /* 0x0000001f02ff7812 */ /* 0x010fda000780c0ff */
[----:B---3--:R-:W-:Y:S05]  /*7bf0*/  @!P0 BRA `(.L_x_467) ;  /* 0x0000000000048947 */ /* 0x008fea0003800000 */
[----:B------:R-:W-:Y:S01]  /*7c00*/  BPT.TRAP 0x1 ;  /* 0x000000040000795c */ /* 0x000fe20000300000 */
.L_x_467:
        /* <DEDUP_REMOVED lines=43> */
.L_x_448:
[----:B------:R-:W-:Y:S05]  /*7ec0*/  BSYNC B0 ;  /* 0x0000000000007941 */ /* 0x000fea0003800000 */
.L_x_447:
[----:B------:R-:W-:-:S03]  /*7ed0*/  UMOV UR6, 0xffffffff ;  /* 0xffffffff00067882 */ /* 0x000fc60000000000 */
[----:B------:R-:W-:Y:S05]  /*7ee0*/  BRA.DIV UR6, `(.L_x_468) ;  /* 0x0000000a06147947 */ /* 0x000fea000b800000 */
[----:B------:R-:W-:-:S13]  /*7ef0*/  ELECT P0, URZ, PT ;  /* 0x00000000003f782f */ /* 0x000fda0003800000 */
.L_x_502:
[----:B------:R-:W-:Y:S05]  /*7f00*/  @!P0 BRA `(.L_x_362) ;  /* 0x0000000000708947 */ /* 0x000fea0003800000 */
[----:B------:R-:W-:-:S04]  /*7f10*/  LOP3.LUT R18, R18, 0x2, RZ, 0xfc, !PT ;  /* 0x0000000212127812 */ /* 0x000fc800078efcff */
[----:B------:R-:W-:-:S13]  /*7f20*/  ISETP.NE.AND P2, PT, R18, 0x3, PT ;  /* 0x000000031200780c */ /* 0x000fda0003f45270 */
[----:B------:R-:W-:Y:S05]  /*7f30*/  @!P2 BRA `(.L_x_469) ;  /* 0x000000000004a947 */ /* 0x000fea0003800000 */
[----:B------:R-:W-:Y:S01]  /*7f40*/  BPT.TRAP 0x1 ;  /* 0x000000040000795c */ /* 0x000fe20000300000 */
.L_x_469:
        /* <DEDUP_REMOVED lines=15> */
.L_x_503:
[----:B------:R-:W2:Y:S02]  /*8040*/  SYNCS.PHASECHK.TRANS64.TRYWAIT P0, [R3+URZ], R2 ;  /* 0x00000002030075a7 */ /* 0x000ea4000800017f */
[----:B--2---:R-:W-:Y:S05]  /*8050*/  @!P0 BRA `(.L_x_471) ;  /* 0x0000000400f08947 */ /* 0x004fea0003800000 */
.L_x_504:
[----:B------:R-:W-:Y:S05]  /*8060*/  @!P2 BRA `(.L_x_472) ;  /* 0x000000000004a947 */ /* 0x000fea0003800000 */
[----:B------:R-:W-:Y:S01]  /*8070*/  BPT.TRAP 0x1 ;  /* 0x000000040000795c */ /* 0x000fe20000300000 */
.L_x_472:
[----:B------:R-:W-:-:S07]  /*8080*/  SHF.L.U32 R4, R4, 0x1f, RZ ;  /* 0x0000001f04047819 */ /* 0x000fce00000006ff */
.L_x_473:
[----:B---3--:R3:W4:Y:S02]  /*8090*/  SYNCS.PHASECHK.TRANS64.TRYWAIT P0, [R9+URZ+0x36438], R4 ;  /* 0x03643804090075a7 */ /* 0x008724000800017f */
[----:B----4-:R-:W-:Y:S05]  /*80a0*/  @!P0 NANOSLEEP.SYNCS 0x989680 ;  /* 0x009896800000895d */ /* 0x010fea0003900000 */
[----:B------:R-:W4:Y:S02]  /*80b0*/  @!P0 SYNCS.PHASECHK.TRANS64 P0, [R9+URZ+0x36438], R4 ;  /* 0x03643804090085a7 */ /* 0x000f24000800007f */
[----:B----4-:R-:W-:Y:S05]  /*80c0*/  @!P0 BRA `(.L_x_473) ;  /* 0xfffffffc00f08947 */ /* 0x010fea000383ffff */
.L_x_362:
[----:B------:R-:W-:Y:S05]  /*80d0*/  BSYNC B6 ;  /* 0x0000000000067941 */ /* 0x000fea0003800000 */
.L_x_359:
[----:B------:R-:W-:Y:S05]  /*80e0*/  EXIT ;  /* 0x000000000000794d */ /* 0x000fea0003800000 */
.L_x_367:
[----:B------:R-:W-:Y:S02]  /*80f0*/  IMAD.MOV.U32 R13, RZ, RZ, R16 ;  /* 0x000000ffff0d7224 */ /* 0x000fe400078e0010 */
[----:B------:R-:W-:Y:S02]  /*8100*/  IMAD.MOV.U32 R12, RZ, RZ, RZ ;  /* 0x000000ffff0c7224 */ /* 0x000fe400078e00ff */
[----:B------:R-:W-:Y:S02]  /*8110*/  IMAD.MOV.U32 R11, RZ, RZ, 0x1f ;  /* 0x0000001fff0b7424 */ /* 0x000fe400078e00ff */
[----:B------:R-:W-:-:S07]  /*8120*/  IMAD.MOV.U32 R15, RZ, RZ, -0x1 ;  /* 0xffffffffff0f7424 */ /* 0x000fce00078e00ff */
[----:B------:R-:W-:Y:S05]  /*8130*/  WARPSYNC.COLLECTIVE R15, `(.L_x_474) ;  /* 0x000000000f087348 */ /* 0x000fea0003c00000 */
[----:B------:R1:W2:Y:S02]  /*8140*/  SHFL.IDX P6, R14, R13, R12, R11 ;  /* 0x0000000c0d0e7389 */ /* 0x0002a400000c000b */
[----:B-12---:R-:W-:Y:S01]  /*8150*/  ENDCOLLECTIVE ;  /* 0x000000000000791b */ /* 0x006fe20003800000 */
.L_x_474:
[----:B------:R-:W-:Y:S05]  /*8160*/  BRA `(.L_x_475) ;  /* 0xffffff8800747947 */ /* 0x000fea000383ffff */
.L_x_369:
[----:B--2---:R-:W-:-:S04]  /*8170*/  IMAD.U32 R5, RZ, RZ, UR36 ;  /* 0x00000024ff057e24 */ /* 0x004fc8000f8e00ff */
[----:B------:R2:W3:Y:S03]  /*8180*/  SYNCS.PHASECHK.TRANS64.TRYWAIT P0, [R5+URZ+0x36400], R10 ;  /* 0x0364000a050075a7 */ /* 0x0004e6000800017f */
[----:B---3--:R-:W-:Y:S05]  /*8190*/  @!P0 NANOSLEEP.SYNCS 0x989680 ;  /* 0x009896800000895d */ /* 0x008fea0003900000 */
[----:B------:R-:W3:Y:S02]  /*81a0*/  @!P0 SYNCS.PHASECHK.TRANS64 P0, [R5+URZ+0x36400], R10 ;  /* 0x0364000a050085a7 */ /* 0x000ee4000800007f */
[----:B---3--:R-:W-:Y:S05]  /*81b0*/  @!P0 BRA `(.L_x_369) ;  /* 0xfffffffc00ec8947 */ /* 0x008fea000383ffff */
[----:B------:R-:W-:Y:S05]  /*81c0*/  BRA `(.L_x_368) ;  /* 0xffffff8800a87947 */ /* 0x000fea000383ffff */
.L_x_374:
[----:B---3--:R3:W4:Y:S02]  /*81d0*/  SYNCS.PHASECHK.TRANS64.TRYWAIT P1, [R3+URZ+0x36410], R12 ;  /* 0x0364100c030075a7 */ /* 0x008724000802017f */
[----:B----4-:R-:W-:Y:S05]  /*81e0*/  @!P1 NANOSLEEP.SYNCS 0x989680 ;  /* 0x009896800000995d */ /* 0x010fea0003900000 */
[----:B------:R-:W4:Y:S02]  /*81f0*/  @!P1 SYNCS.PHASECHK.TRANS64 P1, [R3+URZ+0x36410], R12 ;  /* 0x0364100c030095a7 */ /* 0x000f24000802007f */
[----:B----4-:R-:W-:Y:S05]  /*8200*/  @!P1 BRA `(.L_x_374) ;  /* 0xfffffffc00f09947 */ /* 0x010fea000383ffff */
[----:B------:R-:W-:Y:S05]  /*8210*/  BRA `(.L_x_373) ;  /* 0xffffff9400307947 */ /* 0x000fea000383ffff */
.L_x_378:
[----:B------:R-:W-:-:S04]  /*8220*/  IMAD.U32 R15, RZ, RZ, UR36 ;  /* 0x00000024ff0f7e24 */ /* 0x000fc8000f8e00ff */
[----:B------:R1:W1:Y:S03]  /*8230*/  SYNCS.PHASECHK.TRANS64.TRYWAIT P1, [R15+URZ+0x36430], R14 ;  /* 0x0364300e0f0075a7 */ /* 0x000266000802017f */
[----:B-1----:R-:W-:Y:S05]  /*8240*/  @!P1 NANOSLEEP.SYNCS 0x989680 ;  /* 0x009896800000995d */ /* 0x002fea0003900000 */
[----:B------:R-:W1:Y:S02]  /*8250*/  @!P1 SYNCS.PHASECHK.TRANS64 P1, [R15+URZ+0x36430], R14 ;  /* 0x0364300e0f0095a7 */ /* 0x000e64000802007f */
[----:B-1----:R-:W-:Y:S05]  /*8260*/  @!P1 BRA `(.L_x_378) ;  /* 0xfffffffc00ec9947 */ /* 0x002fea000383ffff */
[----:B------:R-:W-:Y:S05]  /*8270*/  BRA `(.L_x_377) ;  /* 0xffffff9800d07947 */ /* 0x000fea000383ffff */
.L_x_385:
[----:B------:R-:W-:Y:S01]  /*8280*/  BSSY B0, `(.L_x_476) ;  /* 0x0000005000007945 */ /* 0x000fe20003800000 */
[----:B------:R-:W-:-:S07]  /*8290*/  IMAD.MOV.U32 R15, RZ, RZ, -0x1 ;  /* 0xffffffffff0f7424 */ /* 0x000fce00078e00ff */
[----:B---3--:R-:W-:Y:S05]  /*82a0*/  WARPSYNC.COLLECTIVE R15, `(.L_x_477) ;  /* 0x000000000f087348 */ /* 0x008fea0003c00000 */
[----:B------:R-:W-:Y:S01]  /*82b0*/  NOP ;  /* 0x0000000000007918 */ /* 0x000fe20000000000 */
[----:B---3--:R-:W-:Y:S01]  /*82c0*/  ENDCOLLECTIVE ;  /* 0x000000000000791b */ /* 0x008fe20003800000 */
.L_x_477:
[----:B------:R-:W-:Y:S05]  /*82d0*/  BSYNC B0 ;  /* 0x0000000000007941 */ /* 0x000fea0003800000 */
.L_x_476:
[----:B------:R-:W-:Y:S05]  /*82e0*/  BRA `(.L_x_478) ;  /* 0xffffffbc00bc7947 */ /* 0x000fea000383ffff */
.L_x_394:
[----:B------:R-:W-:Y:S01]  /*82f0*/  BSSY B0, `(.L_x_479) ;  /* 0x0000005000007945 */ /* 0x000fe20003800000 */
[----:B------:R-:W-:-:S07]  /*8300*/  IMAD.MOV.U32 R15, RZ, RZ, -0x1 ;  /* 0xffffffffff0f7424 */ /* 0x000fce00078e00ff */
[----:B-1-3--:R-:W-:Y:S05]  /*8310*/  WARPSYNC.COLLECTIVE R15, `(.L_x_480) ;  /* 0x000000000f087348 */ /* 0x00afea0003c00000 */
[----:B------:R-:W-:Y:S01]  /*8320*/  NOP ;  /* 0x0000000000007918 */ /* 0x000fe20000000000 */
[----:B-1-3--:R-:W-:Y:S01]  /*8330*/  ENDCOLLECTIVE ;  /* 0x000000000000791b */ /* 0x00afe20003800000 */
.L_x_480:
[----:B------:R-:W-:Y:S05]  /*8340*/  BSYNC B0 ;  /* 0x0000000000007941 */ /* 0x000fea0003800000 */
.L_x_479:
[----:B------:R-:W-:Y:S05]  /*8350*/  BRA `(.L_x_481) ;  /* 0xffffffc000a87947 */ /* 0x000fea000383ffff */
.L_x_403:
[----:B------:R-:W-:Y:S01]  /*8360*/  BSSY B0, `(.L_x_482) ;  /* 0x0000005000007945 */ /* 0x000fe20003800000 */
[----:B------:R-:W-:-:S07]  /*8370*/  IMAD.MOV.U32 R15, RZ, RZ, -0x1 ;  /* 0xffffffffff0f7424 */ /* 0x000fce00078e00ff */
[----:B------:R-:W-:Y:S05]  /*8380*/  WARPSYNC.COLLECTIVE R15, `(.L_x_483) ;  /* 0x000000000f087348 */ /* 0x000fea0003c00000 */
[----:B------:R-:W-:Y:S01]  /*8390*/  NOP ;  /* 0x0000000000007918 */ /* 0x000fe20000000000 */
[----:B------:R-:W-:Y:S01]  /*83a0*/  ENDCOLLECTIVE ;  /* 0x000000000000791b */ /* 0x000fe20003800000 */
.L_x_483:
[----:B------:R-:W-:Y:S05]  /*83b0*/  BSYNC B0 ;  /* 0x0000000000007941 */ /* 0x000fea0003800000 */
.L_x_482:
[----:B------:R-:W-:Y:S05]  /*83c0*/  BRA `(.L_x_484) ;  /* 0xffffffc800587947 */ /* 0x000fea000383ffff */
.L_x_419:
[----:B------:R-:W-:Y:S01]  /*83d0*/  BSSY B0, `(.L_x_485) ;  /* 0x0000005000007945 */ /* 0x000fe20003800000 */
[----:B------:R-:W-:-:S07]  /*83e0*/  IMAD.MOV.U32 R15, RZ, RZ, -0x1 ;  /* 0xffffffffff0f7424 */ /* 0x000fce00078e00ff */
[----:B------:R-:W-:Y:S05]  /*83f0*/  WARPSYNC.COLLECTIVE R15, `(.L_x_486) ;  /* 0x000000000f087348 */ /* 0x000fea0003c00000 */
[----:B------:R-:W-:Y:S01]  /*8400*/  NOP ;  /* 0x0000000000007918 */ /* 0x000fe20000000000 */
[----:B------:R-:W-:Y:S01]  /*8410*/  ENDCOLLECTIVE ;  /* 0x000000000000791b */ /* 0x000fe20003800000 */
.L_x_486:
[----:B------:R-:W-:Y:S05]  /*8420*/  BSYNC B0 ;  /* 0x0000000000007941 */ /* 0x000fea0003800000 */
.L_x_485:
[----:B------:R-:W-:Y:S05]  /*8430*/  BRA `(.L_x_487) ;  /* 0xffffffcc00c87947 */ /* 0x000fea000383ffff */
.L_x_436:
[----:B------:R-:W-:Y:S01]  /*8440*/  BSSY B0, `(.L_x_488) ;  /* 0x0000005000007945 */ /* 0x000fe20003800000 */
[----:B------:R-:W-:-:S07]  /*8450*/  IMAD.MOV.U32 R15, RZ, RZ, -0x1 ;  /* 0xffffffffff0f7424 */ /* 0x000fce00078e00ff */
[----:B------:R-:W-:Y:S05]  /*8460*/  WARPSYNC.COLLECTIVE R15, `(.L_x_489) ;  /* 0x000000000f087348 */ /* 0x000fea0003c00000 */
[----:B------:R-:W-:Y:S01]  /*8470*/  NOP ;  /* 0x0000000000007918 */ /* 0x000fe20000000000 */
[----:B------:R-:W-:Y:S01]  /*8480*/  ENDCOLLECTIVE ;  /* 0x000000000000791b */ /* 0x000fe20003800000 */
.L_x_489:
[----:B------:R-:W-:Y:S05]  /*8490*/  BSYNC B0 ;  /* 0x0000000000007941 */ /* 0x000fea0003800000 */
.L_x_488:
[----:B------:R-:W-:Y:S05]  /*84a0*/  BRA `(.L_x_490) ;  /* 0xffffffd400447947 */ /* 0x000fea000383ffff */
.L_x_449:
[----:B-1----:R1:W2:Y:S02]  /*84b0*/  SYNCS.PHASECHK.TRANS64.TRYWAIT P1, [R0+URZ+0x36420], R10 ;  /* 0x0364200a000075a7 */ /* 0x0022a4000802017f */
[----:B--2---:R-:W-:Y:S05]  /*84c0*/  @!P1 NANOSLEEP.SYNCS 0x989680 ;  /* 0x009896800000995d */ /* 0x004fea0003900000 */
[----:B------:R-:W2:Y:S02]  /*84d0*/  @!P1 SYNCS.PHASECHK.TRANS64 P1, [R0+URZ+0x36420], R10 ;  /* 0x0364200a000095a7 */ /* 0x000ea4000802007f */
[----:B--2---:R-:W-:Y:S05]  /*84e0*/  @!P1 BRA `(.L_x_449) ;  /* 0xfffffffc00f09947 */ /* 0x004fea000383ffff */
[----:B------:R-:W-:Y:S05]  /*84f0*/  BRA `(.L_x_491) ;  /* 0xffffffdc00887947 */ /* 0x000fea000383ffff */
.L_x_453:
[----:B-1----:R1:W2:Y:S02]  /*8500*/  SYNCS.PHASECHK.TRANS64.TRYWAIT P1, [R0+URZ+0x36438], R10 ;  /* 0x0364380a000075a7 */ /* 0x0022a4000802017f */
[----:B--2---:R-:W-:Y:S05]  /*8510*/  @!P1 NANOSLEEP.SYNCS 0x989680 ;  /* 0x009896800000995d */ /* 0x004fea0003900000 */
[----:B------:R-:W2:Y:S02]  /*8520*/  @!P1 SYNCS.PHASECHK.TRANS64 P1, [R0+URZ+0x36438], R10 ;  /* 0x0364380a000095a7 */ /* 0x000ea4000802007f */
[----:B--2---:R-:W-:Y:S05]  /*8530*/  @!P1 BRA `(.L_x_453) ;  /* 0xfffffffc00f09947 */ /* 0x004fea000383ffff */
[----:B------:R-:W-:Y:S05]  /*8540*/  BRA `(.L_x_492) ;  /* 0xffffffe400407947 */ /* 0x000fea000383ffff */
.L_x_455:
[----:B--2---:R2:W3:Y:S02]  /*8550*/  SYNCS.PHASECHK.TRANS64.TRYWAIT P1, [R0+URZ+0x36428], R3 ;  /* 0x03642803000075a7 */ /* 0x0044e4000802017f */
[----:B---3--:R-:W-:Y:S05]  /*8560*/  @!P1 NANOSLEEP.SYNCS 0x989680 ;  /* 0x009896800000995d */ /* 0x008fea0003900000 */
[----:B------:R-:W3:Y:S02]  /*8570*/  @!P1 SYNCS.PHASECHK.TRANS64 P1, [R0+URZ+0x36428], R3 ;  /* 0x03642803000095a7 */ /* 0x000ee4000802007f */
[----:B---3--:R-:W-:Y:S05]  /*8580*/  @!P1 BRA `(.L_x_455) ;  /* 0xfffffffc00f09947 */ /* 0x008fea000383ffff */
[----:B------:R-:W-:Y:S05]  /*8590*/  BRA `(.L_x_493) ;  /* 0xffffffe800007947 */ /* 0x000fea000383ffff */
.L_x_457:
[----:B--2---:R2:W3:Y:S02]  /*85a0*/  SYNCS.PHASECHK.TRANS64.TRYWAIT P1, [R0+URZ+0x36438], R29 ;  /* 0x0364381d000075a7 */ /* 0x0044e4000802017f */
[----:B---3--:R-:W-:Y:S05]  /*85b0*/  @!P1 NANOSLEEP.SYNCS 0x989680 ;  /* 0x009896800000995d */ /* 0x008fea0003900000 */
[----:B------:R-:W3:Y:S02]  /*85c0*/  @!P1 SYNCS.PHASECHK.TRANS64 P1, [R0+URZ+0x36438], R29 ;  /* 0x0364381d000095a7 */ /* 0x000ee4000802007f */
[----:B---3--:R-:W-:Y:S05]  /*85d0*/  @!P1 BRA `(.L_x_457) ;  /* 0xfffffffc00f09947 */ /* 0x008fea000383ffff */
[----:B------:R-:W-:Y:S05]  /*85e0*/  BRA `(.L_x_494) ;  /* 0xffffffe800907947 */ /* 0x000fea000383ffff */
.L_x_459:
[----:B------:R-:W-:-:S07]  /*85f0*/  SHF.L.U32 R5, R12, 0x1f, RZ ;  /* 0x0000001f0c057819 */ /* 0x000fce00000006ff */
.L_x_495:
[----:B--2---:R2:W3:Y:S02]  /*8600*/  SYNCS.PHASECHK.TRANS64.TRYWAIT P1, [R0+URZ+0x36420], R5 ;  /* 0x03642005000075a7 */ /* 0x0044e4000802017f */
[----:B---3--:R-:W-:Y:S05]  /*8610*/  @!P1 NANOSLEEP.SYNCS 0x989680 ;  /* 0x009896800000995d */ /* 0x008fea0003900000 */
[----:B------:R-:W3:Y:S02]  /*8620*/  @!P1 SYNCS.PHASECHK.TRANS64 P1, [R0+URZ+0x36420], R5 ;  /* 0x03642005000095a7 */ /* 0x000ee4000802007f */
[----:B---3--:R-:W-:Y:S05]  /*8630*/  @!P1 BRA `(.L_x_495) ;  /* 0xfffffffc00f09947 */ /* 0x008fea000383ffff */
[----:B------:R-:W-:Y:S05]  /*8640*/  BRA `(.L_x_496) ;  /* 0xffffffec00307947 */ /* 0x000fea000383ffff */
.L_x_462:
[----:B--2---:R2:W3:Y:S02]  /*8650*/  SYNCS.PHASECHK.TRANS64.TRYWAIT P1, [R0+URZ+0x36438], R10 ;  /* 0x0364380a000075a7 */ /* 0x0044e4000802017f */
[----:B---3--:R-:W-:Y:S05]  /*8660*/  @!P1 NANOSLEEP.SYNCS 0x989680 ;  /* 0x009896800000995d */ /* 0x008fea0003900000 */
[----:B------:R-:W3:Y:S02]  /*8670*/  @!P1 SYNCS.PHASECHK.TRANS64 P1, [R0+URZ+0x36438], R10 ;  /* 0x0364380a000095a7 */ /* 0x000ee4000802007f */
[----:B---3--:R-:W-:Y:S05]  /*8680*/  @!P1 BRA `(.L_x_462) ;  /* 0xfffffffc00f09947 */ /* 0x008fea000383ffff */
[----:B------:R-:W-:Y:S05]  /*8690*/  BRA `(.L_x_497) ;  /* 0xffffffec00d87947 */ /* 0x000fea000383ffff */
.L_x_464:
[----:B---3--:R3:W4:Y:S02]  /*86a0*/  SYNCS.PHASECHK.TRANS64.TRYWAIT P1, [R0+URZ+0x36428], R5 ;  /* 0x03642805000075a7 */ /* 0x008724000802017f */
[----:B----4-:R-:W-:Y:S05]  /*86b0*/  @!P1 NANOSLEEP.SYNCS 0x989680 ;  /* 0x009896800000995d */ /* 0x010fea0003900000 */
[----:B------:R-:W4:Y:S02]  /*86c0*/  @!P1 SYNCS.PHASECHK.TRANS64 P1, [R0+URZ+0x36428], R5 ;  /* 0x03642805000095a7 */ /* 0x000f24000802007f */
[----:B----4-:R-:W-:Y:S05]  /*86d0*/  @!P1 BRA `(.L_x_464) ;  /* 0xfffffffc00f09947 */ /* 0x010fea000383ffff */
[----:B------:R-:W-:Y:S05]  /*86e0*/  BRA `(.L_x_498) ;  /* 0xfffffff000807947 */ /* 0x000fea000383ffff */
.L_x_466:
[----:B---3--:R3:W4:Y:S02]  /*86f0*/  SYNCS.PHASECHK.TRANS64.TRYWAIT P1, [R0+URZ+0x36438], R3 ;  /* 0x03643803000075a7 */ /* 0x008724000802017f */
[----:B----4-:R-:W-:Y:S05]  /*8700*/  @!P1 NANOSLEEP.SYNCS 0x989680 ;  /* 0x009896800000995d */ /* 0x010fea0003900000 */
[----:B------:R-:W4:Y:S02]  /*8710*/  @!P1 SYNCS.PHASECHK.TRANS64 P1, [R0+URZ+0x36438], R3 ;  /* 0x03643803000095a7 */ /* 0x000f24000802007f */
[----:B----4-:R-:W-:Y:S05]  /*8720*/  @!P1 BRA `(.L_x_466) ;  /* 0xfffffffc00f09947 */ /* 0x010fea000383ffff */
[----:B------:R-:W-:Y:S05]  /*8730*/  BRA `(.L_x_499) ;  /* 0xfffffff400187947 */ /* 0x000fea000383ffff */
.L_x_468:
[----:B------:R-:W-:Y:S01]  /*8740*/  BSSY B0, `(.L_x_500) ;  /* 0x0000006000007945 */ /* 0x000fe20003800000 */
[----:B------:R-:W-:-:S07]  /*8750*/  IMAD.MOV.U32 R15, RZ, RZ, -0x1 ;  /* 0xffffffffff0f7424 */ /* 0x000fce00078e00ff */
[----:B-12---:R-:W-:Y:S05]  /*8760*/  WARPSYNC.COLLECTIVE R15, `(.L_x_501) ;  /* 0x000000000f0c7348 */ /* 0x006fea0003c00000 */
[----:B------:R-:W-:Y:S02]  /*8770*/  ELECT P6, UR62, PT ;  /* 0x00000000003e782f */ /* 0x000fe400038c0000 */
[----:B------:R-:W-:Y:S01]  /*8780*/  MOV R14, UR62 ;  /* 0x0000003e000e7c02 */ /* 0x000fe20008000f00 */
[----:B-12---:R-:W-:Y:S10]  /*8790*/  ENDCOLLECTIVE ;  /* 0x000000000000791b */ /* 0x006ff40003800000 */
.L_x_501:
[----:B------:R-:W-:Y:S05]  /*87a0*/  BSYNC B0 ;  /* 0x0000000000007941 */ /* 0x000fea0003800000 */
.L_x_500:
[----:B------:R-:W-:Y:S01]  /*87b0*/  PLOP3.LUT P0, PT, P6, PT, PT, 0x80, 0x0 ;  /* 0x000000000000781c */ /* 0x000fe2000370f070 */
[----:B------:R-:W-:-:S12]  /*87c0*/  BRA `(.L_x_502) ;  /* 0xfffffff400cc7947 */ /* 0x000fd8000383ffff */
.L_x_470:
[----:B-1----:R1:W2:Y:S02]  /*87d0*/  SYNCS.PHASECHK.TRANS64.TRYWAIT P0, [R7+URZ], R0 ;  /* 0x00000000070075a7 */ /* 0x0022a4000800017f */
[----:B--2---:R-:W-:Y:S05]  /*87e0*/  @!P0 NANOSLEEP.SYNCS 0x989680 ;  /* 0x009896800000895d */ /* 0x004fea0003900000 */
[----:B------:R-:W2:Y:S02]  /*87f0*/  @!P0 SYNCS.PHASECHK.TRANS64 P0, [R7+URZ], R0 ;  /* 0x00000000070085a7 */ /* 0x000ea4000800007f */
[----:B--2---:R-:W-:Y:S05]  /*8800*/  @!P0 BRA `(.L_x_470) ;  /* 0xfffffffc00f08947 */ /* 0x004fea000383ffff */
[----:B------:R-:W-:Y:S05]  /*8810*/  BRA `(.L_x_503) ;  /* 0xfffffff800087947 */ /* 0x000fea000383ffff */
.L_x_471:
[----:B--2---:R2:W3:Y:S02]  /*8820*/  SYNCS.PHASECHK.TRANS64.TRYWAIT P0, [R3+URZ], R2 ;  /* 0x00000002030075a7 */ /* 0x0044e4000800017f */
[----:B---3--:R-:W-:Y:S05]  /*8830*/  @!P0 NANOSLEEP.SYNCS 0x989680 ;  /* 0x009896800000895d */ /* 0x008fea0003900000 */
[----:B------:R-:W3:Y:S02]  /*8840*/  @!P0 SYNCS.PHASECHK.TRANS64 P0, [R3+URZ], R2 ;  /* 0x00000002030085a7 */ /* 0x000ee4000800007f */
[----:B---3--:R-:W-:Y:S05]  /*8850*/  @!P0 BRA `(.L_x_471) ;  /* 0xfffffffc00f08947 */ /* 0x008fea000383ffff */
[----:B------:R-:W-:Y:S05]  /*8860*/  BRA `(.L_x_504) ;  /* 0xfffffff400fc7947 */ /* 0x000fea000383ffff */
.L_x_505:
        /* <DEDUP_REMOVED lines=9> */
.L_x_3858:


//--------------------- .text._ZN7cutlass13device_kernelIN5flash11enable_sm90INS1_16FlashAttnBwdSm90INS1_25CollectiveMainloopBwdSm90ILi2ELi1ELi1EN4cute5tupleIJNS5_1CILi1EEES8_S8_EEENS6_IJNS7_ILi64EEENS7_ILi96EEENS7_ILi192EEEEEENS_10bfloat16_tEfNS_4arch4Sm90ELb0ELb0ELb1ELb1ELb0ELb0ELb1ELb0ELi3ELi1ELi1ELi1ELb0EEENS1_21CollectiveEpilogueBwdISD_SE_SG_Li384ELb1ELb1ELi3EEENS1_19SingleTileSchedulerILb1ELb0ELb0ELi96EEEEEEEEEvNT_6ParamsE --------------------------
	.section	.text._ZN7cutlass13device_kernelIN5flash11enable_sm90INS1_16FlashAttnBwdSm90INS1_25CollectiveMainloopBwdSm90ILi2ELi1ELi1EN4cute5tupleIJNS5_1CILi1EEES8_S8_EEENS6_IJNS7_ILi64EEENS7_ILi96EEENS7_ILi192EEEEEENS_10bfloat16_tEfNS_4arch4Sm90ELb0ELb0ELb1ELb1ELb0ELb0ELb1ELb0ELi3ELi1ELi1ELi1ELb0EEENS1_21CollectiveEpilogueBwdISD_SE_SG_Li384ELb1ELb1ELi3EEENS1_19SingleTileSchedulerILb1ELb0ELb0ELi96EEEEEEEEEvNT_6ParamsE,"ax",@progbits
	.align	128
.text._ZN7cutlass13device_kernelIN5flash11enable_sm90INS1_16FlashAttnBwdSm90INS1_25CollectiveMainloopBwdSm90ILi2ELi1ELi1EN4cute5tupleIJNS5_1CILi1EEES8_S8_EEENS6_IJNS7_ILi64EEENS7_ILi96EEENS7_ILi192EEEEEENS_10bfloat16_tEfNS_4arch4Sm90ELb0ELb0ELb1ELb1ELb0ELb0ELb1ELb0ELi3ELi1ELi1ELi1ELb0EEENS1_21CollectiveEpilogueBwdISD_SE_SG_Li384ELb1ELb1ELi3EEENS1_19SingleTileSchedulerILb1ELb0ELb0ELi96EEEEEEEEEvNT_6ParamsE:
        .type           _ZN7cutlass13device_kernelIN5flash11enable_sm90INS1_16FlashAttnBwdSm90INS1_25CollectiveMainloopBwdSm90ILi2ELi1ELi1EN4cute5tupleIJNS5_1CILi1EEES8_S8_EEENS6_IJNS7_ILi64EEENS7_ILi96EEENS7_ILi192EEEEEENS_10bfloat16_tEfNS_4arch4Sm90ELb0ELb0ELb1ELb1ELb0ELb0ELb1ELb0ELi3ELi1ELi1ELi1ELb0EEENS1_21CollectiveEpilogueBwdISD_SE_SG_Li384ELb1ELb1ELi3EEENS1_19SingleTileSchedulerILb1ELb0ELb0ELi96EEEEEEEEEvNT_6ParamsE,@function
        .size           _ZN7cutlass13device_kernelIN5flash11enable_sm90INS1_16FlashAttnBwdSm90INS1_25CollectiveMainloopBwdSm90ILi2ELi1ELi1EN4cute5tupleIJNS5_1CILi1EEES8_S8_EEENS6_IJNS7_ILi64EEENS7_ILi96EEENS7_ILi192EEEEEENS_10bfloat16_tEfNS_4arch4Sm90ELb0ELb0ELb1ELb1ELb0ELb0ELb1ELb0ELi3ELi1ELi1ELi1ELb0EEENS1_21CollectiveEpilogueBwdISD_SE_SG_Li384ELb1ELb1ELi3EEENS1_19SingleTileSchedulerILb1ELb0ELb0ELi96EEEEEEEEEvNT_6ParamsE,(.L_x_3859 - _ZN7cutlass13device_kernelIN5flash11enable_sm90INS1_16FlashAttnBwdSm90INS1_25CollectiveMainloopBwdSm90ILi2ELi1ELi1EN4cute5tupleIJNS5_1CILi1EEES8_S8_EEENS6_IJNS7_ILi64EEENS7_ILi96EEENS7_ILi192EEEEEENS_10bfloat16_tEfNS_4arch4Sm90ELb0ELb0ELb1ELb1ELb0ELb0ELb1ELb0ELi3ELi1ELi1ELi1ELb0EEENS1_21CollectiveEpilogueBwdISD_SE_SG_Li384ELb1ELb1ELi3EEENS1_19SingleTileSchedulerILb1ELb0ELb0ELi96EEEEEEEEEvNT_6ParamsE)
        .other          _ZN7cutlass13device_kernelIN5flash11enable_sm90INS1_16FlashAttnBwdSm90INS1_25CollectiveMainloopBwdSm90ILi2ELi1ELi1EN4cute5tupleIJNS5_1CILi1EEES8_S8_EEENS6_IJNS7_ILi64EEENS7_ILi96EEENS7_ILi192EEEEEENS_10bfloat16_tEfNS_4arch4Sm90ELb0ELb0ELb1ELb1ELb0ELb0ELb1ELb0ELi3ELi1ELi1ELi1ELb0EEENS1_21CollectiveEpilogueBwdISD_SE_SG_Li384ELb1ELb1ELi3EEENS1_19SingleTileSchedulerILb1ELb0ELb0ELi96EEEEEEEEEvNT_6ParamsE,@"STO_CUDA_ENTRY STV_DEFAULT"
_ZN7cutlass13device_kernelIN5flash11enable_sm90INS1_16FlashAttnBwdSm90INS1_25CollectiveMainloopBwdSm90ILi2ELi1ELi1EN4cute5tupleIJNS5_1CILi1EEES8_S8_EEENS6_IJNS7_ILi64EEENS7_ILi96EEENS7_ILi192EEEEEENS_10bfloat16_tEfNS_4arch4Sm90ELb0ELb0ELb1ELb1ELb0ELb0ELb1ELb0ELi3ELi1ELi1ELi1ELb0EEENS1_21CollectiveEpilogueBwdISD_SE_SG_Li384ELb1ELb1ELi3EEENS1_19SingleTileSchedulerILb1ELb0ELb0ELi96EEEEEEEEEvNT_6ParamsE:
        /* <DEDUP_REMOVED lines=23> */
.L_x_507:
[----:B------:R-:W-:Y:S05]  /*0170*/  BSYNC B0 ;  /* 0x0000000000007941 */ /* 0x000fea0003800000 */
.L_x_506:
        /* <DEDUP_REMOVED lines=34> */
.L_x_508:
        /* <DEDUP_REMOVED lines=20> */
.L_x_509:
        /* <DEDUP_REMOVED lines=8> */
.L_x_512:
[----:B------:R-:W-:-:S08]  /*0560*/  NOP ;  /* 0x0000000000007918 */ /* 0x000fd00000000000 */
[----:B------:R-:W1:Y:S02]  /*0570*/  USETMAXREG.TRY_ALLOC.CTAPOOL UP0, 0xa0 ;  /* 0x000000a0000079c8 */ /* 0x000e640008000600 */
[----:B-1----:R-:W-:-:S13]  /*0580*/  PLOP3.LUT P0, PT, PT, PT, UP0, 0x80, 0x0 ;  /* 0x000000000000781c */ /* 0x002fda0003f0f008 */
[----:B------:R-:W-:Y:S05]  /*0590*/  @!P0 BRA `(.L_x_512) ;  /* 0xfffffffc00f08947 */ /* 0x000fea000383ffff */
[----:B------:R-:W-:Y:S01]  /*05a0*/  LOP3.LUT R0, R0, 0x3, RZ, 0xc0, !PT ;  /* 0x0000000300007812 */ /* 0x000fe200078ec0ff */
[----:B------:R-:W1:Y:S01]  /*05b0*/  S2R R2, SR_TID.X ;  /* 0x0000000000027919 */ /* 0x000e620000002100 */
[----:B------:R-:W-:Y:S01]  /*05c0*/  ULDC.64 UR4, c[0x0][0x8d8] ;  /* 0x0002360000047ab9 */ /* 0x000fe20000000a00 */
[----:B------:R-:W2:Y:S03]  /*05d0*/  S2R R17, SR_CTAID.X ;  /* 0x0000000000117919 */ /* 0x000ea60000002500 */
[----:B------:R-:W3:Y:S01]  /*05e0*/  SHFL.IDX PT, R0, R0, RZ, 0x1f ;  /* 0x00001fff00007589 */ /* 0x000ee200000e0000 */
[----:B------:R-:W4:Y:S01]  /*05f0*/  S2R R7, SR_CTAID.Z ;  /* 0x0000000000077919 */ /* 0x000f220000002700 */
[----:B---3--:R-:W-:Y:S02]  /*0600*/  ISETP.NE.AND P0, PT, R0, RZ, PT ;  /* 0x000000ff0000720c */ /* 0x008fe40003f05270 */
[----:B-1----:R-:W-:-:S11]  /*0610*/  SHF.R.U32.HI R2, RZ, 0x7, R2 ;  /* 0x00000007ff027819 */ /* 0x002fd60000011602 */
[----:B------:R-:W-:-:S05]  /*0620*/  @!P0 VIADD R2, R2, 0x9 ;  /* 0x0000000902028836 */ /* 0x000fca0000000000 */
[----:B------:R1:W-:Y:S06]  /*0630*/  @!P0 BAR.ARV R2, 0xa0 ;  /* 0x000280020000851d */ /* 0x0003ec0000002000 */
[----:B------:R-:W-:-:S04]  /*0640*/  ISETP.NE.U32.AND P0, PT, RZ, UR4, PT ;  /* 0x00000004ff007c0c */ /* 0x000fc8000bf05070 */
[----:B------:R-:W-:-:S13]  /*0650*/  ISETP.NE.AND.EX P0, PT, RZ, UR5, PT, P0 ;  /* 0x00000005ff007c0c */ /* 0x000fda000bf05300 */
[----:B-12-4-:R-:W-:Y:S05]  /*0660*/  @!P0 BRA `(.L_x_513) ;  /* 0x0000000000108947 */ /* 0x016fea0003800000 */
[----:B------:R-:W1:Y:S02]  /*0670*/  LDC.64 R2, c[0x0][0x8d8] ;  /* 0x00023600ff027b82 */ /* 0x000e640000000a00 */
[----:B-1----:R-:W-:-:S05]  /*0680*/  IMAD.WIDE R2, R7, 0x4, R2 ;  /* 0x0000000407027825 */ /* 0x002fca00078e0202 */
[----:B------:R1:W5:Y:S01]  /*0690*/  LDG.E R0, desc[UR38][R2.64] ;  /* 0x0000002602007981 */ /* 0x000362000c1e1900 */
[----:B------:R-:W-:Y:S05]  /*06a0*/  BRA `(.L_x_514) ;  /* 0x00000000002c7947 */ /* 0x000fea0003800000 */
.L_x_513:
[----:B------:R-:W-:Y:S02]  /*06b0*/  ULDC.64 UR4, c[0x0][0x8d0] ;  /* 0x0002340000047ab9 */ /* 0x000fe40000000a00 */
[----:B------:R-:W-:-:S04]  /*06c0*/  ISETP.NE.U32.AND P0, PT, RZ, UR4, PT ;  /* 0x00000004ff007c0c */ /* 0x000fc8000bf05070 */
[----:B------:R-:W-:-:S13]  /*06d0*/  ISETP.NE.AND.EX P0, PT, RZ, UR5, PT, P0 ;  /* 0x00000005ff007c0c */ /* 0x000fda000bf05300 */
[----:B------:R-:W-:Y:S05]  /*06e0*/  @!P0 BRA `(.L_x_515) ;  /* 0x0000000000188947 */ /* 0x000fea0003800000 */
[----:B------:R-:W1:Y:S02]  /*06f0*/  LDC.64 R2, c[0x0][0x8d0] ;  /* 0x00023400ff027b82 */ /* 0x000e640000000a00 */
[----:B-1----:R-:W-:-:S05]  /*0700*/  IMAD.WIDE R2, R7, 0x4, R2 ;  /* 0x0000000407027825 */ /* 0x002fca00078e0202 */
[----:B------:R-:W2:Y:S04]  /*0710*/  LDG.E R0, desc[UR38][R2.64] ;  /* 0x0000002602007981 */ /* 0x000ea8000c1e1900 */
[----:B------:R-:W2:Y:S02]  /*0720*/  LDG.E R5, desc[UR38][R2.64+0x4] ;  /* 0x0000042602057981 */ /* 0x000ea4000c1e1900 */
[----:B--2---:R-:W-:Y:S01]  /*0730*/  IMAD.IADD R0, R5, 0x1, -R0 ;  /* 0x0000000105007824 */ /* 0x004fe200078e0a00 */
[----:B------:R-:W-:Y:S06]  /*0740*/  BRA `(.L_x_514) ;  /* 0x0000000000047947 */ /* 0x000fec0003800000 */
.L_x_515:
[----:B------:R-:W2:Y:S02]  /*0750*/  LDC R0, c[0x0][0x8bc] ;  /* 0x00022f00ff007b82 */ /* 0x000ea40000000800 */
.L_x_514:
[----:B-1----:R-:W-:-:S05]  /*0760*/  IMAD R3, R17, 0x60, RZ ;  /* 0x0000006011037824 */ /* 0x002fca00078e02ff */
[----:B--2--5:R-:W-:-:S04]  /*0770*/  ISETP.GE.AND P0, PT, R3, R0, PT ;  /* 0x000000000300720c */ /* 0x024fc80003f06270 */
[----:B------:R-:W-:-:S04]  /*0780*/  SEL R4, R7, 0xffffffff, !P0 ;  /* 0xffffffff07047807 */ /* 0x000fc80004000000 */
[----:B------:R-:W-:Y:S01]  /*0790*/  ISETP.GE.AND P0, PT, R4, RZ, PT ;  /* 0x000000ff0400720c */ /* 0x000fe20003f06270 */
[----:B------:R1:W-:-:S12]  /*07a0*/  STL [R1+0x8], R4 ;  /* 0x0000080401007387 */ /* 0x0003d80000100800 */
[----:B-1----:R-:W-:Y:S05]  /*07b0*/  @!P0 BRA `(.L_x_516) ;  /* 0x0000009800f08947 */ /* 0x002fea0003800000 */
[----:B------:R-:W-:Y:S01]  /*07c0*/  ULDC.64 UR4, c[0x0][0x780] ;  /* 0x0001e00000047ab9 */ /* 0x000fe20000000a00 */
[----:B------:R-:W1:Y:S01]  /*07d0*/  LDC R18, c[0x0][0x290] ;  /* 0x0000a400ff127b82 */ /* 0x000e620000000800 */
[----:B------:R-:W-:-:S04]  /*07e0*/  ISETP.NE.U32.AND P0, PT, RZ, UR4, PT ;  /* 0x00000004ff007c0c */ /* 0x000fc8000bf05070 */
[----:B------:R-:W-:-:S13]  /*07f0*/  ISETP.NE.AND.EX P0, PT, RZ, UR5, PT, P0 ;  /* 0x00000005ff007c0c */ /* 0x000fda000bf05300 */
[----:B------:R-:W-:Y:S05]  /*0800*/  @!P0 BRA `(.L_x_517) ;  /* 0x0000000000108947 */ /* 0x000fea0003800000 */
[----:B------:R-:W2:Y:S02]  /*0810*/  LDC.64 R2, c[0x0][0x780] ;  /* 0x0001e000ff027b82 */ /* 0x000ea40000000a00 */
[----:B--2---:R-:W-:-:S05]  /*0820*/  IMAD.WIDE R2, R4, 0x4, R2 ;  /* 0x0000000404027825 */ /* 0x004fca00078e0202 */
[----:B------:R2:W5:Y:S01]  /*0830*/  LDG.E R19, desc[UR38][R2.64] ;  /* 0x0000002602137981 */ /* 0x000562000c1e1900 */
[----:B------:R-:W-:Y:S05]  /*0840*/  BRA `(.L_x_518) ;  /* 0x0000000000287947 */ /* 0x000fea0003800000 */
.L_x_517:
[----:B------:R-:W-:Y:S01]  /*0850*/  ULDC.64 UR4, c[0x0][0x770] ;  /* 0x0001dc0000047ab9 */ /* 0x000fe20000000a00 */
[----:B------:R-:W3:Y:S01]  /*0860*/  LDC R19, c[0x0][0x280] ;  /* 0x0000a000ff137b82 */ /* 0x000ee20000000800 */
[----:B------:R-:W-:-:S04]  /*0870*/  ISETP.NE.U32.AND P0, PT, RZ, UR4, PT ;  /* 0x00000004ff007c0c */ /* 0x000fc8000bf05070 */
[----:B------:R-:W-:-:S13]  /*0880*/  ISETP.NE.AND.EX P0, PT, RZ, UR5, PT, P0 ;  /* 0x00000005ff007c0c */ /* 0x000fda000bf05300 */
[----:B------:R-:W-:Y:S05]  /*0890*/  @!P0 BRA `(.L_x_518) ;  /* 0x0000000000148947 */ /* 0x000fea0003800000 */
[----:B------:R-:W2:Y:S02]  /*08a0*/  LDC.64 R2, c[0x0][0x770] ;  /* 0x0001dc00ff027b82 */ /* 0x000ea40000000a00 */
[----:B--2---:R-:W-:-:S05]  /*08b0*/  IMAD.WIDE R2, R4, 0x4, R2 ;  /* 0x0000000404027825 */ /* 0x004fca00078e0202 */
[----:B---3--:R-:W2:Y:S04]  /*08c0*/  LDG.E R19, desc[UR38][R2.64] ;  /* 0x0000002602137981 */ /* 0x008ea8000c1e1900 */
[----:B------:R-:W2:Y:S02]  /*08d0*/  LDG.E R0, desc[UR38][R2.64+0x4] ;  /* 0x0000042602007981 */ /* 0x000ea4000c1e1900 */
[----:B--2---:R-:W-:-:S07]  /*08e0*/  IMAD.IADD R19, R0, 0x1, -R19 ;  /* 0x0000000100137824 */ /* 0x004fce00078e0a13 */
.L_x_518:
[----:B------:R-:W-:Y:S02]  /*08f0*/  ULDC.64 UR4, c[0x0][0x788] ;  /* 0x0001e20000047ab9 */ /* 0x000fe40000000a00 */
[----:B------:R-:W-:-:S04]  /*0900*/  ISETP.NE.U32.AND P0, PT, RZ, UR4, PT ;  /* 0x00000004ff007c0c */ /* 0x000fc8000bf05070 */
[----:B------:R-:W-:-:S13]  /*0910*/  ISETP.NE.AND.EX P0, PT, RZ, UR5, PT, P0 ;  /* 0x00000005ff007c0c */ /* 0x000fda000bf05300 */
[----:B------:R-:W-:Y:S05]  /*0920*/  @!P0 BRA `(.L_x_519) ;  /* 0x0000000000108947 */ /* 0x000fea0003800000 */
[----:B--2---:R-:W2:Y:S02]  /*0930*/  LDC.64 R2, c[0x0][0x788] ;  /* 0x0001e200ff027b82 */ /* 0x004ea40000000a00 */
[----:B--2---:R-:W-:-:S05]  /*0940*/  IMAD.WIDE R2, R4, 0x4, R2 ;  /* 0x0000000404027825 */ /* 0x004fca00078e0202 */
[----:B-1----:R1:W5:Y:S01]  /*0950*/  LDG.E R18, desc[UR38][R2.64] ;  /* 0x0000002602127981 */ /* 0x002362000c1e1900 */
[----:B------:R-:W-:Y:S05]  /*0960*/  BRA `(.L_x_520) ;  /* 0x0000000000247947 */ /* 0x000fea0003800000 */
.L_x_519:
[----:B------:R-:W-:Y:S02]  /*0970*/  ULDC.64 UR4, c[0x0][0x778] ;  /* 0x0001de0000047ab9 */ /* 0x000fe40000000a00 */
[----:B------:R-:W-:-:S04]  /*0980*/  ISETP.NE.U32.AND P0, PT, RZ, UR4, PT ;  /* 0x00000004ff007c0c */ /* 0x000fc8000bf05070 */
[----:B------:R-:W-:-:S13]  /*0990*/  ISETP.NE.AND.EX P0, PT, RZ, UR5, PT, P0 ;  /* 0x00000005ff007c0c */ /* 0x000fda000bf05300 */
[----:B------:R-:W-:Y:S05]  /*09a0*/  @!P0 BRA `(.L_x_520) ;  /* 0x0000000000148947 */ /* 0x000fea0003800000 */
[----:B--2---:R-:W2:Y:S02]  /*09b0*/  LDC.64 R2, c[0x0][0x778] ;  /* 0x0001de00ff027b82 */ /* 0x004ea40000000a00 */
[----:B--2---:R-:W-:-:S05]  /*09c0*/  IMAD.WIDE R2, R4, 0x4, R2 ;  /* 0x0000000404027825 */ /* 0x004fca00078e0202 */
[----:B-1----:R-:W2:Y:S04]  /*09d0*/  LDG.E R18, desc[UR38][R2.64] ;  /* 0x0000002602127981 */ /* 0x002ea8000c1e1900 */
[----:B------:R-:W2:Y:S02]  /*09e0*/  LDG.E R5, desc[UR38][R2.64+0x4] ;  /* 0x0000042602057981 */ /* 0x000ea4000c1e1900 */
[----:B--2---:R-:W-:-:S07]  /*09f0*/  IMAD.IADD R18, R5, 0x1, -R18 ;  /* 0x0000000105127824 */ /* 0x004fce00078e0a12 */
.L_x_520:
[----:B---3-5:R-:W-:Y:S02]  /*0a00*/  ISETP.GE.AND P1, PT, R19, 0x1, PT ;  /* 0x000000011300780c */ /* 0x028fe40003f26270 */
[----:B------:R-:W-:Y:S02]  /*0a10*/  CS2R R70, SRZ ;  /* 0x0000000000467805 */ /* 0x000fe4000001ff00 */
[----:B------:R-:W-:Y:S02]  /*0a20*/  PLOP3.LUT P0, PT, PT, PT, PT, 0x80, 0x0 ;  /* 0x000000000000781c */ /* 0x000fe40003f0f070 */
        /* <DEDUP_REMOVED lines=48> */
[----:B------:R-:W3:Y:S01]  /*0d30*/  S2UR UR4, SR_CgaCtaId ;  /* 0x00000000000479c3 */ /* 0x000ee20000008800 */
[----:B------:R-:W-:Y:S01]  /*0d40*/  UMOV UR36, 0x400 ;  /* 0x0000040000247882 */ /* 0x000fe20000000000 */
[----:B------:R-:W-:Y:S01]  /*0d50*/  ULDC UR40, c[0x0][0x75c] ;  /* 0x0001d70000287ab9 */ /* 0x000fe20000000800 */
[----:B------:R-:W-:Y:S01]  /*0d60*/  ULDC UR41, c[0x0][0x744] ;  /* 0x0001d10000297ab9 */ /* 0x000fe20000000800 */
[----:B---3--:R-:W-:-:S04]  /*0d70*/  ULEA UR36, UR4, UR36, 0x18 ;  /* 0x0000002404247291 */ /* 0x008fc8000f8ec03f */
[----:B------:R-:W-:-:S04]  /*0d80*/  UIADD3 UR37, UR36, 0x30400, URZ ;  /* 0x0003040024257890 */ /* 0x000fc8000fffe03f */
[----:B------:R-:W-:-:S06]  /*0d90*/  ULOP3.LUT UP0, URZ, UR37, 0x1bf, URZ, 0xc0, !UPT ;  /* 0x000001bf253f7892 */ /* 0x000fcc000f80c03f */
[----:B------:R-:W-:-:S13]  /*0da0*/  PLOP3.LUT P0, PT, PT, PT, UP0, 0x80, 0x0 ;  /* 0x000000000000781c */ /* 0x000fda0003f0f008 */
[----:B------:R-:W-:Y:S05]  /*0db0*/  @!P0 BRA `(.L_x_522) ;  /* 0x00000000007c8947 */ /* 0x000fea0003800000 */
[----:B-12---:R-:W-:Y:S01]  /*0dc0*/  MOV R2, 0x0 ;  /* 0x0000000000027802 */ /* 0x006fe20000000f00 */
        /* <DEDUP_REMOVED lines=15> */
.L_x_523:
        /* <DEDUP_REMOVED lines=15> */
.L_x_522:
[----:B------:R-:W-:-:S04]  /*0fb0*/  IMAD.U32 R0, RZ, RZ, UR36 ;  /* 0x00000024ff007e24 */ /* 0x000fc8000f8e00ff */
[----:B------:R-:W-:-:S05]  /*0fc0*/  VIADD R0, R0, 0x33400 ;  /* 0x0003340000007836 */ /* 0x000fca0000000000 */
[----:B------:R-:W-:-:S13]  /*0fd0*/  LOP3.LUT P0, RZ, R0, 0x1bf, RZ, 0xc0, !PT ;  /* 0x000001bf00ff7812 */ /* 0x000fda000780c0ff */
        /* <DEDUP_REMOVED lines=17> */
.L_x_525:
        /* <DEDUP_REMOVED lines=15> */
.L_x_524:
[----:B-12---:R-:W1:Y:S01]  /*11e0*/  S2R R2, SR_TID.X ;  /* 0x0000000000027919 */ /* 0x006e620000002100 */
[----:B------:R-:W-:Y:S01]  /*11f0*/  UMOV UR4, 0xffffffff ;  /* 0xffffffff00047882 */ /* 0x000fe20000000000 */
[----:B-1----:R-:W-:-:S05]  /*1200*/  VIADD R0, R2, 0xffffff80 ;  /* 0xffffff8002007836 */ /* 0x002fca0000000000 */
[----:B------:R-:W-:-:S04]  /*1210*/  SHF.R.S32.HI R3, RZ, 0x1f, R0 ;  /* 0x0000001fff037819 */ /* 0x000fc80000011400 */
[----:B------:R-:W-:-:S04]  /*1220*/  LEA.HI R2, R3, R0, RZ, 0x7 ;  /* 0x0000000003027211 */ /* 0x000fc800078f38ff */
[----:B------:R-:W-:Y:S01]  /*1230*/  SHF.R.S32.HI R13, RZ, 0x7, R2 ;  /* 0x00000007ff0d7819 */ /* 0x000fe20000011402 */
[----:B------:R-:W-:Y:S06]  /*1240*/  BRA.DIV UR4, `(.L_x_526) ;  /* 0x0000009204547947 */ /* 0x000fec000b800000 */
[----:B------:R1:W2:Y:S02]  /*1250*/  SHFL.IDX PT, R14, R13, RZ, 0x1f ;  /* 0x00001fff0d0e7589 */ /* 0x0002a400000e0000 */
.L_x_656:
[----:B------:R-:W-:Y:S01]  /*1260*/  SHF.L.U32 R11, RZ, 0x1f, RZ ;  /* 0x0000001fff0b7819 */ /* 0x000fe200000006ff */
[----:B--2---:R-:W-:Y:S01]  /*1270*/  IMAD.HI R4, R14, 0x55555556, RZ ;  /* 0x555555560e047827 */ /* 0x004fe200078e02ff */
[----:B------:R-:W-:Y:S02]  /*1280*/  LEA.HI R6, R3, R0, RZ, 0x4 ;  /* 0x0000000003067211 */ /* 0x000fe400078f20ff */
[----:B------:R-:W2:Y:S01]  /*1290*/  SYNCS.PHASECHK.TRANS64.TRYWAIT P0, [UR36+0x36400], R11 ;  /* 0x0364000bff0075a7 */ /* 0x000ea20008000164 */
[----:B------:R-:W-:Y:S01]  /*12a0*/  LOP3.LUT R7, R2, 0xffffff80, RZ, 0xc0, !PT ;  /* 0xffffff8002077812 */ /* 0x000fe200078ec0ff */
[----:B------:R-:W-:Y:S01]  /*12b0*/  VIADD R19, R19, 0x3f ;  /* 0x0000003f13137836 */ /* 0x000fe20000000000 */
[----:B------:R-:W-:Y:S01]  /*12c0*/  LEA.HI R5, R4, R4, RZ, 0x1 ;  /* 0x0000000404057211 */ /* 0x000fe200078f08ff */
[----:B------:R-:W-:Y:S01]  /*12d0*/  IMAD.HI R4, R13, 0x55555556, RZ ;  /* 0x555555560d047827 */ /* 0x000fe200078e02ff */
[----:B------:R-:W-:Y:S02]  /*12e0*/  LEA.HI R2, R3, R0, RZ, 0x5 ;  /* 0x0000000003027211 */ /* 0x000fe400078f28ff */
[----:B------:R-:W-:Y:S01]  /*12f0*/  LOP3.LUT R3, R6, 0xfffffff0, RZ, 0xc0, !PT ;  /* 0xfffffff006037812 */ /* 0x000fe200078ec0ff */
[----:B------:R-:W-:Y:S01]  /*1300*/  IMAD R18, R17, -0x60, R18 ;  /* 0xffffffa011127824 */ /* 0x000fe200078e0212 */
[----:B------:R-:W-:Y:S01]  /*1310*/  LEA.HI R8, R4, R4, RZ, 0x1 ;  /* 0x0000000404087211 */ /* 0x000fe200078f08ff */
[C---:B------:R-:W-:Y:S01]  /*1320*/  IMAD.IADD R4, R0.reuse, 0x1, -R7 ;  /* 0x0000000100047824 */ /* 0x040fe200078e0a07 */
[--C-:B------:R-:W-:Y:S01]  /*1330*/  SHF.R.S32.HI R9, RZ, 0x5, R2.reuse ;  /* 0x00000005ff097819 */ /* 0x100fe20000011402 */
[----:B------:R-:W-:Y:S01]  /*1340*/  IMAD.IADD R3, R0, 0x1, -R3 ;  /* 0x0000000100037824 */ /* 0x000fe200078e0a03 */
[----:B------:R-:W-:Y:S01]  /*1350*/  SHF.R.S32.HI R10, RZ, 0x1f, R19 ;  /* 0x0000001fff0a7819 */ /* 0x000fe20000011413 */
[----:B------:R-:W-:Y:S01]  /*1360*/  IMAD R7, R8, -0x3, R13 ;  /* 0xfffffffd08077824 */ /* 0x000fe200078e020d */
[----:B------:R-:W-:Y:S01]  /*1370*/  SHF.R.S32.HI R8, RZ, 0x1f, R2 ;  /* 0x0000001fff087819 */ /* 0x000fe20000011402 */
[----:B------:R-:W-:Y:S01]  /*1380*/  IMAD R5, R5, -0x3, R14 ;  /* 0xfffffffd05057824 */ /* 0x000fe200078e020e */
[----:B------:R-:W-:Y:S01]  /*1390*/  LEA.HI R2, R10, R19, RZ, 0x6 ;  /* 0x000000130a027211 */ /* 0x000fe200078f30ff */
[----:B------:R-:W-:Y:S01]  /*13a0*/  IMAD R17, R7, -0x20, R18 ;  /* 0xffffffe007117824 */ /* 0x000fe200078e0212 */
[----:B------:R-:W-:-:S02]  /*13b0*/  LEA.HI R8, R8, R9, RZ, 0x2 ;  /* 0x0000000908087211 */ /* 0x000fc400078f10ff */
[----:B------:R-:W-:Y:S01]  /*13c0*/  LEA.HI R0, R3, R3, RZ, 0x1 ;  /* 0x0000000303007211 */ /* 0x000fe200078f08ff */
[----:B--2---:R-:W-:Y:S06]  /*13d0*/  @P0 BRA `(.L_x_527) ;  /* 0x0000000000080947 */ /* 0x004fec0003800000 */
[----:B------:R-:W2:Y:S02]  /*13e0*/  SYNCS.PHASECHK.TRANS64.TRYWAIT P0, [UR36+0x36400], R11 ;  /* 0x0364000bff0075a7 */ /* 0x000ea40008000164 */
[----:B--2---:R-:W-:Y:S05]  /*13f0*/  @!P0 BRA `(.L_x_528) ;  /* 0x0000009000048947 */ /* 0x004fea0003800000 */
.L_x_527:
[----:B------:R-:W-:Y:S01]  /*1400*/  LOP3.LUT R12, R8, 0x3ffffc, RZ, 0xc0, !PT ;  /* 0x003ffffc080c7812 */ /* 0x000fe200078ec0ff */
[----:B------:R-:W-:Y:S01]  /*1410*/  IMAD R14, R13, 0x400, R4 ;  /* 0x000004000d0e7824 */ /* 0x000fe200078e0204 */
[--C-:B--2---:R-:W-:Y:S01]  /*1420*/  SHF.R.S32.HI R7, RZ, 0x1, R0.reuse ;  /* 0x00000001ff077819 */ /* 0x104fe20000011400 */
[----:B------:R-:W-:Y:S01]  /*1430*/  IMAD.MOV.U32 R157, RZ, RZ, 0x20 ;  /* 0x00000020ff9d7424 */ /* 0x000fe200078e00ff */
[----:B------:R-:W-:Y:S01]  /*1440*/  SHF.R.S32.HI R8, RZ, 0x1f, R0 ;  /* 0x0000001fff087819 */ /* 0x000fe20000011400 */
[----:B------:R-:W-:Y:S01]  /*1450*/  IMAD.IADD R15, R9, 0x1, -R12 ;  /* 0x00000001090f7824 */ /* 0x000fe200078e0a0c */
[----:B------:R-:W-:Y:S02]  /*1460*/  SHF.R.S32.HI R10, RZ, 0x1f, R3 ;  /* 0x0000001fff0a7819 */ /* 0x000fe40000011403 */
[----:B------:R-:W-:Y:S02]  /*1470*/  CS2R R70, SRZ ;  /* 0x0000000000467805 */ /* 0x000fe4000001ff00 */
[----:B------:R-:W-:-:S02]  /*1480*/  LEA.HI R8, R8, R7, RZ, 0x2 ;  /* 0x0000000708087211 */ /* 0x000fc400078f10ff */
[----:B------:R-:W-:Y:S02]  /*1490*/  CS2R R68, SRZ ;  /* 0x0000000000447805 */ /* 0x000fe4000001ff00 */
[----:B------:R-:W-:Y:S02]  /*14a0*/  LEA.HI R10, R10, R3, RZ, 0x3 ;  /* 0x000000030a0a7211 */ /* 0x000fe400078f18ff */
[----:B------:R-:W-:Y:S02]  /*14b0*/  CS2R R66, SRZ ;  /* 0x0000000000427805 */ /* 0x000fe4000001ff00 */
[----:B------:R-:W-:Y:S02]  /*14c0*/  LOP3.LUT R8, R8, 0xfffffffc, RZ, 0xc0, !PT ;  /* 0xfffffffc08087812 */ /* 0x000fe400078ec0ff */
[----:B------:R-:W-:Y:S02]  /*14d0*/  CS2R R64, SRZ ;  /* 0x0000000000407805 */ /* 0x000fe4000001ff00 */
[----:B------:R-:W-:Y:S01]  /*14e0*/  LOP3.LUT R0, R0, 0x7fffffe, RZ, 0xc0, !PT ;  /* 0x07fffffe00007812 */ /* 0x000fe200078ec0ff */
[----:B------:R-:W-:Y:S01]  /*14f0*/  IMAD.SHL.U32 R10, R10, 0x20, RZ ;  /* 0x000000200a0a7824 */ /* 0x000fe200078e00ff */
[----:B------:R-:W-:Y:S01]  /*1500*/  SHF.R.S32.HI R6, RZ, 0x4, R6 ;  /* 0x00000004ff067819 */ /* 0x000fe20000011406 */
[----:B------:R-:W-:Y:S01]  /*1510*/  IMAD.IADD R8, R7, 0x1, -R8 ;  /* 0x0000000107087824 */ /* 0x000fe200078e0a08 */
[----:B------:R-:W-:Y:S01]  /*1520*/  CS2R R62, SRZ ;  /* 0x00000000003e7805 */ /* 0x000fe2000001ff00 */
[----:B------:R-:W-:Y:S01]  /*1530*/  IMAD.IADD R11, R3, 0x1, -R0 ;  /* 0x00000001030b7824 */ /* 0x000fe200078e0a00 */
[----:B------:R-:W-:Y:S01]  /*1540*/  SHF.R.S32.HI R3, RZ, 0x1f, R4 ;  /* 0x0000001fff037819 */ /* 0x000fe20000011404 */
[----:B------:R-:W-:Y:S01]  /*1550*/  IMAD.SHL.U32 R9, R8, 0x40, RZ ;  /* 0x0000004008097824 */ /* 0x000fe200078e00ff */
[----:B------:R-:W-:Y:S01]  /*1560*/  LOP3.LUT R10, R10, 0x7fffff00, RZ, 0xc0, !PT ;  /* 0x7fffff000a0a7812 */ /* 0x000fe200078ec0ff */
[----:B------:R-:W-:Y:S01]  /*1570*/  IMAD.SHL.U32 R12, R6, 0x8, RZ ;  /* 0x00000008060c7824 */ /* 0x000fe200078e00ff */
[----:B------:R-:W-:-:S02]  /*1580*/  LEA.HI R0, R3, R4, RZ, 0x2 ;  /* 0x0000000403007211 */ /* 0x000fc400078f10ff */
[----:B------:R-:W-:Y:S02]  /*1590*/  CS2R R60, SRZ ;  /* 0x00000000003c7805 */ /* 0x000fe4000001ff00 */
[----:B------:R-:W-:Y:S01]  /*15a0*/  LOP3.LUT R9, R9, 0xc0, RZ, 0xc0, !PT ;  /* 0x000000c009097812 */ /* 0x000fe200078ec0ff */
[----:B------:R-:W-:Y:S01]  /*15b0*/  IMAD R10, R13, 0x800, R10 ;  /* 0x000008000d0a7824 */ /* 0x000fe200078e020a */
[--C-:B------:R-:W-:Y:S02]  /*15c0*/  SHF.R.S32.HI R6, RZ, 0x2, R0.reuse ;  /* 0x00000002ff067819 */ /* 0x100fe40000011400 */
[----:B------:R-:W-:Y:S02]  /*15d0*/  CS2R R58, SRZ ;  /* 0x00000000003a7805 */ /* 0x000fe4000001ff00 */
[----:B------:R-:W-:Y:S01]  /*15e0*/  SHF.R.S32.HI R7, RZ, 0x1f, R0 ;  /* 0x0000001fff077819 */ /* 0x000fe20000011400 */
[----:B------:R-:W-:Y:S01]  /*15f0*/  IMAD R10, R11, 0x20, R10 ;  /* 0x000000200b0a7824 */ /* 0x000fe200078e020a */
[----:B------:R-:W-:-:S02]  /*1600*/  LOP3.LUT R12, R9, 0x8, R12, 0xf8, !PT ;  /* 0x00000008090c7812 */ /* 0x000fc400078ef80c */
[----:B------:R-:W-:Y:S02]  /*1610*/  CS2R R56, SRZ ;  /* 0x0000000000387805 */ /* 0x000fe4000001ff00 */
[----:B------:R-:W-:Y:S01]  /*1620*/  SHF.R.U32.HI R9, RZ, 0x3, R9 ;  /* 0x00000003ff097819 */ /* 0x000fe20000011609 */
[----:B------:R-:W-:Y:S01]  /*1630*/  IMAD R10, R15, 0x200, R10 ;  /* 0x000002000f0a7824 */ /* 0x000fe200078e020a */
[----:B------:R-:W-:Y:S02]  /*1640*/  LEA.HI R7, R7, R6, RZ, 0x3 ;  /* 0x0000000607077211 */ /* 0x000fe400078f18ff */
[----:B------:R-:W-:Y:S02]  /*1650*/  CS2R R54, SRZ ;  /* 0x0000000000367805 */ /* 0x000fe4000001ff00 */
[----:B------:R-:W-:Y:S02]  /*1660*/  LOP3.LUT R9, R12, R9, RZ, 0x3c, !PT ;  /* 0x000000090c097212 */ /* 0x000fe400078e3cff */
[----:B------:R-:W-:-:S02]  /*1670*/  CS2R R52, SRZ ;  /* 0x0000000000347805 */ /* 0x000fc4000001ff00 */
[----:B------:R-:W-:Y:S02]  /*1680*/  LEA.HI R3, R3, R4, RZ, 0x5 ;  /* 0x0000000403037211 */ /* 0x000fe400078f28ff */
[----:B------:R-:W-:Y:S02]  /*1690*/  CS2R R50, SRZ ;  /* 0x0000000000327805 */ /* 0x000fe4000001ff00 */
[----:B------:R-:W-:Y:S01]  /*16a0*/  LOP3.LUT R7, R7, 0xfffffff8, RZ, 0xc0, !PT ;  /* 0xfffffff807077812 */ /* 0x000fe200078ec0ff */
[----:B------:R-:W-:Y:S01]  /*16b0*/  IMAD.IADD R10, R10, 0x1, R9 ;  /* 0x000000010a0a7824 */ /* 0x000fe200078e0209 */
[----:B------:R-:W-:Y:S02]  /*16c0*/  SHF.R.S32.HI R3, RZ, 0x5, R3 ;  /* 0x00000005ff037819 */ /* 0x000fe40000011403 */
[----:B------:R-:W-:Y:S02]  /*16d0*/  CS2R R48, SRZ ;  /* 0x0000000000307805 */ /* 0x000fe4000001ff00 */
[----:B-1----:R-:W-:Y:S01]  /*16e0*/  LOP3.LUT R13, R0, 0xfffffffc, RZ, 0xc0, !PT ;  /* 0xfffffffc000d7812 */ /* 0x002fe200078ec0ff */
[----:B------:R-:W-:Y:S01]  /*16f0*/  IMAD.IADD R6, R6, 0x1, -R7 ;  /* 0x0000000106067824 */ /* 0x000fe200078e0a07 */
[----:B------:R-:W-:-:S02]  /*1700*/  LEA R156, R10, UR36, 0x1 ;  /* 0x000000240a9c7c11 */ /* 0x000fc4000f8e08ff */
[----:B------:R-:W-:Y:S02]  /*1710*/  CS2R R46, SRZ ;  /* 0x00000000002e7805 */ /* 0x000fe4000001ff00 */
[----:B------:R-:W-:Y:S01]  /*1720*/  SHF.R.S32.HI R10, RZ, 0x6, R2 ;  /* 0x00000006ff0a7819 */ /* 0x000fe20000011402 */
[----:B------:R-:W-:Y:S01]  /*1730*/  IMAD R3, R3, 0x10, R6 ;  /* 0x0000001003037824 */ /* 0x000fe200078e0206 */
[----:B------:R-:W-:Y:S01]  /*1740*/  LOP3.LUT P0, RZ, R8, 0x2, RZ, 0xc0, !PT ;  /* 0x0000000208ff7812 */ /* 0x000fe2000780c0ff */
[----:B------:R-:W-:Y:S01]  /*1750*/  IMAD.IADD R0, R4, 0x1, -R13 ;  /* 0x0000000104007824 */ /* 0x000fe200078e0a0d */
[----:B------:R-:W-:Y:S01]  /*1760*/  LOP3.LUT R9, R16, 0x1, RZ, 0xfc, !PT ;  /* 0x0000000110097812 */ /* 0x000fe200078efcff */
[----:B------:R-:W-:Y:S01]  /*1770*/  IMAD.SHL.U32 R4, R14, 0x4, RZ ;  /* 0x000000040e047824 */ /* 0x000fe200078e00ff */
[----:B------:R1:W-:Y:S01]  /*1780*/  STL [R1], R3 ;  /* 0x0000000301007387 */ /* 0x0003e20000100800 */
[----:B------:R-:W-:Y:S01]  /*1790*/  SEL R157, R157, 0xffffffe0, !P0 ;  /* 0xffffffe09d9d7807 */ /* 0x000fe20004000000 */
[----:B------:R-:W-:Y:S01]  /*17a0*/  IMAD R0, R0, -0x2, R17 ;  /* 0xfffffffe00007824 */ /* 0x000fe200078e0211 */
[----:B------:R-:W-:Y:S01]  /*17b0*/  CS2R R6, SRZ ;  /* 0x0000000000067805 */ /* 0x000fe2000001ff00 */
[----:B------:R2:W-:Y:S01]  /*17c0*/  STL [R1+0x4], R10 ;  /* 0x0000040a01007387 */ /* 0x0005e20000100800 */
[----:B------:R-:W-:Y:S01]  /*17d0*/  IMAD.MOV.U32 R8, RZ, RZ, RZ ;  /* 0x000000ffff087224 */ /* 0x000fe200078e00ff */
[----:B------:R-:W-:-:S02]  /*17e0*/  CS2R R44, SRZ ;  /* 0x00000000002c7805 */ /* 0x000fc4000001ff00 */
[----:B------:R-:W-:Y:S02]  /*17f0*/  CS2R R42, SRZ ;  /* 0x00000000002a7805 */ /* 0x000fe4000001ff00 */
[----:B------:R-:W-:Y:S02]  /*1800*/  CS2R R40, SRZ ;  /* 0x0000000000287805 */ /* 0x000fe4000001ff00 */
[----:B------:R-:W-:Y:S01]  /*1810*/  CS2R R38, SRZ ;  /* 0x0000000000267805 */ /* 0x000fe2000001ff00 */
[----:B-1----:R-:W-:Y:S01]  /*1820*/  IMAD.MOV.U32 R3, RZ, RZ, RZ ;  /* 0x000000ffff037224 */ /* 0x002fe200078e00ff */
        /* <DEDUP_REMOVED lines=31> */
[----:B------:R-:W-:Y:S02]  /*1a20*/  LEA R2, R4, UR36, 0x2 ;  /* 0x0000002404027c11 */ /* 0x000fe4000f8e10ff */
[----:B--2---:R-:W-:-:S07]  /*1a30*/  IADD3 R157, R157, 0x30400, R156 ;  /* 0x000304009d9d7810 */ /* 0x004fce0007ffe09c */
.L_x_539:
[----:B------:R-:W-:-:S13]  /*1a40*/  ISETP.NE.AND P0, PT, R9, 0x3, PT ;  /* 0x000000030900780c */ /* 0x000fda0003f05270 */
[----:B------:R-:W-:Y:S05]  /*1a50*/  @!P0 BRA `(.L_x_529) ;  /* 0x0000000000048947 */ /* 0x000fea0003800000 */
[----:B------:R-:W-:Y:S01]  /*1a60*/  BPT.TRAP 0x1 ;  /* 0x000000040000795c */ /* 0x000fe20000300000 */
.L_x_529:
[----:B------:R-:W-:Y:S02]  /*1a70*/  LEA R4, R3, UR36, 0x3 ;  /* 0x0000002403047c11 */ /* 0x000fe4000f8e18ff */
[----:B------:R-:W-:-:S04]  /*1a80*/  SHF.L.U32 R11, R7, 0x1f, RZ ;  /* 0x0000001f070b7819 */ /* 0x000fc800000006ff */
[----:B------:R1:W2:Y:S01]  /*1a90*/  SYNCS.PHASECHK.TRANS64.TRYWAIT P1, [R4+URZ+0x36410], R11 ;  /* 0x0364100b040075a7 */ /* 0x0002a2000802017f */
[----:B------:R-:W-:Y:S05]  /*1aa0*/  @!P0 BRA `(.L_x_530) ;  /* 0x0000000000048947 */ /* 0x000fea0003800000 */
[----:B------:R-:W-:Y:S01]  /*1ab0*/  BPT.TRAP 0x1 ;  /* 0x000000040000795c */ /* 0x000fe20000300000 */
.L_x_530:
[----:B--2---:R-:W-:Y:S05]  /*1ac0*/  @P1 BRA `(.L_x_531) ;  /* 0x0000000000081947 */ /* 0x004fea0003800000 */
[----:B------:R-:W2:Y:S02]  /*1ad0*/  SYNCS.PHASECHK.TRANS64.TRYWAIT P1, [R4+URZ+0x36410], R11 ;  /* 0x0364100b040075a7 */ /* 0x000ea4000802017f */
[----:B--2---:R-:W-:Y:S05]  /*1ae0*/  @!P1 BRA `(.L_x_532) ;  /* 0x0000008800609947 */ /* 0x004fea0003800000 */
.L_x_531:
[----:B------:R-:W-:Y:S05]  /*1af0*/  WARPSYNC.ALL ;  /* 0x0000000000007948 */ /* 0x000fea0003800000 */
[----:B------:R-:W-:Y:S01]  /*1b00*/  R2UR UR6, R5 ;  /* 0x00000000050672ca */ /* 0x000fe200000e0000 */
[----:B------:R-:W-:Y:S01]  /*1b10*/  UIADD3 UR4, UR36, 0x1e000, URZ ;  /* 0x0001e00024047890 */ /* 0x000fe2000fffe03f */
[----:B------:R-:W-:Y:S01]  /*1b20*/  R2UR UR7, R3 ;  /* 0x00000000030772ca */ /* 0x000fe200000e0000 */
[----:B------:R-:W3:Y:S01]  /*1b30*/  LDL R10, [R1] ;  /* 0x00000000010a7983 */ /* 0x000ee20000100800 */
[----:B------:R-:W-:Y:S01]  /*1b40*/  WARPGROUP.ARRIVE ;  /* 0x00000000000079c5 */ /* 0x000fe20000000000 */
[----:B------:R-:W-:Y:S01]  /*1b50*/  USHF.R.U32.HI UR5, URZ, 0x4, UR4 ;  /* 0x000000043f057899 */ /* 0x000fe20008011604 */
[----:B------:R-:W-:Y:S01]  /*1b60*/  UMOV UR13, 0x40000040 ;  /* 0x40000040000d7882 */ /* 0x000fe20000000000 */
[----:B------:R-:W-:-:S02]  /*1b70*/  UMOV UR15, 0x40000040 ;  /* 0x40000040000f7882 */ /* 0x000fc40000000000 */
[----:B------:R-:W-:Y:S01]  /*1b80*/  ULOP3.LUT UR5, UR5, 0x3fff, URZ, 0xc0, !UPT ;  /* 0x00003fff05057892 */ /* 0x000fe2000f8ec03f */
[----:B------:R-:W-:Y:S01]  /*1b90*/  UMOV UR9, 0x40000040 ;  /* 0x4000004000097882 */ /* 0x000fe20000000000 */
[----:B------:R-:W-:Y:S02]  /*1ba0*/  UMOV UR11, 0x40000040 ;  /* 0x40000040000b7882 */ /* 0x000fe40000000000 */
        /* <DEDUP_REMOVED lines=36> */
[----:B------:R-:W-:Y:S01]  /*1df0*/  WARPGROUP.ARRIVE ;  /* 0x00000000000079c5 */ /* 0x000fe20000000000 */
[----:B---3--:R-:W-:-:S05]  /*1e00*/  IMAD R10, R3, 0x40, R10 ;  /* 0x00000040030a7824 */ /* 0x008fca00078e020a */
[----:B------:R-:W-:Y:S01]  /*1e10*/  HGMMA.64x32x16.F32.BF16 R120, gdesc[UR12], R120, gsb0 ;  /* 0x006000000c7879f0 */ /* 0x000fe20008001878 */
[----:B------:R-:W-:Y:S01]  /*1e20*/  UIADD3 UR12, UR6, 0x202, URZ ;  /* 0x00000202060c7890 */ /* 0x000fe2000fffe03f */
[----:B------:R-:W-:Y:S01]  /*1e30*/  LEA R10, R10, UR36, 0x2 ;  /* 0x000000240a0a7c11 */ /* 0x000fe2000f8e10ff */
        /* <DEDUP_REMOVED lines=48> */
[----:B------:R3:W1:Y:S01]  /*2140*/  LDS R139, [R10+0x30020] ;  /* 0x030020000a8b7984 */ /* 0x0006620000000800 */
[----:B------:R-:W-:Y:S05]  /*2150*/  @!P0 BRA `(.L_x_533) ;  /* 0x0000000000048947 */ /* 0x000fea0003800000 */
[----:B------:R-:W-:Y:S01]  /*2160*/  BPT.TRAP 0x1 ;  /* 0x000000040000795c */ /* 0x000fe20000300000 */
.L_x_533:
[----:B------:R-:W-:-:S04]  /*2170*/  SHF.L.U32 R15, R6, 0x1f, RZ ;  /* 0x0000001f060f7819 */ /* 0x000fc800000006ff */
[----:B------:R1:W1:Y:S01]  /*2180*/  SYNCS.PHASECHK.TRANS64.TRYWAIT P1, [UR36+0x36430], R15 ;  /* 0x0364300fff0075a7 */ /* 0x0002620008020164 */
[----:B------:R-:W-:Y:S05]  /*2190*/  @!P0 BRA `(.L_x_534) ;  /* 0x0000000000048947 */ /* 0x000fea0003800000 */
[----:B------:R-:W-:Y:S01]  /*21a0*/  BPT.TRAP 0x1 ;  /* 0x000000040000795c */ /* 0x000fe20000300000 */
.L_x_534:
[----:B------:R-:W-:Y:S01]  /*21b0*/  FMUL.FTZ R12, R120, UR40 ;  /* 0x00000028780c7c20 */ /* 0x000fe20008410000 */
[----:B------:R-:W-:Y:S01]  /*21c0*/  FMUL.FTZ R13, R121, UR40 ;  /* 0x00000028790d7c20 */ /* 0x000fe20008410000 */
[----:B---3--:R-:W-:Y:S01]  /*21d0*/  FMUL.FTZ R10, R122, UR40 ;  /* 0x000000287a0a7c20 */ /* 0x008fe20008410000 */
[----:B-12---:R-:W-:Y:S01]  /*21e0*/  FMUL.FTZ R11, R123, UR40 ;  /* 0x000000287b0b7c20 */ /* 0x006fe20008410000 */
        /* <DEDUP_REMOVED lines=10> */
[----:B------:R-:W1:Y:S01]  /*2290*/  MUFU.TANH R12, R12 ;  /* 0x0000000c000c7308 */ /* 0x000e620000002400 */
[----:B------:R-:W-:Y:S01]  /*22a0*/  FMUL.FTZ R136, R134, UR40 ;  /* 0x0000002886887c20 */ /* 0x000fe20008410000 */
[----:B------:R-:W-:-:S06]  /*22b0*/  FMUL.FTZ R23, R135, UR40 ;  /* 0x0000002887177c20 */ /* 0x000fcc0008410000 */
[----:B------:R-:W2:Y:S08]  /*22c0*/  MUFU.TANH R13, R13 ;  /* 0x0000000d000d7308 */ /* 0x000eb00000002400 */
[----:B------:R-:W3:Y:S08]  /*22d0*/  MUFU.TANH R10, R10 ;  /* 0x0000000a000a7308 */ /* 0x000ef00000002400 */
[----:B------:R-:W1:Y:S08]  /*22e0*/  MUFU.TANH R11, R11 ;  /* 0x0000000b000b7308 */ /* 0x000e700000002400 */
        /* <DEDUP_REMOVED lines=9> */
[----:B------:R-:W1:Y:S01]  /*2380*/  MUFU.TANH R138, R138 ;  /* 0x0000008a008a7308 */ /* 0x000e620000002400 */
[----:B--23--:R-:W-:Y:S05]  /*2390*/  @P1 BRA `(.L_x_535) ;  /* 0x0000000000081947 */ /* 0x00cfea0003800000 */
[----:B------:R-:W2:Y:S02]  /*23a0*/  SYNCS.PHASECHK.TRANS64.TRYWAIT P1, [UR36+0x36430], R15 ;  /* 0x0364300fff0075a7 */ /* 0x000ea40008020164 */
[----:B--2---:R-:W-:Y:S05]  /*23b0*/  @!P1 BRA `(.L_x_536) ;  /* 0x0000008000409947 */ /* 0x004fea0003800000 */
.L_x_535:
[----:B------:R-:W3:Y:S01]  /*23c0*/  MUFU.TANH R136, R136 ;  /* 0x0000008800887308 */ /* 0x000ee20000002400 */
[C---:B------:R-:W-:Y:S01]  /*23d0*/  ISETP.GT.AND P6, PT, R0.reuse, RZ, PT ;  /* 0x000000ff0000720c */ /* 0x040fe20003fc4270 */
[----:B------:R-:W5:Y:S01]  /*23e0*/  LDL R145, [R1] ;  /* 0x0000000001917983 */ /* 0x000f620000100800 */
[----:B------:R-:W-:Y:S01]  /*23f0*/  UIADD3 UR5, UR36, 0x2a000, URZ ;  /* 0x0002a00024057890 */ /* 0x000fe2000fffe03f */
[----:B------:R-:W-:Y:S01]  /*2400*/  ISETP.GT.AND P1, PT, R0, 0x1, PT ;  /* 0x000000010000780c */ /* 0x000fe20003f24270 */
[----:B------:R-:W-:Y:S01]  /*2410*/  UIADD3 UR4, UR4, 0x9000, URZ ;  /* 0x0000900004047890 */ /* 0x000fe2000fffe03f */
[----:B-12---:R-:W-:Y:S01]  /*2420*/  FSEL R15, R12, -INF , P6 ;  /* 0xff8000000c0f7808 */ /* 0x006fe20003000000 */
[----:B------:R-:W-:Y:S01]  /*2430*/  USHF.R.U32.HI UR6, URZ, 0x4, UR5 ;  /* 0x000000043f067899 */ /* 0x000fe20008011605 */
[----:B------:R-:W1:Y:S01]  /*2440*/  MUFU.TANH R23, R23 ;  /* 0x0000001700177308 */ /* 0x000e620000002400 */
[----:B------:R-:W-:Y:S01]  /*2450*/  FSEL R144, R10, -INF , P6 ;  /* 0xff8000000a907808 */ /* 0x000fe20003000000 */
[----:B------:R-:W-:Y:S01]  /*2460*/  USHF.R.U32.HI UR4, URZ, 0x4, UR4 ;  /* 0x000000043f047899 */ /* 0x000fe20008011604 */
[C---:B------:R-:W-:Y:S01]  /*2470*/  ISETP.GT.AND P2, PT, R0.reuse, 0x8, PT ;  /* 0x000000080000780c */ /* 0x040fe20003f44270 */
[----:B------:R-:W-:Y:S01]  /*2480*/  ULOP3.LUT UR7, UR6, 0x3fff, URZ, 0xc0, !UPT ;  /* 0x00003fff06077892 */ /* 0x000fe2000f8ec03f */
[C---:B------:R-:W-:Y:S01]  /*2490*/  ISETP.GT.AND P3, PT, R0.reuse, 0x9, PT ;  /* 0x000000090000780c */ /* 0x040fe20003f64270 */
[----:B------:R-:W-:Y:S01]  /*24a0*/  ULOP3.LUT UR6, UR4, 0x3fff, URZ, 0xc0, !UPT ;  /* 0x00003fff04067892 */ /* 0x000fe2000f8ec03f */
[C---:B------:R-:W-:Y:S01]  /*24b0*/  ISETP.GT.AND P4, PT, R0.reuse, 0x10, PT ;  /* 0x000000100000780c */ /* 0x040fe20003f84270 */
[----:B------:R-:W-:Y:S01]  /*24c0*/  ULOP3.LUT UR4, UR7, 0x10000, URZ, 0xfc, !UPT ;  /* 0x0001000007047892 */ /* 0x000fe2000f8efc3f */
[C---:B------:R-:W-:Y:S01]  /*24d0*/  ISETP.GT.AND P5, PT, R0.reuse, 0x11, PT ;  /* 0x000000110000780c */ /* 0x040fe20003fa4270 */
[----:B------:R-:W-:Y:S01]  /*24e0*/  ULOP3.LUT UR6, UR6, 0x10000, URZ, 0xfc, !UPT ;  /* 0x0001000006067892 */ /* 0x000fe2000f8efc3f */
[----:B------:R-:W-:Y:S01]  /*24f0*/  ISETP.GT.AND P6, PT, R0, 0x18, PT ;  /* 0x000000180000780c */ /* 0x000fe20003fc4270 */
[--C-:B----4-:R-:W-:Y:S01]  /*2500*/  FFMA.FTZ R152, R15, UR41, -R148.reuse ;  /* 0x000000290f987c23 */ /* 0x110fe20008010894 */
[----:B------:R-:W-:Y:S01]  /*2510*/  FSEL R153, R13, -INF , P1 ;  /* 0xff8000000d997808 */ /* 0x000fe20000800000 */
[--C-:B------:R-:W-:Y:S01]  /*2520*/  FFMA.FTZ R144, R144, UR41, -R139.reuse ;  /* 0x0000002990907c23 */ /* 0x100fe2000801088b */
[----:B------:R-:W-:Y:S01]  /*2530*/  FSEL R120, R11, -INF , P1 ;  /* 0xff8000000b787808 */ /* 0x000fe20000800000 */
[----:B------:R-:W-:Y:S01]  /*2540*/  UMOV UR8, UR4 ;  /* 0x0000000400087c82 */ /* 0x000fe20008000000 */
[----:B------:R-:W-:Y:S01]  /*2550*/  ISETP.GT.AND P1, PT, R0, 0x19, PT ;  /* 0x000000190000780c */ /* 0x000fe20003f24270 */
[--C-:B------:R-:W-:Y:S01]  /*2560*/  FFMA.FTZ R153, R153, UR41, -R148.reuse ;  /* 0x0000002999997c23 */ /* 0x100fe20008010894 */
[----:B------:R-:W-:Y:S01]  /*2570*/  FSEL R151, R14, -INF , P2 ;  /* 0xff8000000e977808 */ /* 0x000fe20001000000 */
[--C-:B------:R-:W-:Y:S01]  /*2580*/  FFMA.FTZ R143, R120, UR41, -R139.reuse ;  /* 0x00000029788f7c23 */ /* 0x100fe2000801088b */
[----:B------:R-:W-:Y:S01]  /*2590*/  FSEL R155, R16, -INF , P3 ;  /* 0xff800000109b7808 */ /* 0x000fe20001800000 */
[----:B------:R-:W-:Y:S01]  /*25a0*/  UMOV UR9, 0x40000040 ;  /* 0x4000004000097882 */ /* 0x000fe20000000000 */
[----:B------:R-:W-:Y:S01]  /*25b0*/  FSEL R149, R21, -INF , P4 ;  /* 0xff80000015957808 */ /* 0x000fe20002000000 */
[--C-:B------:R-:W-:Y:S01]  /*25c0*/  FFMA.FTZ R151, R151, UR41, -R148.reuse ;  /* 0x0000002997977c23 */ /* 0x100fe20008010894 */
        /* <DEDUP_REMOVED lines=12> */
[----:B---3--:R-:W-:Y:S01]  /*2690*/  FSEL R146, R136, -INF , P6 ;  /* 0xff80000088927808 */ /* 0x008fe20003000000 */
[--C-:B------:R-:W-:Y:S01]  /*26a0*/  FFMA.FTZ R142, R142, UR41, -R139.reuse ;  /* 0x000000298e8e7c23 */ /* 0x100fe2000801088b */
[----:B------:R-:W-:Y:S01]  /*26b0*/  FSEL R123, R138, -INF , P1 ;  /* 0xff8000008a7b7808 */ /* 0x000fe20000800000 */
[--C-:B------:R-:W-:Y:S01]  /*26c0*/  FFMA.FTZ R147, R122, UR41, -R139.reuse ;  /* 0x000000297a937c23 */ /* 0x100fe2000801088b */
[----:B-1----:R-:W-:Y:S01]  /*26d0*/  FSEL R124, R23, -INF , P1 ;  /* 0xff800000177c7808 */ /* 0x002fe20000800000 */
[--C-:B------:R-:W-:Y:S01]  /*26e0*/  FFMA.FTZ R146, R146, UR41, -R139.reuse ;  /* 0x0000002992927c23 */ /* 0x100fe2000801088b */
[----:B------:R-:W-:Y:S01]  /*26f0*/  UMOV UR10, UR6 ;  /* 0x00000006000a7c82 */ /* 0x000fe20008000000 */
[----:B------:R-:W-:Y:S01]  /*2700*/  FFMA.FTZ R148, R123, UR41, -R148 ;  /* 0x000000297b947c23 */ /* 0x000fe20008010894 */
[----:B------:R-:W-:Y:S01]  /*2710*/  UMOV UR11, 0x40000040 ;  /* 0x40000040000b7882 */ /* 0x000fe20000000000 */
[----:B------:R-:W-:Y:S01]  /*2720*/  FFMA.FTZ R139, R124, UR41, -R139 ;  /* 0x000000297c8b7c23 */ /* 0x000fe2000801088b */
[----:B------:R-:W1:Y:S01]  /*2730*/  MUFU.EX2 R151, R151 ;  /* 0x0000009700977308 */ /* 0x000e620000000800 */
[----:B------:R-:W-:Y:S01]  /*2740*/  WARPGROUP.ARRIVE ;  /* 0x00000000000079c5 */ /* 0x000fe20000000000 */
[----:B------:R-:W-:Y:S01]  /*2750*/  FFMA.FTZ R14, -R14, R14, 1 ;  /* 0x3f8000000e0e7423 */ /* 0x000fe2000001010e */
[----:B------:R-:W-:Y:S01]  /*2760*/  FFMA.FTZ R12, -R12, R12, 1 ;  /* 0x3f8000000c0c7423 */ /* 0x000fe2000001010c */
[----:B------:R-:W-:Y:S01]  /*2770*/  FFMA.FTZ R13, -R13, R13, 1 ;  /* 0x3f8000000d0d7423 */ /* 0x000fe2000001010d */
[----:B------:R-:W-:Y:S01]  /*2780*/  FFMA.FTZ R21, -R21, R21, 1 ;  /* 0x3f80000015157423 */ /* 0x000fe20000010115 */
[----:B------:R-:W-:Y:S01]  /*2790*/  FFMA.FTZ R16, -R16, R16, 1 ;  /* 0x3f80000010107423 */ /* 0x000fe20000010110 */
[----:B------:R-:W-:Y:S01]  /*27a0*/  HGMMA.64x32x16.F32.BF16 R120, gdesc[UR8], RZ, !UPT, gsb0 ;  /* 0x00600000087879f0 */ /* 0x000fe2000c0018ff */
[----:B------:R-:W-:Y:S01]  /*27b0*/  UIADD3 UR10, UR6, 0x2, URZ ;  /* 0x00000002060a7890 */ /* 0x000fe2000fffe03f */
[----:B------:R-:W-:Y:S01]  /*27c0*/  MUFU.EX2 R155, R155 ;  /* 0x0000009b009b7308 */ /* 0x000fe20000000800 */
[----:B------:R-:W-:Y:S01]  /*27d0*/  UIADD3 UR8, UR4, 0x2, URZ ;  /* 0x0000000204087890 */ /* 0x000fe2000fffe03f */
[----:B------:R-:W-:Y:S01]  /*27e0*/  FFMA.FTZ R22, -R22, R22, 1 ;  /* 0x3f80000016167423 */ /* 0x000fe20000010116 */
[----:B------:R-:W-:Y:S01]  /*27f0*/  UMOV UR11, 0x40000040 ;  /* 0x40000040000b7882 */ /* 0x000fe20000000000 */
[----:B------:R-:W-:Y:S01]  /*2800*/  UMOV UR9, 0x40000040 ;  /* 0x4000004000097882 */ /* 0x000fe20000000000 */
[----:B------:R-:W-:Y:S01]  /*2810*/  FFMA.FTZ R17, -R17, R17, 1 ;  /* 0x3f80000011117423 */ /* 0x000fe20000010111 */
[----:B------:R-:W-:Y:S01]  /*2820*/  FFMA.FTZ R136, -R136, R136, 1 ;  /* 0x3f80000088887423 */ /* 0x000fe20000010188 */
[----:B------:R-:W-:Y:S01]  /*2830*/  FFMA.FTZ R23, -R23, R23, 1 ;  /* 0x3f80000017177423 */ /* 0x000fe20000010117 */
[----:B------:R-:W2:Y:S01]  /*2840*/  MUFU.EX2 R152, R152 ;  /* 0x0000009800987308 */ /* 0x000ea20000000800 */
[----:B------:R-:W-:-:S07]  /*2850*/  UMOV UR7, 0x80000020 ;  /* 0x8000002000077882 */ /* 0x000fce0000000000 */
[----:B------:R-:W3:Y:S08]  /*2860*/  MUFU.EX2 R153, R153 ;  /* 0x0000009900997308 */ /* 0x000ef00000000800 */
[----:B------:R-:W-:Y:S08]  /*2870*/  MUFU.EX2 R144, R144 ;  /* 0x0000009000907308 */ /* 0x000ff00000000800 */
[----:B------:R-:W4:Y:S08]  /*2880*/  MUFU.EX2 R143, R143 ;  /* 0x0000008f008f7308 */ /* 0x000f300000000800 */
[----:B------:R-:W-:Y:S08]  /*2890*/  MUFU.EX2 R150, R150 ;  /* 0x0000009600967308 */ /* 0x000ff00000000800 */
[----:B------:R-:W4:Y:S08]  /*28a0*/  MUFU.EX2 R154, R154 ;  /* 0x0000009a009a7308 */ /* 0x000f300000000800 */
[----:B------:R-:W-:Y:S01]  /*28b0*/  MUFU.EX2 R142, R142 ;  /* 0x0000008e008e7308 */ /* 0x000fe20000000800 */
[----:B------:R-:W-:-:S02]  /*28c0*/  WARPGROUP.DEPBAR.LE gsb0, 0x0 ;  /* 0x00008000000079c5 */ /* 0x000fc40000010000 */
[----:B------:R-:W-:-:S05]  /*28d0*/  WARPGROUP.ARRIVE ;  /* 0x00000000000079c5 */ /* 0x000fca0000000000 */
[----:B------:R-:W4:Y:S01]  /*28e0*/  MUFU.EX2 R141, R141 ;  /* 0x0000008d008d7308 */ /* 0x000f220000000800 */
[----:B------:R-:W-:Y:S01]  /*28f0*/  HGMMA.64x32x16.F32.BF16 R120, gdesc[UR8], R120, gsb0 ;  /* 0x00600000087879f0 */ /* 0x000fe20008001878 */
[----:B------:R-:W-:Y:S02]  /*2900*/  UIADD3 UR10, UR6, 0x4, URZ ;  /* 0x00000004060a7890 */ /* 0x000fe4000fffe03f */
[----:B------:R-:W-:Y:S01]  /*2910*/  UIADD3 UR8, UR4, 0x4, URZ ;  /* 0x0000000404087890 */ /* 0x000fe2000fffe03f */
[----:B------:R-:W-:Y:S01]  /*2920*/  UMOV UR11, 0x40000040 ;  /* 0x40000040000b7882 */ /* 0x000fe20000000000 */
[----:B------:R-:W-:Y:S02]  /*2930*/  UMOV UR9, 0x40000040 ;  /* 0x4000004000097882 */ /* 0x000fe40000000000 */
[----:B------:R-:W-:Y:S08]  /*2940*/  MUFU.EX2 R148, R148 ;  /* 0x0000009400947308 */ /* 0x000ff00000000800 */
[----:B------:R-:W-:Y:S08]  /*2950*/  MUFU.EX2 R147, R147 ;  /* 0x0000009300937308 */ /* 0x000ff00000000800 */
[----:B------:R-:W4:Y:S08]  /*2960*/  MUFU.EX2 R146, R146 ;  /* 0x0000009200927308 */ /* 0x000f300000000800 */
[----:B------:R-:W4:Y:S01]  /*2970*/  MUFU.EX2 R139, R139 ;  /* 0x0000008b008b7308 */ /* 0x000f220000000800 */
        /* <DEDUP_REMOVED lines=14> */
[----:B-----5:R-:W-:Y:S01]  /*2a60*/  LEA R15, R145, UR36, 0x2 ;  /* 0x00000024910f7c11 */ /* 0x020fe2000f8e10ff */
        /* <DEDUP_REMOVED lines=49> */
[----:B------:R-:W-:-:S04]  /*2d80*/  USHF.R.U32.HI UR4, URZ, 0x4, UR37 ;  /* 0x000000043f047899 */ /* 0x000fc80008011625 */
[----:B------:R-:W-:Y:S01]  /*2d90*/  ULOP3.LUT UR4, UR4, 0x3fff, URZ, 0xc0, !UPT ;  /* 0x00003fff04047892 */ /* 0x000fe2000f8ec03f */
[----:B------:R-:W-:Y:S02]  /*2da0*/  WARPGROUP.DEPBAR.LE gsb0, 0x0 ;  /* 0x00008000000079c5 */ /* 0x000fe40000010000 */
[----:B------:R-:W-:-:S06]  /*2db0*/  WARPGROUP.ARRIVE ;  /* 0x00000000000079c5 */ /* 0x000fcc0000000000 */
[----:B------:R-:W-:Y:S01]  /*2dc0*/  HGMMA.64x32x16.F32.BF16 R120, gdesc[UR8], R120, gsb0 ;  /* 0x00600000087879f0 */ /* 0x000fe20008001878 */
[----:B------:R-:W-:Y:S01]  /*2dd0*/  R2UR UR10, R5 ;  /* 0x00000000050a72ca */ /* 0x000fe200000e0000 */
[----:B------:R-:W-:Y:S01]  /*2de0*/  ULOP3.LUT UR9, UR4, 0x1000000, URZ, 0xfc, !UPT ;  /* 0x0100000004097892 */ /* 0x000fe2000f8efc3f */
[----:B------:R-:W-:-:S06]  /*2df0*/  UMOV UR11, 0x40000040 ;  /* 0x40000040000b7882 */ /* 0x000fcc0000000000 */
[----:B------:R-:W-:-:S05]  /*2e00*/  UMOV UR6, UR9 ;  /* 0x0000000900067c82 */ /* 0x000fca0008000000 */
[----:B------:R-:W-:-:S04]  /*2e10*/  ULEA UR5, UR10, UR5, 0xd ;  /* 0x000000050a057291 */ /* 0x000fc8000f8e683f */
[----:B------:R-:W-:-:S04]  /*2e20*/  USHF.R.U32.HI UR5, URZ, 0x4, UR5 ;  /* 0x000000043f057899 */ /* 0x000fc80008011605 */
[----:B------:R-:W-:-:S03]  /*2e30*/  ULOP3.LUT UR8, UR5, 0x3fff, URZ, 0xc0, !UPT ;  /* 0x00003fff05087892 */ /* 0x000fc6000f8ec03f */
[----:B------:R-:W-:-:S04]  /*2e40*/  UMOV UR5, 0x40000040 ;  /* 0x4000004000057882 */ /* 0x000fc80000000000 */
[----:B------:R-:W-:Y:S01]  /*2e50*/  UMOV UR4, UR8 ;  /* 0x0000000800047c82 */ /* 0x000fe20008000000 */
[----:B------:R-:W-:Y:S02]  /*2e60*/  WARPGROUP.DEPBAR.LE gsb0, 0x0 ;  /* 0x00008000000079c5 */ /* 0x000fe40000010000 */
[----:B------:R-:W5:Y:S02]  /*2e70*/  LDS R145, [R15+0x30200] ;  /* 0x030200000f917984 */ /* 0x000f640000000800 */
[--C-:B-----5:R-:W-:Y:S01]  /*2e80*/  FADD.FTZ R124, R124, -R145.reuse ;  /* 0x800000917c7c7221 */ /* 0x120fe20000010000 */
[--C-:B------:R-:W-:Y:S01]  /*2e90*/  FADD.FTZ R120, R120, -R145.reuse ;  /* 0x8000009178787221 */ /* 0x100fe20000010000 */
[--C-:B------:R-:W-:Y:S01]  /*2ea0*/  FADD.FTZ R121, R121, -R145.reuse ;  /* 0x8000009179797221 */ /* 0x100fe20000010000 */
[--C-:B------:R-:W-:Y:S01]  /*2eb0*/  FADD.FTZ R128, R128, -R145.reuse ;  /* 0x8000009180807221 */ /* 0x100fe20000010000 */
[----:B-1----:R-:W-:Y:S01]  /*2ec0*/  FMUL.FTZ R124, R151, R124 ;  /* 0x0000007c977c7220 */ /* 0x002fe20000410000 */
[----:B--2---:R-:W-:Y:S01]  /*2ed0*/  FMUL.FTZ R120, R152, R120 ;  /* 0x0000007898787220 */ /* 0x004fe20000410000 */
[----:B---3--:R-:W-:Y:S01]  /*2ee0*/  FMUL.FTZ R121, R153, R121 ;  /* 0x0000007999797220 */ /* 0x008fe20000410000 */
[--C-:B------:R-:W-:Y:S01]  /*2ef0*/  FADD.FTZ R132, R132, -R145.reuse ;  /* 0x8000009184847221 */ /* 0x100fe20000010000 */
[----:B------:R-:W-:Y:S01]  /*2f00*/  FMUL.FTZ R124, R14, R124 ;  /* 0x0000007c0e7c7220 */ /* 0x000fe20000410000 */
[----:B------:R-:W-:Y:S01]  /*2f10*/  F2FP.BF16.F32.PACK_AB R14, R155, R151 ;  /* 0x000000979b0e723e */ /* 0x000fe200000010ff */
[----:B------:R-:W-:Y:S01]  /*2f20*/  FMUL.FTZ R120, R12, R120 ;  /* 0x000000780c787220 */ /* 0x000fe20000410000 */
[----:B------:R1:W2:Y:S01]  /*2f30*/  LDS R151, [R15+0x30220] ;  /* 0x030220000f977984 */ /* 0x0002a20000000800 */
[----:B------:R-:W-:Y:S01]  /*2f40*/  FMUL.FTZ R121, R13, R121 ;  /* 0x000000790d797220 */ /* 0x000fe20000410000 */
[----:B------:R-:W-:Y:S01]  /*2f50*/  F2FP.BF16.F32.PACK_AB R12, R153, R152 ;  /* 0x00000098990c723e */ /* 0x000fe200000010ff */
[--C-:B------:R-:W-:Y:S01]  /*2f60*/  FADD.FTZ R125, R125, -R145.reuse ;  /* 0x800000917d7d7221 */ /* 0x100fe20000010000 */
[----:B----4-:R-:W-:Y:S01]  /*2f70*/  F2FP.BF16.F32.PACK_AB R13, R143, R144 ;  /* 0x000000908f0d723e */ /* 0x010fe200000010ff */
[--C-:B------:R-:W-:Y:S01]  /*2f80*/  FADD.FTZ R129, R129, -R145.reuse ;  /* 0x8000009181817221 */ /* 0x100fe20000010000 */
[----:B------:R-:W-:Y:S01]  /*2f90*/  FADD.FTZ R133, R133, -R145 ;  /* 0x8000009185857221 */ /* 0x000fe20000010000 */
[----:B------:R-:W-:Y:S01]  /*2fa0*/  FMUL.FTZ R125, R155, R125 ;  /* 0x0000007d9b7d7220 */ /* 0x000fe20000410000 */
[----:B-1----:R-:W-:Y:S01]  /*2fb0*/  F2FP.BF16.F32.PACK_AB R15, R154, R150 ;  /* 0x000000969a0f723e */ /* 0x002fe200000010ff */
[----:B------:R-:W-:Y:S01]  /*2fc0*/  BAR.SYNC.DEFER_BLOCKING 0x9, 0x180 ;  /* 0x0246000000007b1d */ /* 0x000fe20000010000 */
[----:B------:R-:W-:Y:S01]  /*2fd0*/  FMUL.FTZ R129, R141, R129 ;  /* 0x000000818d817220 */ /* 0x000fe20000410000 */
[----:B------:R-:W-:Y:S01]  /*2fe0*/  FMUL.FTZ R16, R16, R125 ;  /* 0x0000007d10107220 */ /* 0x000fe20000410000 */
[----:B------:R-:W-:Y:S01]  /*2ff0*/  FFMA.FTZ R125, -R138, R138, 1 ;  /* 0x3f8000008a7d7423 */ /* 0x000fe2000001018a */
[----:B------:R-:W-:Y:S01]  /*3000*/  F2FP.BF16.F32.PACK_AB R120, R121, R120 ;  /* 0x000000787978723e */ /* 0x000fe200000010ff */
[----:B------:R-:W-:Y:S01]  /*3010*/  FMUL.FTZ R22, R22, R129 ;  /* 0x0000008116167220 */ /* 0x000fe20000410000 */
[----:B------:R-:W-:-:S04]  /*3020*/  IMAD.U32 R153, RZ, RZ, UR36 ;  /* 0x00000024ff997e24 */ /* 0x000fc8000f8e00ff */
[----:B------:R-:W-:Y:S01]  /*3030*/  VIADD R153, R153, 0x33400 ;  /* 0x0003340099997836 */ /* 0x000fe20000000000 */
[----:B------:R1:W-:Y:S01]  /*3040*/  STSM.16.M88.4 [R156+0x30400], R12 ;  /* 0x0304000c9c007844 */ /* 0x0003e20000000200 */
[--C-:B--2---:R-:W-:Y:S01]  /*3050*/  FADD.FTZ R129, R127, -R151.reuse ;  /* 0x800000977f817221 */ /* 0x104fe20000010000 */
[----:B------:R-:W-:-:S03]  /*3060*/  FADD.FTZ R127, R134, -R151 ;  /* 0x80000097867f7221 */ /* 0x000fc60000010000 */
[----:B------:R-:W-:Y:S01]  /*3070*/  FMUL.FTZ R154, R154, R129 ;  /* 0x000000819a9a7220 */ /* 0x000fe20000410000 */
[----:B------:R-:W-:Y:S01]  /*3080*/  FMUL.FTZ R129, R146, R127 ;  /* 0x0000007f92817220 */ /* 0x000fe20000410000 */
[----:B------:R-:W-:Y:S01]  /*3090*/  FFMA.FTZ R127, -R10, R10, 1 ;  /* 0x3f8000000a7f7423 */ /* 0x000fe2000001010a */
[----:B------:R-:W-:Y:S01]  /*30a0*/  FFMA.FTZ R10, -R11, R11, 1 ;  /* 0x3f8000000b0a7423 */ /* 0x000fe2000001010b */
[----:B------:R-:W-:Y:S01]  /*30b0*/  FFMA.FTZ R11, -R18, R18, 1 ;  /* 0x3f800000120b7423 */ /* 0x000fe20000010112 */
[----:B-1----:R-:W1:Y:S01]  /*30c0*/  MUFU.EX2 R12, R149 ;  /* 0x00000095000c7308 */ /* 0x002e620000000800 */
[--C-:B------:R-:W-:Y:S01]  /*30d0*/  FADD.FTZ R15, R126, -R151.reuse ;  /* 0x800000977e0f7221 */ /* 0x100fe20000010000 */
[----:B------:R-:W-:Y:S01]  /*30e0*/  FADD.FTZ R126, R135, -R151 ;  /* 0x80000097877e7221 */ /* 0x000fe20000010000 */
[----:B------:R-:W-:Y:S01]  /*30f0*/  FMUL.FTZ R154, R11, R154 ;  /* 0x0000009a0b9a7220 */ /* 0x000fe20000410000 */
[----:B------:R-:W-:Y:S01]  /*3100*/  FFMA.FTZ R11, -R20, R20, 1 ;  /* 0x3f800000140b7423 */ /* 0x000fe20000010114 */
[----:B------:R-:W-:Y:S01]  /*3110*/  FMUL.FTZ R150, R150, R15 ;  /* 0x0000000f96967220 */ /* 0x000fe20000410000 */
[C---:B------:R-:W-:Y:S01]  /*3120*/  F2FP.BF16.F32.PACK_AB R15, R139.reuse, R146 ;  /* 0x000000928b0f723e */ /* 0x040fe200000010ff */
[----:B------:R-:W-:Y:S01]  /*3130*/  FMUL.FTZ R126, R139, R126 ;  /* 0x0000007e8b7e7220 */ /* 0x000fe20000410000 */
[----:B------:R-:W2:Y:S01]  /*3140*/  MUFU.EX2 R14, R140 ;  /* 0x0000008c000e7308 */ /* 0x000ea20000000800 */
[----:B------:R-:W-:-:S02]  /*3150*/  FMUL.FTZ R17, R17, R150 ;  /* 0x0000009611117220 */ /* 0x000fc40000410000 */
[----:B------:R-:W-:Y:S01]  /*3160*/  FMUL.FTZ R126, R23, R126 ;  /* 0x0000007e177e7220 */ /* 0x000fe20000410000 */
[----:B-1----:R-:W-:Y:S01]  /*3170*/  FMUL.FTZ R128, R12, R128 ;  /* 0x000000800c807220 */ /* 0x002fe20000410000 */
[----:B------:R-:W-:-:S03]  /*3180*/  F2FP.BF16.F32.PACK_AB R12, R141, R12 ;  /* 0x0000000c8d0c723e */ /* 0x000fc600000010ff */
[----:B------:R-:W-:Y:S01]  /*3190*/  FMUL.FTZ R21, R21, R128 ;  /* 0x0000008015157220 */ /* 0x000fe20000410000 */
[----:B------:R-:W-:Y:S01]  /*31a0*/  FFMA.FTZ R128, -R137, R137, 1 ;  /* 0x3f80000089807423 */ /* 0x000fe20000010189 */
[----:B--2---:R-:W-:Y:S01]  /*31b0*/  FMUL.FTZ R13, R14, R132 ;  /* 0x000000840e0d7220 */ /* 0x004fe20000410000 */
[C---:B------:R-:W-:Y:S01]  /*31c0*/  F2FP.BF16.F32.PACK_AB R14, R148.reuse, R14 ;  /* 0x0000000e940e723e */ /* 0x040fe200000010ff */
[----:B------:R-:W-:Y:S02]  /*31d0*/  FMUL.FTZ R132, R148, R133 ;  /* 0x0000008594847220 */ /* 0x000fe40000410000 */
[----:B------:R-:W-:Y:S01]  /*31e0*/  FMUL.FTZ R128, R128, R13 ;  /* 0x0000000d80807220 */ /* 0x000fe20000410000 */
[--C-:B------:R-:W-:Y:S01]  /*31f0*/  FADD.FTZ R13, R122, -R151.reuse ;  /* 0x800000977a0d7221 */ /* 0x100fe20000010000 */
[----:B------:R-:W-:Y:S01]  /*3200*/  FMUL.FTZ R125, R125, R132 ;  /* 0x000000847d7d7220 */ /* 0x000fe20000410000 */
[--C-:B------:R-:W-:Y:S01]  /*3210*/  FADD.FTZ R132, R123, -R151.reuse ;  /* 0x800000977b847221 */ /* 0x100fe20000010000 */
[--C-:B------:R-:W-:Y:S01]  /*3220*/  FADD.FTZ R123, R130, -R151.reuse ;  /* 0x80000097827b7221 */ /* 0x100fe20000010000 */
[----:B------:R-:W-:Y:S01]  /*3230*/  FMUL.FTZ R144, R144, R13 ;  /* 0x0000000d90907220 */ /* 0x000fe20000410000 */
[----:B------:R-:W-:Y:S01]  /*3240*/  F2FP.BF16.F32.PACK_AB R13, R147, R142 ;  /* 0x0000008e930d723e */ /* 0x000fe200000010ff */
[----:B------:R-:W-:Y:S01]  /*3250*/  FMUL.FTZ R143, R143, R132 ;  /* 0x000000848f8f7220 */ /* 0x000fe20000410000 */
[----:B------:R-:W-:Y:S01]  /*3260*/  FADD.FTZ R122, R131, -R151 ;  /* 0x80000097837a7221 */ /* 0x000fe20000010000 */
[----:B------:R-:W-:Y:S01]  /*3270*/  FMUL.FTZ R123, R142, R123 ;  /* 0x0000007b8e7b7220 */ /* 0x000fe20000410000 */
[----:B------:R-:W-:Y:S01]  /*3280*/  FMUL.FTZ R127, R127, R144 ;  /* 0x000000907f7f7220 */ /* 0x000fe20000410000 */
[----:B------:R1:W-:Y:S01]  /*3290*/  STSM.16.M88.4 [R157], R12 ;  /* 0x0000000c9d007844 */ /* 0x0003e20000000200 */
[----:B------:R-:W-:Y:S01]  /*32a0*/  FMUL.FTZ R18, R10, R143 ;  /* 0x0000008f0a127220 */ /* 0x000fe20000410000 */
[----:B------:R-:W-:Y:S01]  /*32b0*/  FMUL.FTZ R122, R147, R122 ;  /* 0x0000007a937a7220 */ /* 0x000fe20000410000 */
[----:B------:R-:W-:Y:S01]  /*32c0*/  FFMA.FTZ R10, -R19, R19, 1 ;  /* 0x3f800000130a7423 */ /* 0x000fe20000010113 */
[----:B------:R-:W-:Y:S01]  /*32d0*/  @!PT LDS RZ, [RZ] ;  /* 0x00000000fffff984 */ /* 0x000fe20000000800 */
[----:B------:R-:W-:Y:S01]  /*32e0*/  @!PT LDS RZ, [RZ] ;  /* 0x00000000fffff984 */ /* 0x000fe20000000800 */
[----:B------:R-:W-:Y:S01]  /*32f0*/  @!PT LDS RZ, [RZ] ;  /* 0x00000000fffff984 */ /* 0x000fe20000000800 */
[----:B------:R-:W-:Y:S01]  /*3300*/  @!PT LDS RZ, [RZ] ;  /* 0x00000000fffff984 */ /* 0x000fe20000000800 */
[----:B------:R2:W-:Y:S06]  /*3310*/  MEMBAR.ALL.CTA ;  /* 0x0000000000007992 */ /* 0x0005ec0000008000 */
[----:B--2---:R-:W2:Y:S01]  /*3320*/  FENCE.VIEW.ASYNC.S ;  /* 0x00000000000073c6 */ /* 0x004ea20000000000 */
[----:B------:R-:W-:Y:S01]  /*3330*/  FMUL.FTZ R11, R11, R122 ;  /* 0x0000007a0b0b7220 */ /* 0x000fe20000410000 */
[----:B------:R-:W-:Y:S01]  /*3340*/  FMUL.FTZ R10, R10, R123 ;  /* 0x0000007b0a0a7220 */ /* 0x000fe20000410000 */
[----:B------:R-:W-:-:S02]  /*3350*/  F2FP.BF16.F32.PACK_AB R122, R16, R124 ;  /* 0x0000007c107a723e */ /* 0x000fc400000010ff */
[----:B------:R-:W-:Y:S02]  /*3360*/  F2FP.BF16.F32.PACK_AB R121, R18, R127 ;  /* 0x0000007f1279723e */ /* 0x000fe400000010ff */
[----:B------:R-:W-:Y:S01]  /*3370*/  F2FP.BF16.F32.PACK_AB R123, R154, R17 ;  /* 0x000000119a7b723e */ /* 0x000fe200000010ff */
[----:B-1----:R-:W-:Y:S01]  /*3380*/  FMUL.FTZ R15, R136, R129 ;  /* 0x00000081880f7220 */ /* 0x002fe20000410000 */
[----:B------:R-:W-:Y:S02]  /*3390*/  F2FP.BF16.F32.PACK_AB R12, R22, R21 ;  /* 0x00000015160c723e */ /* 0x000fe400000010ff */
[----:B------:R-:W-:Y:S02]  /*33a0*/  F2FP.BF16.F32.PACK_AB R14, R125, R128 ;  /* 0x000000807d0e723e */ /* 0x000fe400000010ff */
[----:B------:R-:W-:Y:S02]  /*33b0*/  F2FP.BF16.F32.PACK_AB R13, R11, R10 ;  /* 0x0000000a0b0d723e */ /* 0x000fe400000010ff */
[----:B------:R-:W-:Y:S01]  /*33c0*/  F2FP.BF16.F32.PACK_AB R15, R126, R15 ;  /* 0x0000000f7e0f723e */ /* 0x000fe200000010ff */
[----:B--2---:R-:W-:Y:S06]  /*33d0*/  BAR.SYNC.DEFER_BLOCKING 0x9, 0x180 ;  /* 0x0246000000007b1d */ /* 0x004fec0000010000 */
        /* <DEDUP_REMOVED lines=46> */
[----:B-1----:R-:W-:-:S06]  /*36c0*/  WARPGROUP.ARRIVE ;  /* 0x00000000000079c5 */ /* 0x002fcc0000000000 */
        /* <DEDUP_REMOVED lines=35> */
.L_x_537:
        /* <DEDUP_REMOVED lines=60> */
.L_x_538:
[----:B-1----:R-:W2:Y:S01]  /*3cc0*/  LDL R10, [R1+0x4] ;  /* 0x00000400010a7983 */ /* 0x002ea20000100800 */
[----:B------:R-:W-:Y:S01]  /*3cd0*/  VIADD R8, R8, 0x1 ;  /* 0x0000000108087836 */ /* 0x000fe20000000000 */
[----:B------:R-:W-:Y:S01]  /*3ce0*/  LOP3.LUT R6, R6, 0x1, RZ, 0x3c, !PT ;  /* 0x0000000106067812 */ /* 0x000fe200078e3cff */
[----:B------:R-:W-:Y:S02]  /*3cf0*/  VIADD R4, R4, 0x36420 ;  /* 0x0003642004047836 */ /* 0x000fe40000000000 */
[----:B------:R-:W-:-:S03]  /*3d00*/  VIADD R3, R3, 0x1 ;  /* 0x0000000103037836 */ /* 0x000fc60000000000 */
[----:B------:R-:W-:Y:S02]  /*3d10*/  PRMT R4, RZ, 0x654, R4 ;  /* 0x00000654ff047816 */ /* 0x000fe40000000004 */
[C---:B------:R-:W-:Y:S02]  /*3d20*/  ISETP.NE.AND P0, PT, R3.reuse, 0x2, PT ;  /* 0x000000020300780c */ /* 0x040fe40003f05270 */
[----:B------:R1:W-:Y:S02]  /*3d30*/  SYNCS.ARRIVE.TRANS64.RED.A1T0 RZ, [R4+URZ], RZ ;  /* 0x000000ff04ff79a7 */ /* 0x0003e4000810043f */
[----:B------:R-:W-:Y:S02]  /*3d40*/  SEL R3, R3, RZ, P0 ;  /* 0x000000ff03037207 */ /* 0x000fe40000000000 */
[----:B-1----:R-:W-:-:S04]  /*3d50*/  SEL R4, RZ, 0x1, P0 ;  /* 0x00000001ff047807 */ /* 0x002fc80000000000 */
[----:B------:R-:W-:Y:S02]  /*3d60*/  LOP3.LUT R7, R7, R4, RZ, 0x3c, !PT ;  /* 0x0000000407077212 */ /* 0x000fe400078e3cff */
[----:B--2---:R-:W-:-:S13]  /*3d70*/  ISETP.GE.AND P1, PT, R8, R10, PT ;  /* 0x0000000a0800720c */ /* 0x004fda0003f26270 */
[----:B------:R-:W-:Y:S05]  /*3d80*/  @!P1 BRA `(.L_x_539) ;  /* 0xffffffdc002c9947 */ /* 0x000fea000383ffff */
[----:B------:R-:W-:Y:S01]  /*3d90*/  ULDC UR4, c[0x0][0x740] ;  /* 0x0001d00000047ab9 */ /* 0x000fe20000000800 */
[----:B------:R-:W-:Y:S01]  /*3da0*/  PLOP3.LUT P0, PT, PT, PT, PT, 0x8, 0x0 ;  /* 0x000000000000781c */ /* 0x000fe20003f0e170 */
        /* <DEDUP_REMOVED lines=47> */
[----:B------:R-:W-:-:S07]  /*40a0*/  FMUL.FTZ R71, R71, UR4 ;  /* 0x0000000447477c20 */ /* 0x000fce0008410000 */
.L_x_521:
[----:B------:R-:W-:Y:S05]  /*40b0*/  @P0 BRA `(.L_x_540) ;  /* 0x0000001400f80947 */ /* 0x000fea0003800000 */
[----:B------:R-:W3:Y:S01]  /*40c0*/  LDL R120, [R1+0x8] ;  /* 0x0000080001787983 */ /* 0x000ee20000100800 */
[----:B------:R-:W4:Y:S01]  /*40d0*/  S2UR UR5, SR_CgaCtaId ;  /* 0x00000000000579c3 */ /* 0x000f220000008800 */
[----:B------:R-:W-:Y:S01]  /*40e0*/  UMOV UR4, 0x400 ;  /* 0x0000040000047882 */ /* 0x000fe20000000000 */
[----:B------:R-:W-:Y:S01]  /*40f0*/  F2FP.BF16.F32.PACK_AB R72, R73, R72 ;  /* 0x000000484948723e */ /* 0x000fe200000010ff */
[----:B------:R-:W1:Y:S01]  /*4100*/  S2R R0, SR_TID.X ;  /* 0x0000000000007919 */ /* 0x000e620000002100 */
        /* <DEDUP_REMOVED lines=9> */
[----:B------:R-:W-:Y:S01]  /*41a0*/  F2FP.BF16.F32.PACK_AB R96, R97, R96 ;  /* 0x000000606160723e */ /* 0x000fe200000010ff */
[----:B----4-:R-:W-:Y:S01]  /*41b0*/  ULEA UR4, UR5, UR4, 0x18 ;  /* 0x0000000405047291 */ /* 0x010fe2000f8ec03f */
[----:B------:R-:W-:-:S02]  /*41c0*/  F2FP.BF16.F32.PACK_AB R90, R93, R92 ;  /* 0x0000005c5d5a723e */ /* 0x000fc400000010ff */
[----:B------:R-:W-:Y:S02]  /*41d0*/  F2FP.BF16.F32.PACK_AB R91, R95, R94 ;  /* 0x0000005e5f5b723e */ /* 0x000fe400000010ff */
[----:B------:R-:W-:Y:S02]  /*41e0*/  F2FP.BF16.F32.PACK_AB R97, R99, R98 ;  /* 0x000000626361723e */ /* 0x000fe400000010ff */
[----:B------:R-:W-:Y:S02]  /*41f0*/  F2FP.BF16.F32.PACK_AB R104, R105, R104 ;  /* 0x000000686968723e */ /* 0x000fe400000010ff */
[----:B------:R-:W-:Y:S01]  /*4200*/  F2FP.BF16.F32.PACK_AB R98, R101, R100 ;  /* 0x000000646562723e */ /* 0x000fe200000010ff */
[----:B-1----:R-:W-:Y:S01]  /*4210*/  VIADD R0, R0, 0xffffff80 ;  /* 0xffffff8000007836 */ /* 0x002fe20000000000 */
[----:B------:R-:W-:Y:S02]  /*4220*/  F2FP.BF16.F32.PACK_AB R99, R103, R102 ;  /* 0x000000666763723e */ /* 0x000fe400000010ff */
[----:B------:R-:W-:Y:S01]  /*4230*/  F2FP.BF16.F32.PACK_AB R105, R107, R106 ;  /* 0x0000006a6b69723e */ /* 0x000fe200000010ff */
[----:B--2---:R-:W-:Y:S01]  /*4240*/  IMAD.SHL.U32 R2, R0, 0x40, RZ ;  /* 0x0000004000027824 */ /* 0x004fe200078e00ff */
[----:B------:R-:W-:-:S02]  /*4250*/  SHF.R.S32.HI R7, RZ, 0x1f, R0 ;  /* 0x0000001fff077819 */ /* 0x000fc40000011400 */
[----:B------:R-:W-:Y:S02]  /*4260*/  F2FP.BF16.F32.PACK_AB R112, R113, R112 ;  /* 0x000000707170723e */ /* 0x000fe400000010ff */
[CC--:B------:R-:W-:Y:S02]  /*4270*/  LEA.HI R4, R7.reuse, R0.reuse, RZ, 0x4 ;  /* 0x0000000007047211 */ /* 0x0c0fe400078f20ff */
[----:B------:R-:W-:Y:S02]  /*4280*/  LEA.HI R5, R7, R0, RZ, 0x5 ;  /* 0x0000000007057211 */ /* 0x000fe400078f28ff */
[----:B------:R-:W-:Y:S02]  /*4290*/  SHF.R.S32.HI R9, RZ, 0x4, R4 ;  /* 0x00000004ff097819 */ /* 0x000fe40000011404 */
[----:B------:R-:W-:Y:S02]  /*42a0*/  LOP3.LUT R2, R2, 0x1c0, RZ, 0xc0, !PT ;  /* 0x000001c002027812 */ /* 0x000fe400078ec0ff */
[----:B------:R-:W-:-:S02]  /*42b0*/  LEA.HI R4, R4, R9, RZ, 0x1 ;  /* 0x0000000904047211 */ /* 0x000fc400078f08ff */
[----:B------:R-:W-:Y:S02]  /*42c0*/  SHF.R.U32.HI R5, RZ, 0x1, R5 ;  /* 0x00000001ff057819 */ /* 0x000fe40000011605 */
[CC--:B------:R-:W-:Y:S02]  /*42d0*/  LEA.HI R3, R7.reuse, R0.reuse, RZ, 0x3 ;  /* 0x0000000007037211 */ /* 0x0c0fe400078f18ff */
[----:B------:R-:W-:Y:S02]  /*42e0*/  LOP3.LUT R6, R4, 0x7ffffe, RZ, 0xc0, !PT ;  /* 0x007ffffe04067812 */ /* 0x000fe400078ec0ff */
[----:B------:R-:W-:Y:S02]  /*42f0*/  LEA.HI R7, R7, R0, RZ, 0x7 ;  /* 0x0000000007077211 */ /* 0x000fe400078f38ff */
[----:B------:R-:W-:Y:S01]  /*4300*/  LOP3.LUT R4, R2, 0x30, R5, 0xf8, !PT ;  /* 0x0000003002047812 */ /* 0x000fe200078ef805 */
[----:B------:R-:W-:Y:S01]  /*4310*/  IMAD.IADD R6, R9, 0x1, -R6 ;  /* 0x0000000109067824 */ /* 0x000fe200078e0a06 */
[----:B------:R-:W-:-:S02]  /*4320*/  SHF.R.S32.HI R5, RZ, 0x7, R7 ;  /* 0x00000007ff057819 */ /* 0x000fc40000011407 */
[----:B------:R-:W-:Y:S02]  /*4330*/  LOP3.LUT R3, R4, 0x8, R3, 0xf8, !PT ;  /* 0x0000000804037812 */ /* 0x000fe400078ef803 */
[----:B------:R-:W-:Y:S01]  /*4340*/  SHF.R.U32.HI R2, RZ, 0x3, R2 ;  /* 0x00000003ff027819 */ /* 0x000fe20000011602 */
[----:B------:R-:W-:Y:S01]  /*4350*/  IMAD R5, R5, 0xc, R6 ;  /* 0x0000000c05057824 */ /* 0x000fe200078e0206 */
[----:B------:R-:W-:Y:S02]  /*4360*/  F2FP.BF16.F32.PACK_AB R106, R109, R108 ;  /* 0x0000006c6d6a723e */ /* 0x000fe400000010ff */
[----:B------:R-:W-:Y:S02]  /*4370*/  LOP3.LUT R2, R3, R2, RZ, 0x3c, !PT ;  /* 0x0000000203027212 */ /* 0x000fe400078e3cff */
[----:B------:R-:W-:Y:S02]  /*4380*/  F2FP.BF16.F32.PACK_AB R107, R111, R110 ;  /* 0x0000006e6f6b723e */ /* 0x000fe400000010ff */
[----:B------:R-:W-:Y:S01]  /*4390*/  F2FP.BF16.F32.PACK_AB R113, R115, R114 ;  /* 0x000000727371723e */ /* 0x000fe200000010ff */
[----:B------:R-:W-:Y:S01]  /*43a0*/  IMAD.U32 R4, R5, 0x200, R2 ;  /* 0x0000020005047824 */ /* 0x000fe200078e0002 */
[----:B------:R-:W-:Y:S01]  /*43b0*/  F2FP.BF16.F32.PACK_AB R24, R25, R24 ;  /* 0x000000181918723e */ /* 0x000fe200000010ff */
[----:B------:R-:W1:Y:S01]  /*43c0*/  LDC.64 R2, c[0x0][0x870] ;  /* 0x00021c00ff027b82 */ /* 0x000e620000000a00 */
[----:B------:R-:W-:-:S02]  /*43d0*/  F2FP.BF16.F32.PACK_AB R114, R117, R116 ;  /* 0x000000747572723e */ /* 0x000fc400000010ff */
[----:B------:R-:W-:-:S05]  /*43e0*/  LEA R6, R4, UR4, 0x1 ;  /* 0x0000000404067c11 */ /* 0x000fca000f8e08ff */
[----:B------:R-:W-:Y:S01]  /*43f0*/  BAR.SYNC.DEFER_BLOCKING 0x1, 0x180 ;  /* 0x0046000000007b1d */ /* 0x000fe20000010000 */
[----:B------:R-:W-:Y:S02]  /*4400*/  F2FP.BF16.F32.PACK_AB R115, R119, R118 ;  /* 0x000000767773723e */ /* 0x000fe400000010ff */
[----:B------:R-:W-:Y:S02]  /*4410*/  F2FP.BF16.F32.PACK_AB R25, R27, R26 ;  /* 0x0000001a1b19723e */ /* 0x000fe400000010ff */
[----:B------:R-:W-:-:S03]  /*4420*/  F2FP.BF16.F32.PACK_AB R32, R33, R32 ;  /* 0x000000202120723e */ /* 0x000fc600000010ff */
[----:B------:R-:W3:Y:S01]  /*4430*/  LDC.64 R4, c[0x0][0x870] ;  /* 0x00021c00ff047b82 */ /* 0x000ee20000000a00 */
        /* <DEDUP_REMOVED lines=9> */
[----:B------:R-:W-:Y:S01]  /*44d0*/  STSM.16.MT88.4 [R6+0x9000], R72 ;  /* 0x0090004806007844 */ /* 0x000fe20000004200 */
[----:B------:R-:W-:Y:S01]  /*44e0*/  F2FP.BF16.F32.PACK_AB R41, R43, R42 ;  /* 0x0000002a2b29723e */ /* 0x000fe200000010ff */
[----:B------:R-:W-:Y:S01]  /*44f0*/  ULDC UR5, c[0x0][0x808] ;  /* 0x0002020000057ab9 */ /* 0x000fe20000000800 */
[----:B------:R-:W-:Y:S01]  /*4500*/  F2FP.BF16.F32.PACK_AB R42, R45, R44 ;  /* 0x0000002c2d2a723e */ /* 0x000fe200000010ff */
[----:B------:R-:W-:Y:S01]  /*4510*/  STSM.16.MT88.4 [R6+0x9800], R80 ;  /* 0x0098005006007844 */ /* 0x000fe20000004200 */
[----:B------:R-:W-:Y:S01]  /*4520*/  F2FP.BF16.F32.PACK_AB R43, R47, R46 ;  /* 0x0000002e2f2b723e */ /* 0x000fe200000010ff */
[----:B------:R-:W2:Y:S01]  /*4530*/  LDC.64 R36, c[0x0][0x850] ;  /* 0x00021400ff247b82 */ /* 0x000ea20000000a00 */
[----:B------:R-:W-:Y:S01]  /*4540*/  F2FP.BF16.F32.PACK_AB R49, R51, R50 ;  /* 0x000000323331723e */ /* 0x000fe200000010ff */
[----:B------:R-:W-:Y:S01]  /*4550*/  STSM.16.MT88.4 [R6+0xa000], R88 ;  /* 0x00a0005806007844 */ /* 0x000fe20000004200 */
[----:B------:R-:W-:-:S02]  /*4560*/  F2FP.BF16.F32.PACK_AB R50, R53, R52 ;  /* 0x000000343532723e */ /* 0x000fc400000010ff */
[----:B------:R-:W-:Y:S01]  /*4570*/  F2FP.BF16.F32.PACK_AB R51, R55, R54 ;  /* 0x000000363733723e */ /* 0x000fe200000010ff */
[----:B------:R-:W-:Y:S01]  /*4580*/  STSM.16.MT88.4 [R6+0xa800], R96 ;  /* 0x00a8006006007844 */ /* 0x000fe20000004200 */
[----:B------:R-:W-:Y:S02]  /*4590*/  F2FP.BF16.F32.PACK_AB R57, R59, R58 ;  /* 0x0000003a3b39723e */ /* 0x000fe400000010ff */
[----:B------:R-:W-:Y:S01]  /*45a0*/  F2FP.BF16.F32.PACK_AB R58, R61, R60 ;  /* 0x0000003c3d3a723e */ /* 0x000fe200000010ff */
[----:B------:R-:W-:Y:S01]  /*45b0*/  STSM.16.MT88.4 [R6+0xb000], R104 ;  /* 0x00b0006806007844 */ /* 0x000fe20000004200 */
[----:B------:R-:W-:Y:S02]  /*45c0*/  F2FP.BF16.F32.PACK_AB R59, R63, R62 ;  /* 0x0000003e3f3b723e */ /* 0x000fe400000010ff */
[----:B------:R-:W-:Y:S01]  /*45d0*/  F2FP.BF16.F32.PACK_AB R65, R67, R66 ;  /* 0x000000424341723e */ /* 0x000fe200000010ff */
[----:B------:R-:W-:Y:S01]  /*45e0*/  STSM.16.MT88.4 [R6+0xb800], R112 ;  /* 0x00b8007006007844 */ /* 0x000fe20000004200 */
[----:B------:R-:W-:-:S02]  /*45f0*/  F2FP.BF16.F32.PACK_AB R66, R69, R68 ;  /* 0x000000444542723e */ /* 0x000fc400000010ff */
[----:B------:R-:W-:Y:S01]  /*4600*/  F2FP.BF16.F32.PACK_AB R67, R71, R70 ;  /* 0x000000464743723e */ /* 0x000fe200000010ff */
[----:B------:R-:W-:Y:S01]  /*4610*/  STSM.16.MT88.4 [R6], R24 ;  /* 0x0000001806007844 */ /* 0x000fe20000004200 */
[----:B-1----:R-:W-:-:S03]  /*4620*/  ISETP.NE.U32.AND P0, PT, R2, RZ, PT ;  /* 0x000000ff0200720c */ /* 0x002fc60003f05070 */
[----:B------:R-:W-:Y:S01]  /*4630*/  STSM.16.MT88.4 [R6+0x800], R32 ;  /* 0x0008002006007844 */ /* 0x000fe20000004200 */
[----:B------:R-:W-:Y:S02]  /*4640*/  ISETP.NE.AND.EX P0, PT, R3, RZ, PT, P0 ;  /* 0x000000ff0300720c */ /* 0x000fe40003f05300 */
[----:B------:R-:W1:Y:S01]  /*4650*/  LDC.64 R2, c[0x0][0x878] ;  /* 0x00021e00ff027b82 */ /* 0x000e620000000a00 */
[----:B------:R-:W-:Y:S04]  /*4660*/  STSM.16.MT88.4 [R6+0x1000], R40 ;  /* 0x0010002806007844 */ /* 0x000fe80000004200 */
[----:B------:R-:W-:Y:S04]  /*4670*/  STSM.16.MT88.4 [R6+0x1800], R48 ;  /* 0x0018003006007844 */ /* 0x000fe80000004200 */
[----:B------:R-:W-:Y:S04]  /*4680*/  STSM.16.MT88.4 [R6+0x2000], R56 ;  /* 0x0020003806007844 */ /* 0x000fe80000004200 */
[----:B------:R4:W-:Y:S01]  /*4690*/  STSM.16.MT88.4 [R6+0x2800], R64 ;  /* 0x0028004006007844 */ /* 0x0009e20000004200 */
[----:B---3--:R-:W-:Y:S01]  /*46a0*/  IMAD.WIDE R4, R120, 0x4, R4 ;  /* 0x0000000478047825 */ /* 0x008fe200078e0204 */
[----:B------:R-:W-:Y:S06]  /*46b0*/  BAR.SYNC.DEFER_BLOCKING 0x1, 0x180 ;  /* 0x0046000000007b1d */ /* 0x000fec0000010000 */
[----:B------:R-:W3:Y:S01]  /*46c0*/  @P0 LDG.E R8, desc[UR38][R4.64] ;  /* 0x0000002604080981 */ /* 0x000ee2000c1e1900 */
[----:B-1----:R-:W-:Y:S01]  /*46d0*/  ISETP.NE.U32.AND P1, PT, R2, RZ, PT ;  /* 0x000000ff0200720c */ /* 0x002fe20003f25070 */
[----:B------:R-:W-:-:S03]  /*46e0*/  IMAD.U32 R7, RZ, RZ, UR5 ;  /* 0x00000005ff077e24 */ /* 0x000fc6000f8e00ff */
[----:B------:R-:W-:Y:S01]  /*46f0*/  ISETP.NE.AND.EX P1, PT, R3, RZ, PT, P1 ;  /* 0x000000ff0300720c */ /* 0x000fe20003f25310 */
[----:B----4-:R-:W-:-:S12]  /*4700*/  IMAD.HI R6, R0, 0x2aaaaaab, RZ ;  /* 0x2aaaaaab00067827 */ /* 0x010fd800078e02ff */
[----:B------:R-:W1:Y:S01]  /*4710*/  @P1 LDC.64 R2, c[0x0][0x878] ;  /* 0x00021e00ff021b82 */ /* 0x000e620000000a00 */
[----:B------:R-:W-:-:S04]  /*4720*/  SHF.R.U32.HI R9, RZ, 0x1f, R6 ;  /* 0x0000001fff097819 */ /* 0x000fc80000011606 */
[----:B------:R-:W-:-:S05]  /*4730*/  LEA.HI.SX32 R45, R6, R9, 0x1e ;  /* 0x00000009062d7211 */ /* 0x000fca00078ff2ff */
[C---:B------:R-:W-:Y:S01]  /*4740*/  IMAD R0, R45.reuse, -0x18, R0 ;  /* 0xffffffe82d007824 */ /* 0x040fe200078e0200 */
[----:B------:R-:W4:Y:S01]  /*4750*/  S2R R38, SR_CTAID.X ;  /* 0x0000000000267919 */ /* 0x000f220000002500 */
[----:B------:R-:W-:-:S03]  /*4760*/  IMAD.SHL.U32 R10, R45, 0x40, RZ ;  /* 0x000000402d0a7824 */ /* 0x000fc600078e00ff */
[----:B------:R-:W-:Y:S01]  /*4770*/  SHF.R.S32.HI R11, RZ, 0x1f, R0 ;  /* 0x0000001fff0b7819 */ /* 0x000fe20000011400 */
[----:B-1----:R-:W-:-:S03]  /*4780*/  @P1 IMAD.WIDE R2, R120, 0x4, R2 ;  /* 0x0000000478021825 */ /* 0x002fc600078e0202 */
[----:B------:R-:W-:Y:S02]  /*4790*/  LEA.HI R12, R11, R0, RZ, 0x3 ;  /* 0x000000000b0c7211 */ /* 0x000fe400078f18ff */
[----:B------:R-:W-:Y:S01]  /*47a0*/  LOP3.LUT R11, R10, 0x1c0, RZ, 0xc0, !PT ;  /* 0x000001c00a0b7812 */ /* 0x000fe200078ec0ff */
[----:B------:R1:W5:Y:S01]  /*47b0*/  @P1 LDG.E R7, desc[UR38][R2.64] ;  /* 0x0000002602071981 */ /* 0x000362000c1e1900 */
[----:B------:R-:W-:Y:S01]  /*47c0*/  LEA.HI R9, R6, R9, RZ, 0x1b ;  /* 0x0000000906097211 */ /* 0x000fe200078fd8ff */
[----:B------:R-:W2:Y:S01]  /*47d0*/  S2UR UR5, SR_CTAID.Y ;  /* 0x00000000000579c3 */ /* 0x000ea20000002600 */
[----:B------:R-:W-:Y:S02]  /*47e0*/  SHF.R.S32.HI R12, RZ, 0x3, R12 ;  /* 0x00000003ff0c7819 */ /* 0x000fe4000001140c */
[----:B------:R-:W-:-:S03]  /*47f0*/  CS2R R24, SRZ ;  /* 0x0000000000187805 */ /* 0x000fc6000001ff00 */
[----:B------:R-:W-:Y:S02]  /*4800*/  IMAD R9, R12, 0xc, R9 ;  /* 0x0000000c0c097824 */ /* 0x000fe400078e0209 */
[----:B-1----:R-:W-:-:S05]  /*4810*/  IMAD.SHL.U32 R2, R0, 0x8, RZ ;  /* 0x0000000800027824 */ /* 0x002fca00078e00ff */
[----:B------:R-:W-:Y:S02]  /*4820*/  LOP3.LUT R0, R11, 0x38, R2, 0xf8, !PT ;  /* 0x000000380b007812 */ /* 0x000fe400078ef802 */
[----:B------:R-:W-:-:S04]  /*4830*/  SHF.R.U32.HI R11, RZ, 0x3, R11 ;  /* 0x00000003ff0b7819 */ /* 0x000fc8000001160b */
[----:B------:R-:W-:-:S05]  /*4840*/  LOP3.LUT R0, R0, R11, RZ, 0x3c, !PT ;  /* 0x0000000b00007212 */ /* 0x000fca00078e3cff */
[----:B------:R-:W-:Y:S01]  /*4850*/  IMAD.U32 R0, R9, 0x200, R0 ;  /* 0x0000020009007824 */ /* 0x000fe200078e0000 */
[----:B---3--:R-:W-:Y:S01]  /*4860*/  @P0 SHF.R.S32.HI R9, RZ, 0x1f, R8 ;  /* 0x0000001fff090819 */ /* 0x008fe20000011408 */
[----:B--2-4-:R-:W-:Y:S06]  /*4870*/  @P1 BRA `(.L_x_541) ;  /* 0x0000000000101947 */ /* 0x014fec0003800000 */
[----:B------:R-:W-:Y:S05]  /*4880*/  @!P0 BRA `(.L_x_541) ;  /* 0x00000000000c8947 */ /* 0x000fea0003800000 */
[----:B------:R-:W2:Y:S04]  /*4890*/  LDG.E R6, desc[UR38][R4.64] ;  /* 0x0000002604067981 */ /* 0x000ea8000c1e1900 */
[----:B-----5:R-:W2:Y:S02]  /*48a0*/  LDG.E R7, desc[UR38][R4.64+0x4] ;  /* 0x0000042604077981 */ /* 0x020ea4000c1e1900 */
[----:B--2---:R-:W-:-:S07]  /*48b0*/  IMAD.IADD R7, R7, 0x1, -R6 ;  /* 0x0000000107077824 */ /* 0x004fce00078e0a06 */
.L_x_541:
[----:B-----5:R-:W-:Y:S01]  /*48c0*/  IMAD R7, R38, -0x60, R7 ;  /* 0xffffffa026077824 */ /* 0x020fe200078e0207 */
[----:B------:R-:W-:Y:S01]  /*48d0*/  LEA R0, R0, UR4, 0x1 ;  /* 0x0000000400007c11 */ /* 0x000fe2000f8e08ff */
[----:B------:R-:W-:Y:S01]  /*48e0*/  @P0 IMAD.MOV.U32 R24, RZ, RZ, R8 ;  /* 0x000000ffff180224 */ /* 0x000fe200078e0008 */
[----:B------:R-:W-:Y:S01]  /*48f0*/  USHF.R.S32.HI UR4, URZ, 0x1f, UR5 ;  /* 0x0000001f3f047899 */ /* 0x000fe20008011405 */
[----:B------:R-:W-:Y:S01]  /*4900*/  @P0 IMAD.MOV.U32 R25, RZ, RZ, R9 ;  /* 0x000000ffff190224 */ /* 0x000fe200078e0009 */
[----:B------:R-:W-:Y:S01]  /*4910*/  VIMNMX R46, R7, 0x60, PT ;  /* 0x00000060072e7848 */ /* 0x000fe20003fe0100 */
[----:B------:R1:W2:Y:S01]  /*4920*/  LDS.128 R28, [R0+0x9800] ;  /* 0x00980000001c7984 */ /* 0x0002a20000000c00 */
[C---:B------:R-:W-:Y:S01]  /*4930*/  VIADD R26, R45.reuse, 0x20 ;  /* 0x000000202d1a7836 */ /* 0x040fe20000000000 */
[----:B------:R-:W-:Y:S01]  /*4940*/  SHF.R.S32.HI R35, RZ, 0x1f, R120 ;  /* 0x0000001fff237819 */ /* 0x000fe20000011478 */
[C---:B------:R-:W-:Y:S01]  /*4950*/  VIADD R27, R45.reuse, 0x30 ;  /* 0x000000302d1b7836 */ /* 0x040fe20000000000 */
[----:B------:R1:W3:Y:S01]  /*4960*/  LDS.128 R4, [R0+0x800] ;  /* 0x0008000000047984 */ /* 0x0002e20000000c00 */
[----:B------:R-:W-:Y:S01]  /*4970*/  VIADD R3, R45, 0x10 ;  /* 0x000000102d037836 */ /* 0x000fe20000000000 */
[-C--:B------:R-:W-:Y:S01]  /*4980*/  ISETP.GE.AND P5, PT, R26, R46.reuse, PT ;  /* 0x0000002e1a00720c */ /* 0x080fe20003fa6270 */
[----:B------:R-:W-:Y:S01]  /*4990*/  IMAD R32, R36, UR4, RZ ;  /* 0x0000000424207c24 */ /* 0x000fe2000f8e02ff */
[----:B------:R1:W4:Y:S01]  /*49a0*/  LDS.128 R8, [R0+0x1000] ;  /* 0x0010000000087984 */ /* 0x0003220000000c00 */
[-C--:B------:R-:W-:Y:S01]  /*49b0*/  ISETP.GE.AND P2, PT, R27, R46.reuse, PT ;  /* 0x0000002e1b00720c */ /* 0x080fe20003f46270 */
[----:B------:R-:W-:Y:S01]  /*49c0*/  ULDC UR8, c[0x0][0x83c] ;  /* 0x00020f0000087ab9 */ /* 0x000fe20000000800 */
[----:B------:R-:W1:Y:S01]  /*49d0*/  LDC.64 R26, c[0x0][0x820] ;  /* 0x00020800ff1a7b82 */ /* 0x000e620000000a00 */
[----:B------:R1:W1:Y:S01]  /*49e0*/  LDS.128 R12, [R0+0x1800] ;  /* 0x00180000000c7984 */ /* 0x0002620000000c00 */
[CC--:B------:R-:W-:Y:S01]  /*49f0*/  ISETP.GE.AND P3, PT, R45.reuse, R46.reuse, PT ;  /* 0x0000002e2d00720c */ /* 0x0c0fe20003f66270 */
[----:B------:R-:W-:Y:S01]  /*4a00*/  VIADD R34, R45, 0x40 ;  /* 0x000000402d227836 */ /* 0x000fe20000000000 */
[----:B------:R-:W-:Y:S01]  /*4a10*/  ISETP.GE.AND P4, PT, R3, R46, PT ;  /* 0x0000002e0300720c */ /* 0x000fe20003f86270 */
[----:B------:R1:W1:Y:S01]  /*4a20*/  LDS.128 R16, [R0+0x2000] ;  /* 0x0020000000107984 */ /* 0x0002620000000c00 */
[----:B------:R-:W-:Y:S01]  /*4a30*/  SHF.R.S32.HI R3, RZ, 0x1f, R2 ;  /* 0x0000001fff037819 */ /* 0x000fe20000011402 */
[----:B------:R-:W-:Y:S01]  /*4a40*/  IMAD R37, R37, UR5, R32 ;  /* 0x0000000525257c24 */ /* 0x000fe2000f8e0220 */
[----:B------:R-:W-:Y:S01]  /*4a50*/  ISETP.GE.OR P6, PT, R2, UR8, P3 ;  /* 0x0000000802007c0c */ /* 0x000fe20009fc6670 */
[----:B------:R1:W1:Y:S01]  /*4a60*/  LDS.128 R20, [R0+0x2800] ;  /* 0x0028000000147984 */ /* 0x0002620000000c00 */
[----:B------:R-:W-:Y:S01]  /*4a70*/  IADD3 R24, P1, R45, R24, RZ ;  /* 0x000000182d187210 */ /* 0x000fe20007f3e0ff */
[----:B------:R-:W-:Y:S01]  /*4a80*/  IMAD.WIDE.U32 R32, R36, UR5, R2 ;  /* 0x0000000524207c25 */ /* 0x000fe2000f8e0002 */
[----:B------:R-:W-:Y:S01]  /*4a90*/  SEL R44, R35, RZ, !P0 ;  /* 0x000000ff232c7207 */ /* 0x000fe20004000000 */
[----:B------:R-:W-:Y:S01]  /*4aa0*/  ULDC.64 UR6, c[0x0][0x858] ;  /* 0x0002160000067ab9 */ /* 0x000fe20000000a00 */
[----:B------:R-:W-:Y:S01]  /*4ab0*/  LEA.HI.X.SX32 R25, R45, R25, 0x1, P1 ;  /* 0x000000192d197211 */ /* 0x000fe200008f0eff */
[----:B------:R-:W-:Y:S01]  /*4ac0*/  IMAD.IADD R33, R33, 0x1, R37 ;  /* 0x0000000121217824 */ /* 0x000fe200078e0225 */
[----:B------:R-:W-:Y:S01]  /*4ad0*/  ISETP.GE.AND P1, PT, R34, R46, PT ;  /* 0x0000002e2200720c */ /* 0x000fe20003f26270 */
[----:B------:R-:W-:Y:S01]  /*4ae0*/  IMAD R34, R44, UR6, RZ ;  /* 0x000000062c227c24 */ /* 0x000fe2000f8e02ff */
[----:B------:R-:W-:Y:S01]  /*4af0*/  SEL R47, R120, RZ, !P0 ;  /* 0x000000ff782f7207 */ /* 0x000fe20004000000 */
[----:B------:R-:W-:Y:S01]  /*4b00*/  BSSY B0, `(.L_x_542) ;  /* 0x0000012000007945 */ /* 0x000fe20003800000 */
[----:B------:R-:W-:Y:S01]  /*4b10*/  ISETP.GE.OR P0, PT, R2, UR8, P4 ;  /* 0x0000000802007c0c */ /* 0x000fe2000a706670 */
[----:B------:R-:W-:-:S04]  /*4b20*/  IMAD.WIDE R24, R38, 0x60, R24 ;  /* 0x0000006026187825 */ /* 0x000fc800078e0218 */
[C---:B------:R-:W-:Y:S02]  /*4b30*/  IMAD R41, R47.reuse, UR7, R34 ;  /* 0x000000072f297c24 */ /* 0x040fe4000f8e0222 */
[----:B------:R-:W-:-:S04]  /*4b40*/  IMAD.WIDE.U32 R32, R47, UR6, R32 ;  /* 0x000000062f207c25 */ /* 0x000fc8000f8e0020 */
[----:B------:R-:W-:Y:S01]  /*4b50*/  IMAD.IADD R41, R33, 0x1, R41 ;  /* 0x0000000121297824 */ /* 0x000fe200078e0229 */
[----:B--2---:R-:W-:Y:S06]  /*4b60*/  @P6 BRA `(.L_x_543) ;  /* 0x00000000002c6947 */ /* 0x004fec0003800000 */
[----:B------:R-:W2:Y:S01]  /*4b70*/  LDS.128 R36, [R0+0x9000] ;  /* 0x0090000000247984 */ /* 0x000ea20000000c00 */
[----:B------:R-:W-:Y:S01]  /*4b80*/  ULDC.64 UR6, c[0x0][0x848] ;  /* 0x0002120000067ab9 */ /* 0x000fe20000000a00 */
[----:B------:R-:W-:Y:S02]  /*4b90*/  IMAD.MOV.U32 R40, RZ, RZ, R32 ;  /* 0x000000ffff287224 */ /* 0x000fe400078e0020 */
[----:B------:R-:W-:Y:S02]  /*4ba0*/  IMAD R43, R25, UR6, RZ ;  /* 0x00000006192b7c24 */ /* 0x000fe4000f8e02ff */
[----:B------:R-:W-:-:S04]  /*4bb0*/  IMAD.WIDE.U32 R34, R24, UR6, R40 ;  /* 0x0000000618227c25 */ /* 0x000fc8000f8e0028 */
[----:B------:R-:W-:Y:S01]  /*4bc0*/  IMAD R43, R24, UR7, R43 ;  /* 0x00000007182b7c24 */ /* 0x000fe2000f8e022b */
[----:B------:R-:W-:Y:S02]  /*4bd0*/  ULDC.64 UR6, c[0x0][0x830] ;  /* 0x00020c0000067ab9 */ /* 0x000fe40000000a00 */
[----:B------:R-:W-:Y:S01]  /*4be0*/  LEA R42, P6, R34, UR6, 0x1 ;  /* 0x00000006222a7c11 */ /* 0x000fe2000f8c08ff */
[----:B------:R-:W-:-:S05]  /*4bf0*/  IMAD.IADD R35, R35, 0x1, R43 ;  /* 0x0000000123237824 */ /* 0x000fca00078e022b */
[----:B------:R-:W-:-:S05]  /*4c00*/  LEA.HI.X R43, R34, UR7, R35, 0x1, P6 ;  /* 0x00000007222b7c11 */ /* 0x000fca000b0f0c23 */
[----:B--2---:R2:W-:Y:S02]  /*4c10*/  STG.E.128 desc[UR38][R42.64], R36 ;  /* 0x000000242a007986 */ /* 0x0045e4000c101d26 */
.L_x_543:
[----:B------:R-:W-:Y:S05]  /*4c20*/  BSYNC B0 ;  /* 0x0000000000007941 */ /* 0x000fea0003800000 */
.L_x_542:
[----:B------:R-:W-:Y:S04]  /*4c30*/  BSSY B0, `(.L_x_544) ;  /* 0x000000f000007945 */ /* 0x000fe80003800000 */
[----:B------:R-:W-:Y:S05]  /*4c40*/  @P0 BRA `(.L_x_545) ;  /* 0x0000000000340947 */ /* 0x000fea0003800000 */
[----:B--2---:R-:W-:Y:S01]  /*4c50*/  IADD3 R37, P0, R24, 0x10, RZ ;  /* 0x0000001018257810 */ /* 0x004fe20007f1e0ff */
[----:B------:R-:W-:Y:S01]  /*4c60*/  ULDC.64 UR6, c[0x0][0x848] ;  /* 0x0002120000067ab9 */ /* 0x000fe20000000a00 */
[----:B------:R-:W-:-:S03]  /*4c70*/  IMAD.MOV.U32 R35, RZ, RZ, R41 ;  /* 0x000000ffff237224 */ /* 0x000fc600078e0029 */
[----:B------:R-:W-:-:S04]  /*4c80*/  IMAD.X R34, RZ, RZ, R25, P0 ;  /* 0x000000ffff227224 */ /* 0x000fc800000e0619 */
[----:B------:R-:W-:Y:S02]  /*4c90*/  IMAD R36, R34, UR6, RZ ;  /* 0x0000000622247c24 */ /* 0x000fe4000f8e02ff */
[----:B------:R-:W-:-:S04]  /*4ca0*/  IMAD.MOV.U32 R34, RZ, RZ, R32 ;  /* 0x000000ffff227224 */ /* 0x000fc800078e0020 */
[----:B------:R-:W-:-:S04]  /*4cb0*/  IMAD.WIDE.U32 R34, R37, UR6, R34 ;  /* 0x0000000625227c25 */ /* 0x000fc8000f8e0022 */
[----:B------:R-:W-:Y:S01]  /*4cc0*/  IMAD R37, R37, UR7, R36 ;  /* 0x0000000725257c24 */ /* 0x000fe2000f8e0224 */
[----:B------:R-:W-:Y:S02]  /*4cd0*/  ULDC.64 UR6, c[0x0][0x830] ;  /* 0x00020c0000067ab9 */ /* 0x000fe40000000a00 */
[----:B------:R-:W-:Y:S01]  /*4ce0*/  LEA R36, P0, R34, UR6, 0x1 ;  /* 0x0000000622247c11 */ /* 0x000fe2000f8008ff */
[----:B------:R-:W-:-:S05]  /*4cf0*/  IMAD.IADD R35, R35, 0x1, R37 ;  /* 0x0000000123237824 */ /* 0x000fca00078e0225 */
[----:B------:R-:W-:-:S05]  /*4d00*/  LEA.HI.X R37, R34, UR7, R35, 0x1, P0 ;  /* 0x0000000722257c11 */ /* 0x000fca00080f0c23 */
[----:B------:R2:W-:Y:S02]  /*4d10*/  STG.E.128 desc[UR38][R36.64], R28 ;  /* 0x0000001c24007986 */ /* 0x0005e4000c101d26 */
.L_x_545:
[----:B------:R-:W-:Y:S05]  /*4d20*/  BSYNC B0 ;  /* 0x0000000000007941 */ /* 0x000fea0003800000 */
.L_x_544:
[----:B--2---:R2:W1:Y:S01]  /*4d30*/  LDS.128 R28, [R0+0xa000] ;  /* 0x00a00000001c7984 */ /* 0x0044620000000c00 */
[C---:B------:R-:W-:Y:S01]  /*4d40*/  ISETP.GE.OR P6, PT, R2.reuse, UR8, P5 ;  /* 0x0000000802007c0c */ /* 0x040fe2000afc6670 */
[----:B------:R-:W-:Y:S01]  /*4d50*/  BSSY B0, `(.L_x_546) ;  /* 0x0000010000007945 */ /* 0x000fe20003800000 */
[----:B------:R-:W-:-:S11]  /*4d60*/  ISETP.GE.OR P0, PT, R2, UR8, P2 ;  /* 0x0000000802007c0c */ /* 0x000fd60009706670 */
[----:B--2---:R-:W-:Y:S05]  /*4d70*/  @P6 BRA `(.L_x_547) ;  /* 0x0000000000346947 */ /* 0x004fea0003800000 */
[----:B------:R-:W-:Y:S01]  /*4d80*/  IADD3 R37, P6, R24, 0x20, RZ ;  /* 0x0000002018257810 */ /* 0x000fe20007fde0ff */
        /* <DEDUP_REMOVED lines=11> */
[----:B-1----:R2:W-:Y:S02]  /*4e40*/  STG.E.128 desc[UR38][R36.64], R28 ;  /* 0x0000001c24007986 */ /* 0x0025e4000c101d26 */
.L_x_547:
[----:B------:R-:W-:Y:S05]  /*4e50*/  BSYNC B0 ;  /* 0x0000000000007941 */ /* 0x000fea0003800000 */
.L_x_546:
[----:B-12---:R1:W2:Y:S01]  /*4e60*/  LDS.128 R28, [R0+0xa800] ;  /* 0x00a80000001c7984 */ /* 0x0062a20000000c00 */
[----:B------:R-:W-:Y:S01]  /*4e70*/  BSSY B0, `(.L_x_548) ;  /* 0x0000010000007945 */ /* 0x000fe20003800000 */
[----:B------:R-:W-:-:S03]  /*4e80*/  VIADD R45, R45, 0x50 ;  /* 0x000000502d2d7836 */ /* 0x000fc60000000000 */
[----:B------:R-:W-:Y:S05]  /*4e90*/  @P0 BRA `(.L_x_549) ;  /* 0x0000000000340947 */ /* 0x000fea0003800000 */
        /* <DEDUP_REMOVED lines=12> */
[----:B--2---:R2:W-:Y:S02]  /*4f60*/  STG.E.128 desc[UR38][R36.64], R28 ;  /* 0x0000001c24007986 */ /* 0x0045e4000c101d26 */
.L_x_549:
[----:B------:R-:W-:Y:S05]  /*4f70*/  BSYNC B0 ;  /* 0x0000000000007941 */ /* 0x000fea0003800000 */
.L_x_548:
[----:B--2---:R2:W1:Y:S01]  /*4f80*/  LDS.128 R28, [R0+0xb000] ;  /* 0x00b00000001c7984 */ /* 0x0044620000000c00 */
[----:B------:R-:W-:Y:S01]  /*4f90*/  ISETP.GE.OR P6, PT, R2, UR8, P1 ;  /* 0x0000000802007c0c */ /* 0x000fe20008fc6670 */
[----:B------:R-:W-:Y:S01]  /*4fa0*/  BSSY B0, `(.L_x_550) ;  /* 0x0000010000007945 */ /* 0x000fe20003800000 */
[----:B------:R-:W-:-:S11]  /*4fb0*/  ISETP.GE.AND P0, PT, R45, R46, PT ;  /* 0x0000002e2d00720c */ /* 0x000fd60003f06270 */
        /* <DEDUP_REMOVED lines=14> */
.L_x_551:
[----:B------:R-:W-:Y:S05]  /*50a0*/  BSYNC B0 ;  /* 0x0000000000007941 */ /* 0x000fea0003800000 */
.L_x_550:
[----:B-1----:R-:W-:Y:S01]  /*50b0*/  IMAD R28, R26, UR4, RZ ;  /* 0x000000041a1c7c24 */ /* 0x002fe2000f8e02ff */
[----:B------:R-:W-:Y:S01]  /*50c0*/  ISETP.GE.OR P6, PT, R2, UR8, P0 ;  /* 0x0000000802007c0c */ /* 0x000fe200087c6670 */
[----:B------:R-:W-:Y:S01]  /*50d0*/  BSSY B0, `(.L_x_552) ;  /* 0x0000012000007945 */ /* 0x000fe20003800000 */
[----:B------:R-:W-:-:S04]  /*50e0*/  IMAD.WIDE.U32 R34, R26, UR5, R2 ;  /* 0x000000051a227c25 */ /* 0x000fc8000f8e0002 */
[----:B------:R-:W-:Y:S02]  /*50f0*/  IMAD R37, R27, UR5, R28 ;  /* 0x000000051b257c24 */ /* 0x000fe4000f8e021c */
[----:B------:R1:W1:Y:S05]  /*5100*/  LDS.128 R28, [R0+0xb800] ;  /* 0x00b80000001c7984 */ /* 0x00026a0000000c00 */
        /* <DEDUP_REMOVED lines=14> */
.L_x_553:
[----:B------:R-:W-:Y:S05]  /*51f0*/  BSYNC B0 ;  /* 0x0000000000007941 */ /* 0x000fea0003800000 */
.L_x_552:
[----:B-1----:R1:W1:Y:S01]  /*5200*/  LDS.128 R28, [R0] ;  /* 0x00000000001c7984 */ /* 0x0022620000000c00 */
[----:B------:R-:W-:Y:S01]  /*5210*/  ULDC UR6, c[0x0][0x80c] ;  /* 0x0002030000067ab9 */ /* 0x000fe20000000800 */
[----:B------:R-:W-:Y:S01]  /*5220*/  ULDC.64 UR4, c[0x0][0x828] ;  /* 0x00020a0000047ab9 */ /* 0x000fe20000000a00 */
[----:B------:R-:W-:Y:S01]  /*5230*/  ISETP.GE.OR P3, PT, R2, UR6, P3 ;  /* 0x0000000602007c0c */ /* 0x000fe20009f66670 */
[----:B------:R-:W-:Y:S01]  /*5240*/  IMAD.IADD R35, R35, 0x1, R37 ;  /* 0x0000000123237824 */ /* 0x000fe200078e0225 */
[----:B------:R-:W-:Y:S01]  /*5250*/  BSSY B0, `(.L_x_554) ;  /* 0x0000015000007945 */ /* 0x000fe20003800000 */
[----:B------:R-:W-:Y:S01]  /*5260*/  IMAD R3, R44, UR4, RZ ;  /* 0x000000042c037c24 */ /* 0x000fe2000f8e02ff */
[C---:B------:R-:W-:Y:S01]  /*5270*/  ISETP.GE.OR P4, PT, R2.reuse, UR6, P4 ;  /* 0x0000000602007c0c */ /* 0x040fe2000a786670 */
[C---:B------:R-:W-:Y:S01]  /*5280*/  IMAD.WIDE.U32 R34, R47.reuse, UR4, R34 ;  /* 0x000000042f227c25 */ /* 0x040fe2000f8e0022 */
[C---:B------:R-:W-:Y:S02]  /*5290*/  ISETP.GE.OR P5, PT, R2.reuse, UR6, P5 ;  /* 0x0000000602007c0c */ /* 0x040fe4000afa6670 */
[C---:B------:R-:W-:Y:S01]  /*52a0*/  ISETP.GE.OR P2, PT, R2.reuse, UR6, P2 ;  /* 0x0000000602007c0c */ /* 0x040fe20009746670 */
[----:B------:R-:W-:Y:S01]  /*52b0*/  IMAD R3, R47, UR5, R3 ;  /* 0x000000052f037c24 */ /* 0x000fe2000f8e0203 */
[----:B------:R-:W-:-:S02]  /*52c0*/  ISETP.GE.OR P1, PT, R2, UR6, P1 ;  /* 0x0000000602007c0c */ /* 0x000fc40008f26670 */
[----:B------:R-:W-:Y:S01]  /*52d0*/  ISETP.GE.OR P0, PT, R2, UR6, P0 ;  /* 0x0000000602007c0c */ /* 0x000fe20008706670 */
[----:B------:R-:W-:Y:S01]  /*52e0*/  IMAD.IADD R27, R35, 0x1, R3 ;  /* 0x00000001231b7824 */ /* 0x000fe200078e0203 */
[----:B------:R-:W-:Y:S11]  /*52f0*/  @P3 BRA `(.L_x_555) ;  /* 0x0000000000283947 */ /* 0x000ff60003800000 */
        /* <DEDUP_REMOVED lines=9> */
[----:B-1----:R1:W-:Y:S02]  /*5390*/  STG.E.128 desc[UR38][R32.64], R28 ;  /* 0x0000001c20007986 */ /* 0x0023e4000c101d26 */
.L_x_555:
[----:B------:R-:W-:Y:S05]  /*53a0*/  BSYNC B0 ;  /* 0x0000000000007941 */ /* 0x000fea0003800000 */
.L_x_554:
[----:B------:R-:W-:Y:S04]  /*53b0*/  BSSY B0, `(.L_x_556) ;  /* 0x000000f000007945 */ /* 0x000fe80003800000 */
[----:B------:R-:W-:Y:S05]  /*53c0*/  @P4 BRA `(.L_x_557) ;  /* 0x0000000000344947 */ /* 0x000fea0003800000 */
[----:B-1----:R-:W-:Y:S01]  /*53d0*/  IADD3 R29, P3, R24, 0x10, RZ ;  /* 0x00000010181d7810 */ /* 0x002fe20007f7e0ff */
[----:B------:R-:W-:Y:S01]  /*53e0*/  ULDC.64 UR4, c[0x0][0x818] ;  /* 0x0002060000047ab9 */ /* 0x000fe20000000a00 */
[----:B------:R-:W-:Y:S02]  /*53f0*/  IMAD.MOV.U32 R2, RZ, RZ, R34 ;  /* 0x000000ffff027224 */ /* 0x000fe400078e0022 */
[----:B------:R-:W-:Y:S02]  /*5400*/  IMAD.MOV.U32 R3, RZ, RZ, R27 ;  /* 0x000000ffff037224 */ /* 0x000fe400078e001b */
[----:B--2---:R-:W-:Y:S02]  /*5410*/  IMAD.X R0, RZ, RZ, R25, P3 ;  /* 0x000000ffff007224 */ /* 0x004fe400018e0619 */
[----:B------:R-:W-:-:S04]  /*5420*/  IMAD.WIDE.U32 R2, R29, UR4, R2 ;  /* 0x000000041d027c25 */ /* 0x000fc8000f8e0002 */
[----:B------:R-:W-:-:S04]  /*5430*/  IMAD R0, R0, UR4, RZ ;  /* 0x0000000400007c24 */ /* 0x000fc8000f8e02ff */
[----:B------:R-:W-:Y:S01]  /*5440*/  IMAD R29, R29, UR5, R0 ;  /* 0x000000051d1d7c24 */ /* 0x000fe2000f8e0200 */
[----:B------:R-:W-:Y:S02]  /*5450*/  ULDC.64 UR4, c[0x0][0x800] ;  /* 0x0002000000047ab9 */ /* 0x000fe40000000a00 */
[----:B------:R-:W-:Y:S01]  /*5460*/  LEA R28, P3, R2, UR4, 0x1 ;  /* 0x00000004021c7c11 */ /* 0x000fe2000f8608ff */
[----:B------:R-:W-:-:S05]  /*5470*/  IMAD.IADD R3, R3, 0x1, R29 ;  /* 0x0000000103037824 */ /* 0x000fca00078e021d */
[----:B------:R-:W-:-:S05]  /*5480*/  LEA.HI.X R29, R2, UR5, R3, 0x1, P3 ;  /* 0x00000005021d7c11 */ /* 0x000fca00098f0c03 */
[----:B---3--:R1:W-:Y:S02]  /*5490*/  STG.E.128 desc[UR38][R28.64], R4 ;  /* 0x000000041c007986 */ /* 0x0083e4000c101d26 */
.L_x_557:
[----:B------:R-:W-:Y:S05]  /*54a0*/  BSYNC B0 ;  /* 0x0000000000007941 */ /* 0x000fea0003800000 */
.L_x_556:
[----:B------:R-:W-:Y:S04]  /*54b0*/  BSSY B0, `(.L_x_558) ;  /* 0x000000f000007945 */ /* 0x000fe80003800000 */
[----:B------:R-:W-:Y:S05]  /*54c0*/  @P5 BRA `(.L_x_559) ;  /* 0x0000000000345947 */ /* 0x000fea0003800000 */
[----:B-1-3--:R-:W-:Y:S01]  /*54d0*/  IADD3 R5, P3, R24, 0x20, RZ ;  /* 0x0000002018057810 */ /* 0x00afe20007f7e0ff */
        /* <DEDUP_REMOVED lines=11> */
[----:B----4-:R1:W-:Y:S02]  /*5590*/  STG.E.128 desc[UR38][R4.64], R8 ;  /* 0x0000000804007986 */ /* 0x0103e4000c101d26 */
.L_x_559:
[----:B------:R-:W-:Y:S05]  /*55a0*/  BSYNC B0 ;  /* 0x0000000000007941 */ /* 0x000fea0003800000 */
.L_x_558:
        /* <DEDUP_REMOVED lines=14> */
[----:B------:R1:W-:Y:S02]  /*5690*/  STG.E.128 desc[UR38][R4.64], R12 ;  /* 0x0000000c04007986 */ /* 0x0003e4000c101d26 */
.L_x_561:
[----:B------:R-:W-:Y:S05]  /*56a0*/  BSYNC B0 ;  /* 0x0000000000007941 */ /* 0x000fea0003800000 */
.L_x_560:
        /* <DEDUP_REMOVED lines=15> */
.L_x_563:
[----:B------:R-:W-:Y:S05]  /*57a0*/  BSYNC B0 ;  /* 0x0000000000007941 */ /* 0x000fea0003800000 */
.L_x_562:
        /* <DEDUP_REMOVED lines=13> */
[----:B------:R1:W-:Y:S01]  /*5880*/  STG.E.128 desc[UR38][R4.64], R20 ;  /* 0x0000001404007986 */ /* 0x0003e2000c101d26 */
[----:B------:R-:W-:Y:S05]  /*5890*/  BRA `(.L_x_516) ;  /* 0x0000004800b87947 */ /* 0x000fea0003800000 */
.L_x_540:
[----:B------:R-:W3:Y:S01]  /*58a0*/  LDL R16, [R1+0x8] ;  /* 0x0000080001107983 */ /* 0x000ee20000100800 */
[----:B------:R-:W4:Y:S08]  /*58b0*/  LDC.64 R4, c[0x0][0x870] ;  /* 0x00021c00ff047b82 */ /* 0x000f300000000a00 */
[----:B-12---:R-:W3:Y:S01]  /*58c0*/  LDC.64 R2, c[0x0][0x870] ;  /* 0x00021c00ff027b82 */ /* 0x006ee20000000a00 */
[----:B------:R-:W-:Y:S01]  /*58d0*/  ULDC UR4, c[0x0][0x808] ;  /* 0x0002020000047ab9 */ /* 0x000fe20000000800 */
[----:B------:R-:W1:Y:S06]  /*58e0*/  S2R R13, SR_CTAID.X ;  /* 0x00000000000d7919 */ /* 0x000e6c0000002500 */
[----:B------:R-:W2:Y:S01]  /*58f0*/  LDC.64 R14, c[0x0][0x820] ;  /* 0x00020800ff0e7b82 */ /* 0x000ea20000000a00 */
[----:B----4-:R-:W-:-:S04]  /*5900*/  ISETP.NE.U32.AND P0, PT, R4, RZ, PT ;  /* 0x000000ff0400720c */ /* 0x010fc80003f05070 */
[----:B------:R-:W-:Y:S01]  /*5910*/  ISETP.NE.AND.EX P0, PT, R5, RZ, PT, P0 ;  /* 0x000000ff0500720c */ /* 0x000fe20003f05300 */
[----:B------:R-:W-:Y:S02]  /*5920*/  IMAD.U32 R0, RZ, RZ, UR4 ;  /* 0x00000004ff007e24 */ /* 0x000fe4000f8e00ff */
[----:B---3--:R-:W-:Y:S02]  /*5930*/  IMAD.WIDE R4, R16, 0x4, R2 ;  /* 0x0000000410047825 */ /* 0x008fe400078e0202 */
[----:B------:R-:W3:Y:S08]  /*5940*/  LDC.64 R2, c[0x0][0x878] ;  /* 0x00021e00ff027b82 */ /* 0x000ef00000000a00 */
[----:B------:R-:W4:Y:S01]  /*5950*/  @P0 LDG.E R9, desc[UR38][R4.64] ;  /* 0x0000002604090981 */ /* 0x000f22000c1e1900 */
[----:B---3--:R-:W-:-:S04]  /*5960*/  ISETP.NE.U32.AND P1, PT, R2, RZ, PT ;  /* 0x000000ff0200720c */ /* 0x008fc80003f25070 */
[----:B------:R-:W-:-:S13]  /*5970*/  ISETP.NE.AND.EX P1, PT, R3, RZ, PT, P1 ;  /* 0x000000ff0300720c */ /* 0x000fda0003f25310 */
[----:B------:R-:W3:Y:S02]  /*5980*/  @P1 LDC.64 R2, c[0x0][0x878] ;  /* 0x00021e00ff021b82 */ /* 0x000ee40000000a00 */
[----:B---3--:R-:W-:-:S05]  /*5990*/  @P1 IMAD.WIDE R6, R16, 0x4, R2 ;  /* 0x0000000410061825 */ /* 0x008fca00078e0202 */
[----:B------:R3:W5:Y:S01]  /*59a0*/  @P1 LDG.E R0, desc[UR38][R6.64] ;  /* 0x0000002606001981 */ /* 0x000762000c1e1900 */
[----:B------:R-:W1:Y:S01]  /*59b0*/  S2UR UR4, SR_CTAID.Y ;  /* 0x00000000000479c3 */ /* 0x000e620000002600 */
[----:B------:R-:W2:Y:S02]  /*59c0*/  S2R R2, SR_TID.X ;  /* 0x0000000000027919 */ /* 0x000ea40000002100 */
[----:B--2---:R-:W-:Y:S01]  /*59d0*/  VIADD R8, R2, 0xffffff80 ;  /* 0xffffff8002087836 */ /* 0x004fe20000000000 */
[----:B------:R-:W-:-:S03]  /*59e0*/  CS2R R2, SRZ ;  /* 0x0000000000027805 */ /* 0x000fc6000001ff00 */
[----:B------:R-:W-:-:S05]  /*59f0*/  IMAD.HI R10, R8, 0x2aaaaaab, RZ ;  /* 0x2aaaaaab080a7827 */ /* 0x000fca00078e02ff */
[----:B------:R-:W-:-:S04]  /*5a00*/  SHF.R.U32.HI R11, RZ, 0x1f, R10 ;  /* 0x0000001fff0b7819 */ /* 0x000fc8000001160a */
[----:B------:R-:W-:Y:S02]  /*5a10*/  LEA.HI.SX32 R17, R10, R11, 0x1e ;  /* 0x0000000b0a117211 */ /* 0x000fe400078ff2ff */
[--C-:B----4-:R-:W-:Y:S01]  /*5a20*/  @P0 SHF.R.S32.HI R3, RZ, 0x1f, R9.reuse ;  /* 0x0000001fff030819 */ /* 0x110fe20000011409 */
[----:B------:R-:W-:Y:S01]  /*5a30*/  @P0 IMAD.MOV.U32 R2, RZ, RZ, R9 ;  /* 0x000000ffff020224 */ /* 0x000fe200078e0009 */
[----:B-1-3--:R-:W-:Y:S06]  /*5a40*/  @P1 BRA `(.L_x_564) ;  /* 0x0000000000101947 */ /* 0x00afec0003800000 */
[----:B------:R-:W-:Y:S05]  /*5a50*/  @!P0 BRA `(.L_x_564) ;  /* 0x00000000000c8947 */ /* 0x000fea0003800000 */
[----:B------:R-:W2:Y:S04]  /*5a60*/  LDG.E R7, desc[UR38][R4.64] ;  /* 0x0000002604077981 */ /* 0x000ea8000c1e1900 */
[----:B-----5:R-:W2:Y:S02]  /*5a70*/  LDG.E R0, desc[UR38][R4.64+0x4] ;  /* 0x0000042604007981 */ /* 0x020ea4000c1e1900 */
[----:B--2---:R-:W-:-:S07]  /*5a80*/  IMAD.IADD R0, R0, 0x1, -R7 ;  /* 0x0000000100007824 */ /* 0x004fce00078e0a07 */
.L_x_564:
[----:B------:R-:W-:Y:S01]  /*5a90*/  IMAD R8, R17, -0x18, R8 ;  /* 0xffffffe811087824 */ /* 0x000fe200078e0208 */
[----:B------:R-:W-:Y:S01]  /*5aa0*/  USHF.R.S32.HI UR5, URZ, 0x1f, UR4 ;  /* 0x0000001f3f057899 */ /* 0x000fe20008011404 */
[----:B-----5:R-:W-:Y:S01]  /*5ab0*/  IMAD R12, R13, -0x60, R0 ;  /* 0xffffffa00d0c7824 */ /* 0x020fe200078e0200 */
[----:B------:R-:W1:Y:S01]  /*5ac0*/  LDC.64 R18, c[0x0][0x850] ;  /* 0x00021400ff127b82 */ /* 0x000e620000000a00 */
[C---:B------:R-:W-:Y:S01]  /*5ad0*/  VIADD R5, R17.reuse, 0x10 ;  /* 0x0000001011057836 */ /* 0x040fe20000000000 */
[----:B------:R-:W-:Y:S01]  /*5ae0*/  ULDC UR8, c[0x0][0x80c] ;  /* 0x0002030000087ab9 */ /* 0x000fe20000000800 */
[----:B------:R-:W-:Y:S01]  /*5af0*/  IMAD.SHL.U32 R10, R8, 0x8, RZ ;  /* 0x00000008080a7824 */ /* 0x000fe200078e00ff */
[-C--:B------:R-:W-:Y:S01]  /*5b00*/  ISETP.GE.AND P3, PT, R17, R12.reuse, PT ;  /* 0x0000000c1100720c */ /* 0x080fe20003f66270 */
[C---:B------:R-:W-:Y:S01]  /*5b10*/  IMAD R0, R14.reuse, UR5, RZ ;  /* 0x000000050e007c24 */ /* 0x040fe2000f8e02ff */
[-C--:B------:R-:W-:Y:S01]  /*5b20*/  ISETP.GE.AND P4, PT, R5, R12.reuse, PT ;  /* 0x0000000c0500720c */ /* 0x080fe20003f86270 */
[----:B------:R-:W-:Y:S01]  /*5b30*/  VIADD R5, R17, 0x20 ;  /* 0x0000002011057836 */ /* 0x000fe20000000000 */
[----:B------:R-:W-:Y:S01]  /*5b40*/  SHF.R.S32.HI R11, RZ, 0x1f, R10 ;  /* 0x0000001fff0b7819 */ /* 0x000fe2000001140a */
[----:B------:R-:W-:Y:S01]  /*5b50*/  IMAD R15, R15, UR4, R0 ;  /* 0x000000040f0f7c24 */ /* 0x000fe2000f8e0200 */
[----:B------:R-:W-:Y:S01]  /*5b60*/  SHF.R.S32.HI R0, RZ, 0x1f, R16 ;  /* 0x0000001fff007819 */ /* 0x000fe20000011410 */
[----:B------:R-:W-:Y:S01]  /*5b70*/  VIADD R7, R17, 0x30 ;  /* 0x0000003011077836 */ /* 0x000fe20000000000 */
[-C--:B------:R-:W-:Y:S01]  /*5b80*/  ISETP.GE.AND P5, PT, R5, R12.reuse, PT ;  /* 0x0000000c0500720c */ /* 0x080fe20003fa6270 */
[----:B------:R-:W-:Y:S01]  /*5b90*/  IMAD.WIDE.U32 R4, R14, UR4, R10 ;  /* 0x000000040e047c25 */ /* 0x000fe2000f8e000a */
[----:B------:R-:W-:Y:S01]  /*5ba0*/  ISETP.GE.OR P6, PT, R10, UR8, P3 ;  /* 0x000000080a007c0c */ /* 0x000fe20009fc6670 */
[----:B------:R-:W-:Y:S01]  /*5bb0*/  ULDC.64 UR6, c[0x0][0x828] ;  /* 0x00020a0000067ab9 */ /* 0x000fe20000000a00 */
[----:B------:R-:W-:Y:S01]  /*5bc0*/  SEL R14, R0, RZ, !P0 ;  /* 0x000000ff000e7207 */ /* 0x000fe20004000000 */
[----:B------:R-:W-:Y:S01]  /*5bd0*/  IMAD.IADD R5, R5, 0x1, R15 ;  /* 0x0000000105057824 */ /* 0x000fe200078e020f */
[----:B------:R-:W-:Y:S01]  /*5be0*/  ISETP.GE.AND P2, PT, R7, R12, PT ;  /* 0x0000000c0700720c */ /* 0x000fe20003f46270 */
[C---:B------:R-:W-:Y:S01]  /*5bf0*/  VIADD R7, R17.reuse, 0x40 ;  /* 0x0000004011077836 */ /* 0x040fe20000000000 */
[C---:B------:R-:W-:Y:S01]  /*5c00*/  IADD3 R2, P1, R17.reuse, R2, RZ ;  /* 0x0000000211027210 */ /* 0x040fe20007f3e0ff */
[----:B------:R-:W-:Y:S01]  /*5c10*/  IMAD R0, R14, UR6, RZ ;  /* 0x000000060e007c24 */ /* 0x000fe2000f8e02ff */
[----:B------:R-:W-:Y:S01]  /*5c20*/  SEL R15, R16, RZ, !P0 ;  /* 0x000000ff100f7207 */ /* 0x000fe20004000000 */
[----:B------:R-:W-:Y:S01]  /*5c30*/  BSSY B0, `(.L_x_565) ;  /* 0x0000013000007945 */ /* 0x000fe20003800000 */
[----:B------:R-:W-:-:S02]  /*5c40*/  LEA.HI.X.SX32 R3, R17, R3, 0x1, P1 ;  /* 0x0000000311037211 */ /* 0x000fc400008f0eff */
[----:B------:R-:W-:Y:S01]  /*5c50*/  ISETP.GE.AND P1, PT, R7, R12, PT ;  /* 0x0000000c0700720c */ /* 0x000fe20003f26270 */
[C---:B------:R-:W-:Y:S01]  /*5c60*/  IMAD R7, R15.reuse, UR7, R0 ;  /* 0x000000070f077c24 */ /* 0x040fe2000f8e0200 */
[----:B------:R-:W-:Y:S01]  /*5c70*/  ISETP.GE.OR P0, PT, R10, UR8, P4 ;  /* 0x000000080a007c0c */ /* 0x000fe2000a706670 */
[----:B------:R-:W-:-:S04]  /*5c80*/  IMAD.WIDE.U32 R8, R15, UR6, R4 ;  /* 0x000000060f087c25 */ /* 0x000fc8000f8e0004 */
[----:B------:R-:W-:-:S04]  /*5c90*/  IMAD.WIDE R2, R13, 0x60, R2 ;  /* 0x000000600d027825 */ /* 0x000fc800078e0202 */
[----:B------:R-:W-:Y:S01]  /*5ca0*/  IMAD.IADD R7, R9, 0x1, R7 ;  /* 0x0000000109077824 */ /* 0x000fe200078e0207 */
[----:B------:R-:W-:Y:S06]  /*5cb0*/  @P6 BRA `(.L_x_566) ;  /* 0x0000000000286947 */ /* 0x000fec0003800000 */
        /* <DEDUP_REMOVED lines=9> */
[----:B------:R2:W-:Y:S02]  /*5d50*/  STG.E.128 desc[UR38][R20.64], RZ ;  /* 0x000000ff14007986 */ /* 0x0005e4000c101d26 */
.L_x_566:
[----:B------:R-:W-:Y:S05]  /*5d60*/  BSYNC B0 ;  /* 0x0000000000007941 */ /* 0x000fea0003800000 */
.L_x_565:
[----:B------:R-:W-:Y:S01]  /*5d70*/  BSSY B0, `(.L_x_567) ;  /* 0x0000010000007945 */ /* 0x000fe20003800000 */
[----:B------:R-:W-:-:S03]  /*5d80*/  ISETP.GE.OR P6, PT, R10, UR8, P5 ;  /* 0x000000080a007c0c */ /* 0x000fc6000afc6670 */
[----:B------:R-:W-:Y:S10]  /*5d90*/  @P0 BRA `(.L_x_568) ;  /* 0x0000000000340947 */ /* 0x000ff40003800000 */
[----:B------:R-:W-:Y:S01]  /*5da0*/  IADD3 R13, P0, R2, 0x10, RZ ;  /* 0x00000010020d7810 */ /* 0x000fe20007f1e0ff */
[----:B------:R-:W-:Y:S01]  /*5db0*/  ULDC.64 UR6, c[0x0][0x818] ;  /* 0x0002060000067ab9 */ /* 0x000fe20000000a00 */
[----:B------:R-:W-:Y:S02]  /*5dc0*/  IMAD.MOV.U32 R4, RZ, RZ, R8 ;  /* 0x000000ffff047224 */ /* 0x000fe400078e0008 */
[----:B------:R-:W-:Y:S02]  /*5dd0*/  IMAD.MOV.U32 R5, RZ, RZ, R7 ;  /* 0x000000ffff057224 */ /* 0x000fe400078e0007 */
[----:B------:R-:W-:Y:S02]  /*5de0*/  IMAD.X R0, RZ, RZ, R3, P0 ;  /* 0x000000ffff007224 */ /* 0x000fe400000e0603 */
[----:B------:R-:W-:-:S04]  /*5df0*/  IMAD.WIDE.U32 R4, R13, UR6, R4 ;  /* 0x000000060d047c25 */ /* 0x000fc8000f8e0004 */
[----:B------:R-:W-:-:S04]  /*5e00*/  IMAD R0, R0, UR6, RZ ;  /* 0x0000000600007c24 */ /* 0x000fc8000f8e02ff */
[----:B------:R-:W-:Y:S01]  /*5e10*/  IMAD R13, R13, UR7, R0 ;  /* 0x000000070d0d7c24 */ /* 0x000fe2000f8e0200 */
[----:B------:R-:W-:Y:S02]  /*5e20*/  ULDC.64 UR6, c[0x0][0x800] ;  /* 0x0002000000067ab9 */ /* 0x000fe40000000a00 */
[----:B--2---:R-:W-:Y:S01]  /*5e30*/  LEA R20, P0, R4, UR6, 0x1 ;  /* 0x0000000604147c11 */ /* 0x004fe2000f8008ff */
[----:B------:R-:W-:-:S05]  /*5e40*/  IMAD.IADD R5, R5, 0x1, R13 ;  /* 0x0000000105057824 */ /* 0x000fca00078e020d */
[----:B------:R-:W-:-:S05]  /*5e50*/  LEA.HI.X R21, R4, UR7, R5, 0x1, P0 ;  /* 0x0000000704157c11 */ /* 0x000fca00080f0c05 */
[----:B------:R3:W-:Y:S02]  /*5e60*/  STG.E.128 desc[UR38][R20.64], RZ ;  /* 0x000000ff14007986 */ /* 0x0007e4000c101d26 */
.L_x_568:
[----:B------:R-:W-:Y:S05]  /*5e70*/  BSYNC B0 ;  /* 0x0000000000007941 */ /* 0x000fea0003800000 */
.L_x_567:
        /* <DEDUP_REMOVED lines=12> */
[----:B--23--:R-:W-:Y:S01]  /*5f40*/  LEA R20, P6, R4, UR6, 0x1 ;  /* 0x0000000604147c11 */ /* 0x00cfe2000f8c08ff */
[----:B------:R-:W-:-:S05]  /*5f50*/  IMAD.IADD R5, R5, 0x1, R13 ;  /* 0x0000000105057824 */ /* 0x000fca00078e020d */
[----:B------:R-:W-:-:S05]  /*5f60*/  LEA.HI.X R21, R4, UR7, R5, 0x1, P6 ;  /* 0x0000000704157c11 */ /* 0x000fca000b0f0c05 */
[----:B------:R4:W-:Y:S02]  /*5f70*/  STG.E.128 desc[UR38][R20.64], RZ ;  /* 0x000000ff14007986 */ /* 0x0009e4000c101d26 */
.L_x_570:
[----:B------:R-:W-:Y:S05]  /*5f80*/  BSYNC B0 ;  /* 0x0000000000007941 */ /* 0x000fea0003800000 */
.L_x_569:
[----:B------:R-:W-:Y:S01]  /*5f90*/  BSSY B0, `(.L_x_571) ;  /* 0x0000011000007945 */ /* 0x000fe20003800000 */
[----:B------:R-:W-:Y:S01]  /*5fa0*/  ISETP.GE.OR P6, PT, R10, UR8, P1 ;  /* 0x000000080a007c0c */ /* 0x000fe20008fc6670 */
[----:B------:R-:W-:Y:S02]  /*5fb0*/  VIADD R17, R17, 0x50 ;  /* 0x0000005011117836 */ /* 0x000fe40000000000 */
        /* <DEDUP_REMOVED lines=10> */
[----:B--234-:R-:W-:Y:S01]  /*6060*/  LEA R20, P0, R4, UR6, 0x1 ;  /* 0x0000000604147c11 */ /* 0x01cfe2000f8008ff */
[----:B------:R-:W-:-:S05]  /*6070*/  IMAD.IADD R5, R5, 0x1, R13 ;  /* 0x0000000105057824 */ /* 0x000fca00078e020d */
[----:B------:R-:W-:-:S05]  /*6080*/  LEA.HI.X R21, R4, UR7, R5, 0x1, P0 ;  /* 0x0000000704157c11 */ /* 0x000fca00080f0c05 */
[----:B------:R2:W-:Y:S02]  /*6090*/  STG.E.128 desc[UR38][R20.64], RZ ;  /* 0x000000ff14007986 */ /* 0x0005e4000c101d26 */
.L_x_572:
[----:B------:R-:W-:Y:S05]  /*60a0*/  BSYNC B0 ;  /* 0x0000000000007941 */ /* 0x000fea0003800000 */
.L_x_571:
[----:B------:R-:W-:Y:S01]  /*60b0*/  BSSY B0, `(.L_x_573) ;  /* 0x0000010000007945 */ /* 0x000fe20003800000 */
[----:B------:R-:W-:-:S03]  /*60c0*/  ISETP.GE.AND P0, PT, R17, R12, PT ;  /* 0x0000000c1100720c */ /* 0x000fc60003f06270 */
        /* <DEDUP_REMOVED lines=10> */
[----:B------:R-:W-:Y:S01]  /*6170*/  LEA R12, P6, R4, UR6, 0x1 ;  /* 0x00000006040c7c11 */ /* 0x000fe2000f8c08ff */
[----:B------:R-:W-:-:S05]  /*6180*/  IMAD.IADD R5, R5, 0x1, R13 ;  /* 0x0000000105057824 */ /* 0x000fca00078e020d */
[----:B------:R-:W-:-:S05]  /*6190*/  LEA.HI.X R13, R4, UR7, R5, 0x1, P6 ;  /* 0x00000007040d7c11 */ /* 0x000fca000b0f0c05 */
[----:B------:R1:W-:Y:S02]  /*61a0*/  STG.E.128 desc[UR38][R12.64], RZ ;  /* 0x000000ff0c007986 */ /* 0x0003e4000c101d26 */
.L_x_574:
[----:B------:R-:W-:Y:S05]  /*61b0*/  BSYNC B0 ;  /* 0x0000000000007941 */ /* 0x000fea0003800000 */
.L_x_573:
[----:B------:R-:W-:Y:S01]  /*61c0*/  ISETP.GE.OR P6, PT, R10, UR8, P0 ;  /* 0x000000080a007c0c */ /* 0x000fe200087c6670 */
[C---:B-1----:R-:W-:Y:S01]  /*61d0*/  IMAD R0, R18.reuse, UR5, RZ ;  /* 0x0000000512007c24 */ /* 0x042fe2000f8e02ff */
[----:B------:R-:W-:Y:S01]  /*61e0*/  ULDC UR8, c[0x0][0x83c] ;  /* 0x00020f0000087ab9 */ /* 0x000fe20000000800 */
[----:B------:R-:W-:Y:S01]  /*61f0*/  BSSY B0, `(.L_x_575) ;  /* 0x0000011000007945 */ /* 0x000fe20003800000 */
[----:B------:R-:W-:-:S04]  /*6200*/  IMAD.WIDE.U32 R12, R18, UR4, R10 ;  /* 0x00000004120c7c25 */ /* 0x000fc8000f8e000a */
[----:B------:R-:W-:-:S05]  /*6210*/  IMAD R19, R19, UR4, R0 ;  /* 0x0000000413137c24 */ /* 0x000fca000f8e0200 */
[----:B------:R-:W-:Y:S05]  /*6220*/  @P6 BRA `(.L_x_576) ;  /* 0x0000000000346947 */ /* 0x000fea0003800000 */
        /* <DEDUP_REMOVED lines=13> */
.L_x_576:
[----:B------:R-:W-:Y:S05]  /*6300*/  BSYNC B0 ;  /* 0x0000000000007941 */ /* 0x000fea0003800000 */
.L_x_575:
[----:B------:R-:W-:Y:S01]  /*6310*/  ISETP.GE.OR P3, PT, R10, UR8, P3 ;  /* 0x000000080a007c0c */ /* 0x000fe20009f66670 */
[----:B------:R-:W-:Y:S01]  /*6320*/  ULDC.64 UR4, c[0x0][0x858] ;  /* 0x0002160000047ab9 */ /* 0x000fe20000000a00 */
[----:B------:R-:W-:Y:S01]  /*6330*/  IMAD.IADD R13, R13, 0x1, R19 ;  /* 0x000000010d0d7824 */ /* 0x000fe200078e0213 */
[----:B------:R-:W-:Y:S01]  /*6340*/  BSSY B0, `(.L_x_577) ;  /* 0x0000015000007945 */ /* 0x000fe20003800000 */
[----:B------:R-:W-:Y:S01]  /*6350*/  IMAD R0, R14, UR4, RZ ;  /* 0x000000040e007c24 */ /* 0x000fe2000f8e02ff */
[C---:B------:R-:W-:Y:S01]  /*6360*/  ISETP.GE.OR P4, PT, R10.reuse, UR8, P4 ;  /* 0x000000080a007c0c */ /* 0x040fe2000a786670 */
[C---:B------:R-:W-:Y:S01]  /*6370*/  IMAD.WIDE.U32 R8, R15.reuse, UR4, R12 ;  /* 0x000000040f087c25 */ /* 0x040fe2000f8e000c */
[C---:B------:R-:W-:Y:S02]  /*6380*/  ISETP.GE.OR P5, PT, R10.reuse, UR8, P5 ;  /* 0x000000080a007c0c */ /* 0x040fe4000afa6670 */
[C---:B------:R-:W-:Y:S01]  /*6390*/  ISETP.GE.OR P2, PT, R10.reuse, UR8, P2 ;  /* 0x000000080a007c0c */ /* 0x040fe20009746670 */
[----:B-1----:R-:W-:Y:S01]  /*63a0*/  IMAD R7, R15, UR5, R0 ;  /* 0x000000050f077c24 */ /* 0x002fe2000f8e0200 */
        /* <DEDUP_REMOVED lines=14> */
.L_x_578:
[----:B------:R-:W-:Y:S05]  /*6490*/  BSYNC B0 ;  /* 0x0000000000007941 */ /* 0x000fea0003800000 */
.L_x_577:
[----:B------:R-:W-:Y:S04]  /*64a0*/  BSSY B0, `(.L_x_579) ;  /* 0x000000f000007945 */ /* 0x000fe80003800000 */
[----:B------:R-:W-:Y:S05]  /*64b0*/  @P4 BRA `(.L_x_580) ;  /* 0x0000000000344947 */ /* 0x000fea0003800000 */
[----:B-1----:R-:W-:Y:S01]  /*64c0*/  IADD3 R11, P3, R2, 0x10, RZ ;  /* 0x00000010020b7810 */ /* 0x002fe20007f7e0ff */
        /* <DEDUP_REMOVED lines=12> */
.L_x_580:
[----:B------:R-:W-:Y:S05]  /*6590*/  BSYNC B0 ;  /* 0x0000000000007941 */ /* 0x000fea0003800000 */
.L_x_579:
        /* <DEDUP_REMOVED lines=15> */
.L_x_582:
[----:B------:R-:W-:Y:S05]  /*6690*/  BSYNC B0 ;  /* 0x0000000000007941 */ /* 0x000fea0003800000 */
.L_x_581:
        /* <DEDUP_REMOVED lines=15> */
.L_x_584:
[----:B------:R-:W-:Y:S05]  /*6790*/  BSYNC B0 ;  /* 0x0000000000007941 */ /* 0x000fea0003800000 */
.L_x_583:
        /* <DEDUP_REMOVED lines=15> */
.L_x_586:
[----:B------:R-:W-:Y:S05]  /*6890*/  BSYNC B0 ;  /* 0x0000000000007941 */ /* 0x000fea0003800000 */
.L_x_585:
[----:B------:R-:W-:Y:S05]  /*68a0*/  @P0 BRA `(.L_x_516) ;  /* 0x0000003800b40947 */ /* 0x000fea0003800000 */
[----:B------:R-:W-:Y:S01]  /*68b0*/  IADD3 R5, P0, R2, 0x50, RZ ;  /* 0x0000005002057810 */ /* 0x000fe20007f1e0ff */
[----:B------:R-:W-:Y:S01]  /*68c0*/  ULDC.64 UR4, c[0x0][0x848] ;  /* 0x0002120000047ab9 */ /* 0x000fe20000000a00 */
[----:B------:R-:W-:-:S03]  /*68d0*/  IMAD.MOV.U32 R2, RZ, RZ, R8 ;  /* 0x000000ffff027224 */ /* 0x000fc600078e0008 */
[----:B------:R-:W-:Y:S02]  /*68e0*/  IMAD.X R0, RZ, RZ, R3, P0 ;  /* 0x000000ffff007224 */ /* 0x000fe400000e0603 */
        /* <DEDUP_REMOVED lines=8> */
[----:B------:R1:W-:Y:S01]  /*6970*/  STG.E.128 desc[UR38][R4.64], RZ ;  /* 0x000000ff04007986 */ /* 0x0003e2000c101d26 */
[----:B------:R-:W-:Y:S05]  /*6980*/  BRA `(.L_x_516) ;  /* 0x00000038007c7947 */ /* 0x000fea0003800000 */
.L_x_511:
[----:B------:R-:W-:-:S08]  /*6990*/  NOP ;  /* 0x0000000000007918 */ /* 0x000fd00000000000 */
[----:B------:R-:W1:-:S00]  /*69a0*/  USETMAXREG.DEALLOC.CTAPOOL 0x20 ;  /* 0x00000020000079c8 */ /* 0x000e4000080e0500 */
[----:B-1----:R-:W-:-:S06]  /*69b0*/  LOP3.LUT R0, R0, 0x3, RZ, 0xc0, !PT ;  /* 0x0000000300007812 */ /* 0x002fcc00078ec0ff */
[----:B------:R-:W1:Y:S02]  /*69c0*/  SHFL.IDX PT, R0, R0, RZ, 0x1f ;  /* 0x00001fff00007589 */ /* 0x000e6400000e0000 */
[----:B-1----:R-:W-:-:S13]  /*69d0*/  ISETP.NE.AND P0, PT, R0, RZ, PT ;  /* 0x000000ff0000720c */ /* 0x002fda0003f05270 */
[----:B------:R-:W-:Y:S05]  /*69e0*/  @!P0 BRA `(.L_x_587) ;  /* 0x0000001000dc8947 */ /* 0x000fea0003800000 */
[----:B------:R-:W-:-:S13]  /*69f0*/  ISETP.NE.AND P0, PT, R0, 0x1, PT ;  /* 0x000000010000780c */ /* 0x000fda0003f05270 */
[----:B------:R-:W-:Y:S05]  /*6a00*/  @P0 BRA `(.L_x_516) ;  /* 0x00000038005c0947 */ /* 0x000fea0003800000 */
[----:B------:R-:W-:Y:S01]  /*6a10*/  ULDC.64 UR4, c[0x0][0x8d8] ;  /* 0x0002360000047ab9 */ /* 0x000fe20000000a00 */
[----:B------:R-:W1:Y:S01]  /*6a20*/  S2UR UR12, SR_CTAID.Z ;  /* 0x00000000000c79c3 */ /* 0x000e620000002700 */
[----:B------:R-:W-:-:S04]  /*6a30*/  ISETP.NE.U32.AND P0, PT, RZ, UR4, PT ;  /* 0x00000004ff007c0c */ /* 0x000fc8000bf05070 */
[----:B------:R-:W-:-:S13]  /*6a40*/  ISETP.NE.AND.EX P0, PT, RZ, UR5, PT, P0 ;  /* 0x00000005ff007c0c */ /* 0x000fda000bf05300 */
[----:B------:R-:W-:Y:S05]  /*6a50*/  @!P0 BRA `(.L_x_588) ;  /* 0x00000000001c8947 */ /* 0x000fea0003800000 */
[----:B------:R-:W-:Y:S02]  /*6a60*/  ULDC.64 UR4, c[0x0][0x8d8] ;  /* 0x0002360000047ab9 */ /* 0x000fe40000000a00 */
[----:B-1----:R-:W-:-:S06]  /*6a70*/  UIMAD.WIDE UR4, UR12, 0x4, UR4 ;  /* 0x000000040c0478a5 */ /* 0x002fcc000f8e0204 */
[----:B------:R-:W-:Y:S02]  /*6a80*/  IMAD.U32 R2, RZ, RZ, UR4 ;  /* 0x00000004ff027e24 */ /* 0x000fe4000f8e00ff */
[----:B------:R-:W-:-:S05]  /*6a90*/  IMAD.U32 R3, RZ, RZ, UR5 ;  /* 0x00000005ff037e24 */ /* 0x000fca000f8e00ff */
[----:B------:R-:W2:Y:S02]  /*6aa0*/  LDG.E R2, desc[UR38][R2.64] ;  /* 0x0000002602027981 */ /* 0x000ea4000c1e1900 */
[----:B--2---:R-:W-:Y:S01]  /*6ab0*/  R2UR UR5, R2 ;  /* 0x00000000020572ca */ /* 0x004fe200000e0000 */
[----:B------:R-:W-:-:S14]  /*6ac0*/  BRA `(.L_x_589) ;  /* 0x0000000000387947 */ /* 0x000fdc0003800000 */
.L_x_588:
[----:B------:R-:W-:Y:S02]  /*6ad0*/  ULDC.64 UR4, c[0x0][0x8d0] ;  /* 0x0002340000047ab9 */ /* 0x000fe40000000a00 */
[----:B------:R-:W-:-:S04]  /*6ae0*/  ISETP.NE.U32.AND P0, PT, RZ, UR4, PT ;  /* 0x00000004ff007c0c */ /* 0x000fc8000bf05070 */
[----:B------:R-:W-:-:S13]  /*6af0*/  ISETP.NE.AND.EX P0, PT, RZ, UR5, PT, P0 ;  /* 0x00000005ff007c0c */ /* 0x000fda000bf05300 */
[----:B------:R-:W-:Y:S05]  /*6b00*/  @!P0 BRA `(.L_x_590) ;  /* 0x0000000000248947 */ /* 0x000fea0003800000 */
[----:B------:R-:W-:Y:S02]  /*6b10*/  ULDC.64 UR4, c[0x0][0x8d0] ;  /* 0x0002340000047ab9 */ /* 0x000fe40000000a00 */
[----:B-1----:R-:W-:-:S06]  /*6b20*/  UIMAD.WIDE UR4, UR12, 0x4, UR4 ;  /* 0x000000040c0478a5 */ /* 0x002fcc000f8e0204 */
[----:B------:R-:W-:Y:S02]  /*6b30*/  IMAD.U32 R2, RZ, RZ, UR4 ;  /* 0x00000004ff027e24 */ /* 0x000fe4000f8e00ff */
[----:B------:R-:W-:-:S05]  /*6b40*/  IMAD.U32 R3, RZ, RZ, UR5 ;  /* 0x00000005ff037e24 */ /* 0x000fca000f8e00ff */
[----:B------:R-:W2:Y:S04]  /*6b50*/  LDG.E R0, desc[UR38][R2.64] ;  /* 0x0000002602007981 */ /* 0x000ea8000c1e1900 */
[----:B------:R-:W2:Y:S02]  /*6b60*/  LDG.E R5, desc[UR38][R2.64+0x4] ;  /* 0x0000042602057981 */ /* 0x000ea4000c1e1900 */
[----:B--2---:R-:W-:-:S05]  /*6b70*/  IMAD.IADD R0, R5, 0x1, -R0 ;  /* 0x0000000105007824 */ /* 0x004fca00078e0a00 */
[----:B------:R-:W-:Y:S01]  /*6b80*/  R2UR UR5, R0 ;  /* 0x00000000000572ca */ /* 0x000fe200000e0000 */
[----:B------:R-:W-:-:S14]  /*6b90*/  BRA `(.L_x_589) ;  /* 0x0000000000047947 */ /* 0x000fdc0003800000 */
.L_x_590:
[----:B------:R-:W-:-:S05]  /*6ba0*/  ULDC UR5, c[0x0][0x8bc] ;  /* 0x00022f0000057ab9 */ /* 0x000fca0000000800 */
.L_x_589:
[----:B------:R-:W2:Y:S02]  /*6bb0*/  S2UR UR4, SR_CTAID.X ;  /* 0x00000000000479c3 */ /* 0x000ea40000002500 */
[----:B--2---:R-:W-:-:S04]  /*6bc0*/  UIMAD UR4, UR4, 0x60, URZ ;  /* 0x00000060040478a4 */ /* 0x004fc8000f8e023f */
[----:B------:R-:W-:-:S04]  /*6bd0*/  UISETP.GE.AND UP0, UPT, UR4, UR5, UPT ;  /* 0x000000050400728c */ /* 0x000fc8000bf06270 */
[----:B-1----:R-:W-:-:S06]  /*6be0*/  USEL UR12, UR12, 0xffffffff, !UP0 ;  /* 0xffffffff0c0c7887 */ /* 0x002fcc000c000000 */
[----:B------:R-:W-:-:S13]  /*6bf0*/  ISETP.LE.AND P0, PT, RZ, UR12, PT ;  /* 0x0000000cff007c0c */ /* 0x000fda000bf03270 */
[----:B------:R-:W-:Y:S05]  /*6c00*/  @!P0 BRA `(.L_x_516) ;  /* 0x0000003400dc8947 */ /* 0x000fea0003800000 */
[----:B------:R-:W-:Y:S02]  /*6c10*/  ULDC.64 UR4, c[0x0][0x770] ;  /* 0x0001dc0000047ab9 */ /* 0x000fe40000000a00 */
[----:B------:R-:W-:-:S04]  /*6c20*/  UISETP.NE.U32.AND UP0, UPT, UR4, URZ, UPT ;  /* 0x0000003f0400728c */ /* 0x000fc8000bf05070 */
[----:B------:R-:W-:-:S03]  /*6c30*/  UISETP.NE.AND.EX UP0, UPT, UR5, URZ, UPT, UP0 ;  /* 0x0000003f0500728c */ /* 0x000fc6000bf05300 */
[----:B------:R-:W-:Y:S02]  /*6c40*/  ULDC.64 UR4, c[0x0][0x770] ;  /* 0x0001dc0000047ab9 */ /* 0x000fe40000000a00 */
[----:B------:R-:W-:Y:S01]  /*6c50*/  UIMAD.WIDE UR4, UR12, 0x4, UR4 ;  /* 0x000000040c0478a5 */ /* 0x000fe2000f8e0204 */
[----:B------:R-:W-:-:S05]  /*6c60*/  PLOP3.LUT P0, PT, PT, PT, UP0, 0x80, 0x0 ;  /* 0x000000000000781c */ /* 0x000fca0003f0f008 */
[----:B------:R-:W-:Y:S02]  /*6c70*/  IMAD.U32 R2, RZ, RZ, UR4 ;  /* 0x00000004ff027e24 */ /* 0x000fe4000f8e00ff */
[----:B------:R-:W-:Y:S01]  /*6c80*/  IMAD.U32 R3, RZ, RZ, UR5 ;  /* 0x00000005ff037e24 */ /* 0x000fe2000f8e00ff */
[----:B------:R-:W-:-:S05]  /*6c90*/  ULDC.64 UR4, c[0x0][0x780] ;  /* 0x0001e00000047ab9 */ /* 0x000fca0000000a00 */
[----:B------:R-:W2:Y:S01]  /*6ca0*/  @P0 LDG.E R6, desc[UR38][R2.64] ;  /* 0x0000002602060981 */ /* 0x000ea2000c1e1900 */
[----:B------:R-:W-:Y:S01]  /*6cb0*/  UISETP.NE.U32.AND UP1, UPT, UR4, URZ, UPT ;  /* 0x0000003f0400728c */ /* 0x000fe2000bf25070 */
[----:B------:R-:W-:-:S03]  /*6cc0*/  ULDC UR6, c[0x0][0x280] ;  /* 0x0000a00000067ab9 */ /* 0x000fc60000000800 */
[----:B------:R-:W-:Y:S01]  /*6cd0*/  UISETP.NE.AND.EX UP1, UPT, UR5, URZ, UPT, UP1 ;  /* 0x0000003f0500728c */ /* 0x000fe2000bf25310 */
[----:B------:R-:W-:-:S05]  /*6ce0*/  IMAD.U32 R0, RZ, RZ, UR6 ;  /* 0x00000006ff007e24 */ /* 0x000fca000f8e00ff */
[----:B------:R-:W-:-:S05]  /*6cf0*/  PLOP3.LUT P1, PT, PT, PT, UP1, 0x80, 0x0 ;  /* 0x000000000000781c */ /* 0x000fca0003f2f018 */
[----:B------:R-:W-:Y:S02]  /*6d00*/  @UP1 ULDC.64 UR4, c[0x0][0x780] ;  /* 0x0001e00000041ab9 */ /* 0x000fe40000000a00 */
[----:B------:R-:W-:-:S06]  /*6d10*/  @UP1 UIMAD.WIDE UR4, UR12, 0x4, UR4 ;  /* 0x000000040c0418a5 */ /* 0x000fcc000f8e0204 */
[----:B------:R-:W-:Y:S02]  /*6d20*/  IMAD.U32 R4, RZ, RZ, UR4 ;  /* 0x00000004ff047e24 */ /* 0x000fe4000f8e00ff */
[----:B------:R-:W-:-:S05]  /*6d30*/  IMAD.U32 R5, RZ, RZ, UR5 ;  /* 0x00000005ff057e24 */ /* 0x000fca000f8e00ff */
[----:B------:R1:W5:Y:S01]  /*6d40*/  @P1 LDG.E R0, desc[UR38][R4.64] ;  /* 0x0000002604001981 */ /* 0x000362000c1e1900 */
[----:B------:R-:W-:Y:S01]  /*6d50*/  PLOP3.LUT P2, PT, PT, PT, UP0, 0x80, 0x0 ;  /* 0x000000000000781c */ /* 0x000fe20003f4f008 */
[----:B------:R-:W3:Y:S02]  /*6d60*/  S2UR UR13, SR_CTAID.Y ;  /* 0x00000000000d79c3 */ /* 0x000ee40000002600 */
[----:B---3--:R-:W-:-:S10]  /*6d70*/  USHF.R.S32.HI UR7, URZ, 0x1f, UR13 ;  /* 0x0000001f3f077899 */ /* 0x008fd4000801140d */
[----:B--2---:R-:W-:-:S13]  /*6d80*/  @P2 R2UR UR4, R6 ;  /* 0x00000000060422ca */ /* 0x004fda00000e0000 */
[----:B------:R-:W-:-:S04]  /*6d90*/  @UP0 ULEA UR4, UR12, UR4, 0x6 ;  /* 0x000000040c040291 */ /* 0x000fc8000f8e303f */
[----:B------:R-:W-:-:S04]  /*6da0*/  @UP0 USHF.R.S32.HI UR5, URZ, 0x1f, UR4 ;  /* 0x0000001f3f050899 */ /* 0x000fc80008011404 */
[----:B------:R-:W-:-:S04]  /*6db0*/  @UP0 ULEA.HI UR5, UR5, UR4, URZ, 0x6 ;  /* 0x0000000405050291 */ /* 0x000fc8000f8f303f */
[----:B------:R-:W-:-:S04]  /*6dc0*/  @UP0 USHF.R.S32.HI UR5, URZ, 0x6, UR5 ;  /* 0x000000063f050899 */ /* 0x000fc80008011405 */
[----:B------:R-:W-:Y:S01]  /*6dd0*/  @UP0 UIMAD UR6, UR5, 0x3000, URZ ;  /* 0x00003000050608a4 */ /* 0x000fe2000f8e023f */
[----:B-1----:R-:W-:Y:S11]  /*6de0*/  @P1 BRA `(.L_x_591) ;  /* 0x0000000000101947 */ /* 0x002ff60003800000 */
[----:B------:R-:W-:Y:S05]  /*6df0*/  @!P0 BRA `(.L_x_591) ;  /* 0x00000000000c8947 */ /* 0x000fea0003800000 */
[----:B------:R-:W2:Y:S04]  /*6e00*/  LDG.E R5, desc[UR38][R2.64] ;  /* 0x0000002602057981 */ /* 0x000ea8000c1e1900 */
[----:B-----5:R-:W2:Y:S02]  /*6e10*/  LDG.E R0, desc[UR38][R2.64+0x4] ;  /* 0x0000042602007981 */ /* 0x020ea4000c1e1900 */
[----:B--2---:R-:W-:-:S07]  /*6e20*/  IMAD.IADD R0, R0, 0x1, -R5 ;  /* 0x0000000100007824 */ /* 0x004fce00078e0a05 */
.L_x_591:
[----:B-----5:R-:W-:Y:S01]  /*6e30*/  ISETP.GE.AND P0, PT, R0, 0x1, PT ;  /* 0x000000010000780c */ /* 0x020fe20003f06270 */
[----:B------:R-:W-:Y:S01]  /*6e40*/  @UP0 USHF.R.S32.HI UR8, URZ, 0x1f, UR6 ;  /* 0x0000001f3f080899 */ /* 0x000fe20008011406 */
[----:B------:R-:W-:Y:S01]  /*6e50*/  UMOV UR4, URZ ;  /* 0x0000003f00047c82 */ /* 0x000fe20008000000 */
[----:B------:R-:W-:Y:S01]  /*6e60*/  UMOV UR5, URZ ;  /* 0x0000003f00057c82 */ /* 0x000fe20008000000 */
[----:B------:R-:W-:-:S04]  /*6e70*/  @UP0 UMOV UR4, UR6 ;  /* 0x0000000600040c82 */ /* 0x000fc80008000000 */
[----:B------:R-:W-:-:S05]  /*6e80*/  @UP0 UMOV UR5, UR8 ;  /* 0x0000000800050c82 */ /* 0x000fca0008000000 */
[----:B------:R-:W-:Y:S05]  /*6e90*/  @!P0 BRA `(.L_x_516) ;  /* 0x0000003400388947 */ /* 0x000fea0003800000 */
[----:B------:R-:W-:Y:S01]  /*6ea0*/  ULDC.64 UR8, c[0x0][0x2d8] ;  /* 0x0000b60000087ab9 */ /* 0x000fe20000000a00 */
[C---:B------:R-:W-:Y:S01]  /*6eb0*/  VIADD R2, R0.reuse, 0x3f ;  /* 0x0000003f00027836 */ /* 0x040fe20000000000 */
[----:B------:R-:W-:Y:S01]  /*6ec0*/  UIMAD UR7, UR7, UR8, URZ ;  /* 0x00000008070772a4 */ /* 0x000fe2000f8e023f */
[----:B------:R-:W-:Y:S01]  /*6ed0*/  ISETP.GE.AND P1, PT, R0, 0x41, PT ;  /* 0x000000410000780c */ /* 0x000fe20003f26270 */
[----:B------:R-:W-:Y:S02]  /*6ee0*/  USHF.R.S32.HI UR6, URZ, 0x1f, UR12 ;  /* 0x0000001f3f067899 */ /* 0x000fe4000801140c */
[----:B------:R-:W-:Y:S01]  /*6ef0*/  UIMAD.WIDE.U32 UR10, UR13, UR8, URZ ;  /* 0x000000080d0a72a5 */ /* 0x000fe2000f8e003f */
[----:B------:R-:W-:Y:S01]  /*6f00*/  SHF.R.S32.HI R3, RZ, 0x1f, R2 ;  /* 0x0000001fff037819 */ /* 0x000fe20000011402 */
[----:B------:R-:W-:Y:S02]  /*6f10*/  UIMAD UR7, UR13, UR9, UR7 ;  /* 0x000000090d0772a4 */ /* 0x000fe4000f8e0207 */
[----:B------:R-:W-:Y:S01]  /*6f20*/  UIADD3 UR8, UP1, UR4, UR10, URZ ;  /* 0x0000000a04087290 */ /* 0x000fe2000ff3e03f */
[----:B------:R-:W-:Y:S01]  /*6f30*/  LEA.HI R3, R3, R2, RZ, 0x6 ;  /* 0x0000000203037211 */ /* 0x000fe200078f30ff */
[----:B------:R-:W-:-:S02]  /*6f40*/  UIADD3 UR7, UR11, UR7, URZ ;  /* 0x000000070b077290 */ /* 0x000fc4000fffe03f */
[----:B------:R-:W-:Y:S01]  /*6f50*/  USEL UR6, UR6, URZ, !UP0 ;  /* 0x0000003f06067287 */ /* 0x000fe2000c000000 */
[----:B------:R-:W-:Y:S01]  /*6f60*/  SHF.R.S32.HI R3, RZ, 0x6, R3 ;  /* 0x00000006ff037819 */ /* 0x000fe20000011403 */
[----:B------:R-:W-:Y:S01]  /*6f70*/  ULDC.64 UR14, c[0x0][0x2e0] ;  /* 0x0000b800000e7ab9 */ /* 0x000fe20000000a00 */
[----:B------:R-:W-:Y:S02]  /*6f80*/  USEL UR13, UR12, URZ, !UP0 ;  /* 0x0000003f0c0d7287 */ /* 0x000fe4000c000000 */
[----:B------:R-:W-:Y:S01]  /*6f90*/  UIADD3.X UR9, UR5, UR7, URZ, UP1, !UPT ;  /* 0x0000000705097290 */ /* 0x000fe20008ffe43f */
[----:B------:R-:W-:Y:S01]  /*6fa0*/  VIMNMX R3, R3, 0x1, !PT ;  /* 0x0000000103037848 */ /* 0x000fe20007fe0100 */
[----:B------:R-:W-:Y:S02]  /*6fb0*/  UIMAD UR6, UR6, UR14, URZ ;  /* 0x0000000e060672a4 */ /* 0x000fe4000f8e023f */
[----:B------:R-:W-:Y:S01]  /*6fc0*/  UIMAD.WIDE.U32 UR8, UR13, UR14, UR8 ;  /* 0x0000000e0d0872a5 */ /* 0x000fe2000f8e0008 */
[----:B------:R-:W-:Y:S01]  /*6fd0*/  LOP3.LUT R2, R3, 0x1, RZ, 0xc0, !PT ;  /* 0x0000000103027812 */ /* 0x000fe200078ec0ff */
[----:B------:R-:W-:Y:S01]  /*6fe0*/  UIMAD UR12, UR13, UR15, UR6 ;  /* 0x0000000f0d0c72a4 */ /* 0x000fe2000f8e0206 */
[----:B------:R-:W-:-:S03]  /*6ff0*/  ELECT P0, URZ, PT ;  /* 0x00000000003f782f */ /* 0x000fc60003800000 */
[----:B------:R-:W-:Y:S01]  /*7000*/  UIADD3 UR21, UR9, UR12, URZ ;  /* 0x0000000c09157290 */ /* 0x000fe2000fffe03f */
[----:B------:R-:W-:Y:S01]  /*7010*/  UMOV UR6, URZ ;  /* 0x0000003f00067c82 */ /* 0x000fe20008000000 */
[----:B------:R-:W-:Y:S10]  /*7020*/  @!P1 BRA `(.L_x_592) ;  /* 0x0000000800309947 */ /* 0x000ff40003800000 */
[----:B------:R-:W-:Y:S01]  /*7030*/  UMOV UR6, UR10 ;  /* 0x0000000a00067c82 */ /* 0x000fe20008000000 */
[----:B------:R-:W-:Y:S01]  /*7040*/  ULDC.64 UR10, c[0x0][0x2c0] ;  /* 0x0000b000000a7ab9 */ /* 0x000fe20000000a00 */
[----:B------:R-:W-:Y:S01]  /*7050*/  UIMAD.WIDE.U32 UR6, UR13, UR14, UR6 ;  /* 0x0000000e0d0672a5 */ /* 0x000fe2000f8e0006 */
[----:B------:R-:W-:Y:S01]  /*7060*/  IMAD.IADD R0, R3, 0x1, -R2 ;  /* 0x0000000103007824 */ /* 0x000fe200078e0a02 */
[----:B------:R-:W-:Y:S02]  /*7070*/  ULDC.64 UR24, c[0x0][0x2c0] ;  /* 0x0000b00000187ab9 */ /* 0x000fe40000000a00 */
[----:B------:R-:W-:-:S04]  /*7080*/  UIADD3 UR19, UP0, UR4, UR6, URZ ;  /* 0x0000000604137290 */ /* 0x000fc8000ff1e03f */
[----:B------:R-:W-:Y:S02]  /*7090*/  UIADD3.X UR4, UR5, UR12, UR7, UP0, !UPT ;  /* 0x0000000c05047290 */ /* 0x000fe400087fe407 */
[----:B------:R-:W-:Y:S01]  /*70a0*/  ULEA UR18, UP0, UR19, UR10, 0x2 ;  /* 0x0000000a13127291 */ /* 0x000fe2000f80103f */
[----:B------:R-:W-:-:S03]  /*70b0*/  UMOV UR5, URZ ;  /* 0x0000003f00057c82 */ /* 0x000fc60008000000 */
[----:B------:R-:W-:Y:S02]  /*70c0*/  ULEA.HI.X UR19, UR19, UR11, UR4, 0x2, UP0 ;  /* 0x0000000b13137291 */ /* 0x000fe400080f1404 */
[----:B------:R-:W-:Y:S02]  /*70d0*/  UIADD3 UR10, UP0, UR18, 0x4000, URZ ;  /* 0x00004000120a7890 */ /* 0x000fe4000ff1e03f */
[----:B------:R-:W-:Y:S02]  /*70e0*/  UIADD3 UR12, UP1, UR18, 0x8000, URZ ;  /* 0x00008000120c7890 */ /* 0x000fe4000ff3e03f */
[----:B------:R-:W-:Y:S02]  /*70f0*/  UIADD3 UR14, UP2, UR18, 0xc000, URZ ;  /* 0x0000c000120e7890 */ /* 0x000fe4000ff5e03f */
[----:B------:R-:W-:Y:S02]  /*7100*/  UIADD3 UR16, UP3, UR18, 0x10000, URZ ;  /* 0x0001000012107890 */ /* 0x000fe4000ff7e03f */
[----:B------:R-:W-:-:S02]  /*7110*/  UIADD3 UR18, UP4, UR18, 0x14000, URZ ;  /* 0x0001400012127890 */ /* 0x000fc4000ff9e03f */
[----:B------:R-:W-:Y:S02]  /*7120*/  UIADD3.X UR11, URZ, UR19, URZ, UP0, !UPT ;  /* 0x000000133f0b7290 */ /* 0x000fe400087fe43f */
[----:B------:R-:W-:Y:S02]  /*7130*/  UIADD3.X UR13, URZ, UR19, URZ, UP1, !UPT ;  /* 0x000000133f0d7290 */ /* 0x000fe40008ffe43f */
[----:B------:R-:W-:Y:S02]  /*7140*/  UIADD3.X UR15, URZ, UR19, URZ, UP2, !UPT ;  /* 0x000000133f0f7290 */ /* 0x000fe400097fe43f */
[----:B------:R-:W-:Y:S02]  /*7150*/  UIADD3.X UR17, URZ, UR19, URZ, UP3, !UPT ;  /* 0x000000133f117290 */ /* 0x000fe40009ffe43f */
[----:B------:R-:W-:Y:S01]  /*7160*/  UIADD3.X UR19, URZ, UR19, URZ, UP4, !UPT ;  /* 0x000000133f137290 */ /* 0x000fe2000a7fe43f */
[----:B------:R-:W-:-:S11]  /*7170*/  UMOV UR4, URZ ;  /* 0x0000003f00047c82 */ /* 0x000fd60008000000 */
.L_x_613:
        /* <DEDUP_REMOVED lines=23> */
.L_x_594:
[----:B------:R-:W-:Y:S05]  /*72f0*/  BSYNC B0 ;  /* 0x0000000000007941 */ /* 0x000fea0003800000 */
.L_x_593:
        /* <DEDUP_REMOVED lines=12> */
.L_x_596:
[----:B------:R-:W-:Y:S05]  /*73c0*/  BSYNC B0 ;  /* 0x0000000000007941 */ /* 0x000fea0003800000 */
.L_x_595:
        /* <DEDUP_REMOVED lines=13> */
.L_x_598:
[----:B------:R-:W-:Y:S05]  /*74a0*/  BSYNC B0 ;  /* 0x0000000000007941 */ /* 0x000fea0003800000 */
.L_x_597:
[----:B------:R-:W-:Y:S06]  /*74b0*/  BAR.ARV 0xa, 0xa0 ;  /* 0x0282800000007b1d */ /* 0x000fec0000002000 */
[----:B------:R-:W-:Y:S04]  /*74c0*/  BSSY B0, `(.L_x_599) ;  /* 0x0000003000007945 */ /* 0x000fe80003800000 */
[----:B------:R-:W-:Y:S05]  /*74d0*/  @!P0 BRA `(.L_x_600) ;  /* 0x0000000000048947 */ /* 0x000fea0003800000 */
[----:B------:R-:W-:-:S04]  /*74e0*/  DEPBAR.LE SB0, 0x1 ;  /* 0x000080400000791a */ /* 0x000fc80000000000 */
.L_x_600:
[----:B------:R-:W-:Y:S05]  /*74f0*/  BSYNC B0 ;  /* 0x0000000000007941 */ /* 0x000fea0003800000 */
.L_x_599:
[----:B------:R-:W-:Y:S06]  /*7500*/  BAR.ARV 0xb, 0xa0 ;  /* 0x02c2800000007b1d */ /* 0x000fec0000002000 */
[----:B------:R-:W-:Y:S04]  /*7510*/  BSSY B0, `(.L_x_601) ;  /* 0x0000003000007945 */ /* 0x000fe80003800000 */
[----:B------:R-:W-:Y:S05]  /*7520*/  @!P0 BRA `(.L_x_602) ;  /* 0x0000000000048947 */ /* 0x000fea0003800000 */
[----:B------:R-:W-:-:S04]  /*7530*/  DEPBAR.LE SB0, 0x0 ;  /* 0x000080000000791a */ /* 0x000fc80000000000 */
.L_x_602:
[----:B------:R-:W-:Y:S05]  /*7540*/  BSYNC B0 ;  /* 0x0000000000007941 */ /* 0x000fea0003800000 */
.L_x_601:
        /* <DEDUP_REMOVED lines=13> */
.L_x_604:
[----:B------:R-:W-:Y:S05]  /*7620*/  BSYNC B0 ;  /* 0x0000000000007941 */ /* 0x000fea0003800000 */
.L_x_603:
        /* <DEDUP_REMOVED lines=12> */
.L_x_606:
[----:B------:R-:W-:Y:S05]  /*76f0*/  BSYNC B0 ;  /* 0x0000000000007941 */ /* 0x000fea0003800000 */
.L_x_605:
        /* <DEDUP_REMOVED lines=13> */
.L_x_608:
[----:B------:R-:W-:Y:S05]  /*77d0*/  BSYNC B0 ;  /* 0x0000000000007941 */ /* 0x000fea0003800000 */
.L_x_607:
[----:B------:R-:W-:Y:S06]  /*77e0*/  BAR.ARV 0xa, 0xa0 ;  /* 0x0282800000007b1d */ /* 0x000fec0000002000 */
[----:B------:R-:W-:Y:S04]  /*77f0*/  BSSY B0, `(.L_x_609) ;  /* 0x0000003000007945 */ /* 0x000fe80003800000 */
[----:B------:R-:W-:Y:S05]  /*7800*/  @!P0 BRA `(.L_x_610) ;  /* 0x0000000000048947 */ /* 0x000fea0003800000 */
[----:B------:R-:W-:-:S04]  /*7810*/  DEPBAR.LE SB0, 0x1 ;  /* 0x000080400000791a */ /* 0x000fc80000000000 */
.L_x_610:
[----:B------:R-:W-:Y:S05]  /*7820*/  BSYNC B0 ;  /* 0x0000000000007941 */ /* 0x000fea0003800000 */
.L_x_609:
[----:B------:R-:W-:Y:S01]  /*7830*/  VIADD R0, R0, 0xfffffffe ;  /* 0xfffffffe00007836 */ /* 0x000fe20000000000 */
[----:B------:R-:W-:Y:S06]  /*7840*/  BAR.ARV 0xb, 0xa0 ;  /* 0x02c2800000007b1d */ /* 0x000fec0000002000 */
[----:B------:R-:W-:Y:S01]  /*7850*/  BSSY B0, `(.L_x_611) ;  /* 0x0000004000007945 */ /* 0x000fe20003800000 */
[----:B------:R-:W-:-:S03]  /*7860*/  ISETP.NE.AND P1, PT, R0, RZ, PT ;  /* 0x000000ff0000720c */ /* 0x000fc60003f25270 */
[----:B------:R-:W-:Y:S10]  /*7870*/  @!P0 BRA `(.L_x_612) ;  /* 0x0000000000048947 */ /* 0x000ff40003800000 */
[----:B------:R-:W-:-:S04]  /*7880*/  DEPBAR.LE SB0, 0x0 ;  /* 0x000080000000791a */ /* 0x000fc80000000000 */
.L_x_612:
[----:B------:R-:W-:Y:S05]  /*7890*/  BSYNC B0 ;  /* 0x0000000000007941 */ /* 0x000fea0003800000 */
.L_x_611:
[----:B------:R-:W-:Y:S06]  /*78a0*/  BAR.ARV 0xc, 0xa0 ;  /* 0x0302800000007b1d */ /* 0x000fec0000002000 */
[----:B------:R-:W-:Y:S02]  /*78b0*/  UIADD3 UR5, UR5, 0x2, URZ ;  /* 0x0000000205057890 */ /* 0x000fe4000fffe03f */
[----:B------:R-:W-:Y:S01]  /*78c0*/  UIADD3 UR4, UR4, 0x1, URZ ;  /* 0x0000000104047890 */ /* 0x000fe2000fffe03f */
[----:B------:R-:W-:Y:S11]  /*78d0*/  @P1 BRA `(.L_x_613) ;  /* 0xfffffff800281947 */ /* 0x000ff6000383ffff */
[----:B------:R-:W-:-:S12]  /*78e0*/  UIADD3 UR6, UR20, 0x6000, URZ ;  /* 0x0000600014067890 */ /* 0x000fd8000fffe03f */
.L_x_592:
        /* <DEDUP_REMOVED lines=10> */
[----:B------:R-:W-:Y:S01]  /*7990*/  ULEA UR4, UP0, UR11, UR4, 0x2 ;  /* 0x000000040b047291 */ /* 0x000fe2000f80103f */
[----:B------:R-:W-:-:S03]  /*79a0*/  UMOV UR13, 0x14f00000 ;  /* 0x14f00000000d7882 */ /* 0x000fc60000000000 */
[----:B------:R-:W-:-:S03]  /*79b0*/  ULEA.HI.X UR5, UR11, UR5, UR12, 0x2, UP0 ;  /* 0x000000050b057291 */ /* 0x000fc600080f140c */
[----:B------:R-:W-:Y:S01]  /*79c0*/  UMOV UR12, 0x0 ;  /* 0x00000000000c7882 */ /* 0x000fe20000000000 */
[----:B-1----:R-:W-:-:S03]  /*79d0*/  ULEA UR7, UR10, UR7, 0x18 ;  /* 0x000000070a077291 */ /* 0x002fc6000f8ec03f */
[----:B------:R-:W-:Y:S01]  /*79e0*/  UMOV UR10, 0x400 ;  /* 0x00000400000a7882 */ /* 0x000fe20000000000 */
[----:B------:R-:W-:-:S09]  /*79f0*/  UIADD3 UR7, UR7, 0x12000, URZ ;  /* 0x0001200007077890 */ /* 0x000fd2000fffe03f */
[----:B------:R1:W-:Y:S02]  /*7a00*/  UBLKRED.G.S.ADD.F32.RN [UR4], [UR7], UR10, desc[UR12] ;  /* 0x00000c04070073bb */ /* 0x0003e400080a140a */
[----:B-1----:R0:W-:Y:S02]  /*7a10*/  UTMACMDFLUSH ;  /* 0x00000000000079b7 */ /* 0x0021e40000000000 */
.L_x_615:
[----:B------:R-:W-:Y:S05]  /*7a20*/  BSYNC B0 ;  /* 0x0000000000007941 */ /* 0x000fea0003800000 */
.L_x_614:
[----:B------:R-:W-:Y:S06]  /*7a30*/  BAR.SYNC.DEFER_BLOCKING 0xe, 0xa0 ;  /* 0x0382800000007b1d */ /* 0x000fec0000010000 */
[----:B------:R-:W-:Y:S04]  /*7a40*/  BSSY B0, `(.L_x_616) ;  /* 0x0000011000007945 */ /* 0x000fe80003800000 */
[----:B------:R-:W-:Y:S05]  /*7a50*/  @!P0 BRA `(.L_x_617) ;  /* 0x00000000003c8947 */ /* 0x000fea0003800000 */
[----:B------:R-:W1:Y:S01]  /*7a60*/  S2UR UR7, SR_CgaCtaId ;  /* 0x00000000000779c3 */ /* 0x000e620000008800 */
[----:B------:R-:W-:Y:S01]  /*7a70*/  UIADD3 UR4, UR6, 0x1000, URZ ;  /* 0x0000100006047890 */ /* 0x000fe2000fffe03f */
[----:B------:R-:W-:Y:S01]  /*7a80*/  UMOV UR5, 0x400 ;  /* 0x0000040000057882 */ /* 0x000fe20000000000 */
[----:B------:R-:W-:Y:S02]  /*7a90*/  ULDC.64 UR10, c[0x0][0x2c0] ;  /* 0x0000b000000a7ab9 */ /* 0x000fe40000000a00 */
[----:B------:R-:W-:Y:S01]  /*7aa0*/  UIADD3 UR12, UP0, UR4, UR8, URZ ;  /* 0x00000008040c7290 */ /* 0x000fe2000ff1e03f */
[----:B------:R-:W-:Y:S01]  /*7ab0*/  UMOV UR13, 0x14f00000 ;  /* 0x14f00000000d7882 */ /* 0x000fe20000000000 */
[----:B-1----:R-:W-:Y:S02]  /*7ac0*/  ULEA UR7, UR7, UR5, 0x18 ;  /* 0x0000000507077291 */ /* 0x002fe4000f8ec03f */
[----:B------:R-:W-:Y:S02]  /*7ad0*/  ULEA.HI.X.SX32 UR5, UR4, UR21, 0x1, UP0 ;  /* 0x0000001504057291 */ /* 0x000fe400080f0e3f */
[----:B------:R-:W-:-:S02]  /*7ae0*/  ULEA UR4, UP0, UR12, UR10, 0x2 ;  /* 0x0000000a0c047291 */ /* 0x000fc4000f80103f */
[----:B------:R-:W-:Y:S02]  /*7af0*/  UIADD3 UR7, UR7, 0x16000, URZ ;  /* 0x0001600007077890 */ /* 0x000fe4000fffe03f */
[----:B------:R-:W-:Y:S01]  /*7b00*/  ULEA.HI.X UR5, UR12, UR11, UR5, 0x2, UP0 ;  /* 0x0000000b0c057291 */ /* 0x000fe200080f1405 */
[----:B------:R-:W-:Y:S02]  /*7b10*/  UMOV UR10, 0x400 ;  /* 0x00000400000a7882 */ /* 0x000fe40000000000 */
[----:B------:R-:W-:-:S06]  /*7b20*/  UMOV UR12, 0x0 ;  /* 0x00000000000c7882 */ /* 0x000fcc0000000000 */
[----:B------:R1:W-:Y:S02]  /*7b30*/  UBLKRED.G.S.ADD.F32.RN [UR4], [UR7], UR10, desc[UR12] ;  /* 0x00000c04070073bb */ /* 0x0003e400080a140a */
[----:B-1----:R0:W-:Y:S02]  /*7b40*/  UTMACMDFLUSH ;  /* 0x00000000000079b7 */ /* 0x0021e40000000000 */
.L_x_617:
[----:B------:R-:W-:Y:S05]  /*7b50*/  BSYNC B0 ;  /* 0x0000000000007941 */ /* 0x000fea0003800000 */
.L_x_616:
        /* <DEDUP_REMOVED lines=16> */
[----:B------:R1:W-:Y:S01]  /*7c60*/  UBLKRED.G.S.ADD.F32.RN [UR4], [UR7], UR10, desc[UR12] ;  /* 0x00000c04070073bb */ /* 0x0003e200080a140a */
[----:B------:R0:W-:Y:S01]  /*7c70*/  UTMACMDFLUSH ;  /* 0x00000000000079b7 */ /* 0x0001e20000000000 */
[----:B-1----:R-:W-:-:S04]  /*7c80*/  DEPBAR.LE SB0, 0x2 ;  /* 0x000080800000791a */ /* 0x002fc80000000000 */
.L_x_619:
[----:B------:R-:W-:Y:S05]  /*7c90*/  BSYNC B0 ;  /* 0x0000000000007941 */ /* 0x000fea0003800000 */
.L_x_618:
[----:B------:R-:W-:Y:S06]  /*7ca0*/  BAR.ARV 0xa, 0xa0 ;  /* 0x0282800000007b1d */ /* 0x000fec0000002000 */
[----:B------:R-:W-:Y:S04]  /*7cb0*/  BSSY B0, `(.L_x_620) ;  /* 0x0000003000007945 */ /* 0x000fe80003800000 */
[----:B------:R-:W-:Y:S05]  /*7cc0*/  @!P0 BRA `(.L_x_621) ;  /* 0x0000000000048947 */ /* 0x000fea0003800000 */
[----:B------:R-:W-:-:S04]  /*7cd0*/  DEPBAR.LE SB0, 0x1 ;  /* 0x000080400000791a */ /* 0x000fc80000000000 */
.L_x_621:
[----:B------:R-:W-:Y:S05]  /*7ce0*/  BSYNC B0 ;  /* 0x0000000000007941 */ /* 0x000fea0003800000 */
.L_x_620:
[----:B------:R-:W-:Y:S06]  /*7cf0*/  BAR.ARV 0xb, 0xa0 ;  /* 0x02c2800000007b1d */ /* 0x000fec0000002000 */
[----:B------:R-:W-:Y:S04]  /*7d00*/  BSSY B0, `(.L_x_622) ;  /* 0x0000003000007945 */ /* 0x000fe80003800000 */
[----:B------:R-:W-:Y:S05]  /*7d10*/  @!P0 BRA `(.L_x_623) ;  /* 0x0000000000048947 */ /* 0x000fea0003800000 */
[----:B------:R-:W-:-:S04]  /*7d20*/  DEPBAR.LE SB0, 0x0 ;  /* 0x000080000000791a */ /* 0x000fc80000000000 */
.L_x_623:
[----:B------:R-:W-:Y:S05]  /*7d30*/  BSYNC B0 ;  /* 0x0000000000007941 */ /* 0x000fea0003800000 */
.L_x_622:
[----:B------:R-:W-:Y:S06]  /*7d40*/  BAR.ARV 0xc, 0xa0 ;  /* 0x0302800000007b1d */ /* 0x000fec0000002000 */
[----:B------:R-:W-:Y:S05]  /*7d50*/  BRA `(.L_x_516) ;  /* 0x0000002400887947 */ /* 0x000fea0003800000 */
.L_x_587:
[----:B------:R-:W-:Y:S01]  /*7d60*/  ULDC.64 UR4, c[0x0][0x8d8] ;  /* 0x0002360000047ab9 */ /* 0x000fe20000000a00 */
[----:B------:R-:W1:Y:S01]  /*7d70*/  S2R R11, SR_CTAID.Z ;  /* 0x00000000000b7919 */ /* 0x000e620000002700 */
[----:B------:R-:W-:Y:S01]  /*7d80*/  ISETP.NE.U32.AND P0, PT, RZ, UR4, PT ;  /* 0x00000004ff007c0c */ /* 0x000fe2000bf05070 */
[----:B------:R-:W2:Y:S03]  /*7d90*/  S2UR UR28, SR_CTAID.Y ;  /* 0x00000000001c79c3 */ /* 0x000ea60000002600 */
[----:B------:R-:W-:-:S13]  /*7da0*/  ISETP.NE.AND.EX P0, PT, RZ, UR5, PT, P0 ;  /* 0x00000005ff007c0c */ /* 0x000fda000bf05300 */
[----:B------:R-:W-:Y:S05]  /*7db0*/  @!P0 BRA `(.L_x_624) ;  /* 0x0000000000108947 */ /* 0x000fea0003800000 */
[----:B------:R-:W1:Y:S02]  /*7dc0*/  LDC.64 R2, c[0x0][0x8d8] ;  /* 0x00023600ff027b82 */ /* 0x000e640000000a00 */
[----:B-1----:R-:W-:-:S05]  /*7dd0*/  IMAD.WIDE R2, R11, 0x4, R2 ;  /* 0x000000040b027825 */ /* 0x002fca00078e0202 */
[----:B------:R1:W5:Y:S01]  /*7de0*/  LDG.E R0, desc[UR38][R2.64] ;  /* 0x0000002602007981 */ /* 0x000362000c1e1900 */
[----:B------:R-:W-:Y:S05]  /*7df0*/  BRA `(.L_x_625) ;  /* 0x00000000002c7947 */ /* 0x000fea0003800000 */
.L_x_624:
[----:B------:R-:W-:Y:S02]  /*7e00*/  ULDC.64 UR4, c[0x0][0x8d0] ;  /* 0x0002340000047ab9 */ /* 0x000fe40000000a00 */
[----:B------:R-:W-:-:S04]  /*7e10*/  ISETP.NE.U32.AND P0, PT, RZ, UR4, PT ;  /* 0x00000004ff007c0c */ /* 0x000fc8000bf05070 */
[----:B------:R-:W-:-:S13]  /*7e20*/  ISETP.NE.AND.EX P0, PT, RZ, UR5, PT, P0 ;  /* 0x00000005ff007c0c */ /* 0x000fda000bf05300 */
[----:B------:R-:W-:Y:S05]  /*7e30*/  @!P0 BRA `(.L_x_626) ;  /* 0x0000000000188947 */ /* 0x000fea0003800000 */
[----:B------:R-:W1:Y:S02]  /*7e40*/  LDC.64 R2, c[0x0][0x8d0] ;  /* 0x00023400ff027b82 */ /* 0x000e640000000a00 */
[----:B-1----:R-:W-:-:S05]  /*7e50*/  IMAD.WIDE R2, R11, 0x4, R2 ;  /* 0x000000040b027825 */ /* 0x002fca00078e0202 */
[----:B------:R-:W3:Y:S04]  /*7e60*/  LDG.E R0, desc[UR38][R2.64] ;  /* 0x0000002602007981 */ /* 0x000ee8000c1e1900 */
[----:B------:R-:W3:Y:S02]  /*7e70*/  LDG.E R5, desc[UR38][R2.64+0x4] ;  /* 0x0000042602057981 */ /* 0x000ee4000c1e1900 */
[----:B---3--:R-:W-:Y:S01]  /*7e80*/  IMAD.IADD R0, R5, 0x1, -R0 ;  /* 0x0000000105007824 */ /* 0x008fe200078e0a00 */
[----:B------:R-:W-:Y:S06]  /*7e90*/  BRA `(.L_x_625) ;  /* 0x0000000000047947 */ /* 0x000fec0003800000 */
.L_x_626:
[----:B------:R-:W3:Y:S02]  /*7ea0*/  LDC R0, c[0x0][0x8bc] ;  /* 0x00022f00ff007b82 */ /* 0x000ee40000000800 */
.L_x_625:
[----:B------:R-:W4:Y:S01]  /*7eb0*/  S2R R9, SR_CTAID.X ;  /* 0x0000000000097919 */ /* 0x000f220000002500 */
[----:B------:R-:W-:Y:S02]  /*7ec0*/  IMAD.MOV.U32 R5, RZ, RZ, RZ ;  /* 0x000000ffff057224 */ /* 0x000fe400078e00ff */
[----:B------:R-:W-:Y:S02]  /*7ed0*/  IMAD.MOV.U32 R4, RZ, RZ, 0x1 ;  /* 0x00000001ff047424 */ /* 0x000fe400078e00ff */
[----:B----4-:R-:W-:-:S05]  /*7ee0*/  IMAD R9, R9, 0x60, RZ ;  /* 0x0000006009097824 */ /* 0x010fca00078e02ff */
[----:B---3-5:R-:W-:Y:S01]  /*7ef0*/  ISETP.GE.AND P0, PT, R9, R0, PT ;  /* 0x000000000900720c */ /* 0x028fe20003f06270 */
[----:B------:R-:W-:-:S03]  /*7f00*/  IMAD.MOV.U32 R0, RZ, RZ, 0x1 ;  /* 0x00000001ff007424 */ /* 0x000fc600078e00ff */
[----:B-1----:R-:W-:-:S04]  /*7f10*/  SEL R11, R11, 0xffffffff, !P0 ;  /* 0xffffffff0b0b7807 */ /* 0x002fc80004000000 */
[----:B------:R-:W-:-:S13]  /*7f20*/  ISETP.GE.AND P0, PT, R11, RZ, PT ;  /* 0x000000ff0b00720c */ /* 0x000fda0003f06270 */
[----:B------:R-:W-:Y:S05]  /*7f30*/  @!P0 BRA `(.L_x_627) ;  /* 0x0000002000908947 */ /* 0x000fea0003800000 */
[----:B------:R-:W1:Y:S08]  /*7f40*/  LDC.64 R4, c[0x0][0x778] ;  /* 0x0001de00ff047b82 */ /* 0x000e700000000a00 */
[----:B------:R-:W3:Y:S08]  /*7f50*/  LDC.64 R6, c[0x0][0x780] ;  /* 0x0001e000ff067b82 */ /* 0x000ef00000000a00 */
[----:B------:R-:W4:Y:S01]  /*7f60*/  LDC.64 R12, c[0x0][0x770] ;  /* 0x0001dc00ff0c7b82 */ /* 0x000f220000000a00 */
[----:B-1----:R-:W-:-:S07]  /*7f70*/  ISETP.NE.U32.AND P0, PT, R4, RZ, PT ;  /* 0x000000ff0400720c */ /* 0x002fce0003f05070 */
[----:B------:R-:W1:Y:S01]  /*7f80*/  LDC.64 R2, c[0x0][0x770] ;  /* 0x0001dc00ff027b82 */ /* 0x000e620000000a00 */
[----:B------:R-:W-:Y:S02]  /*7f90*/  ISETP.NE.AND.EX P0, PT, R5, RZ, PT, P0 ;  /* 0x000000ff0500720c */ /* 0x000fe40003f05300 */
[----:B---3--:R-:W-:-:S04]  /*7fa0*/  ISETP.NE.U32.AND P2, PT, R6, RZ, PT ;  /* 0x000000ff0600720c */ /* 0x008fc80003f45070 */
[----:B------:R-:W-:Y:S02]  /*7fb0*/  ISETP.NE.AND.EX P2, PT, R7, RZ, PT, P2 ;  /* 0x000000ff0700720c */ /* 0x000fe40003f45320 */
[----:B----4-:R-:W-:-:S05]  /*7fc0*/  ISETP.NE.U32.AND P1, PT, R12, RZ, PT ;  /* 0x000000ff0c00720c */ /* 0x010fca0003f25070 */
[----:B------:R-:W3:Y:S01]  /*7fd0*/  @P0 LDC.64 R4, c[0x0][0x778] ;  /* 0x0001de00ff040b82 */ /* 0x000ee20000000a00 */
[----:B------:R-:W-:-:S07]  /*7fe0*/  ISETP.NE.AND.EX P1, PT, R13, RZ, PT, P1 ;  /* 0x000000ff0d00720c */ /* 0x000fce0003f25310 */
[----:B------:R-:W4:Y:S01]  /*7ff0*/  @P2 LDC.64 R6, c[0x0][0x780] ;  /* 0x0001e000ff062b82 */ /* 0x000f220000000a00 */
[----:B-1----:R-:W-:-:S05]  /*8000*/  IMAD.WIDE R2, R11, 0x4, R2 ;  /* 0x000000040b027825 */ /* 0x002fca00078e0202 */
[----:B------:R-:W2:Y:S01]  /*8010*/  @P1 LDG.E R18, desc[UR38][R2.64] ;  /* 0x0000002602121981 */ /* 0x000ea2000c1e1900 */
[----:B------:R-:W-:Y:S01]  /*8020*/  IMAD.MOV.U32 R10, RZ, RZ, RZ ;  /* 0x000000ffff0a7224 */ /* 0x000fe200078e00ff */
[----:B------:R-:W-:Y:S02]  /*8030*/  ULDC UR4, c[0x0][0x280] ;  /* 0x0000a00000047ab9 */ /* 0x000fe40000000800 */
[----:B------:R-:W2:Y:S01]  /*8040*/  @P1 LDG.E R14, desc[UR38][R2.64] ;  /* 0x00000026020e1981 */ /* 0x000ea2000c1e1900 */
[----:B---3--:R-:W-:-:S04]  /*8050*/  @P0 IMAD.WIDE R4, R11, 0x4, R4 ;  /* 0x000000040b040825 */ /* 0x008fc800078e0204 */
[----:B------:R-:W-:Y:S01]  /*8060*/  IMAD.U32 R8, RZ, RZ, UR4 ;  /* 0x00000004ff087e24 */ /* 0x000fe2000f8e00ff */
[----:B------:R4:W5:Y:S02]  /*8070*/  @P0 LDG.E R10, desc[UR38][R4.64] ;  /* 0x00000026040a0981 */ /* 0x000964000c1e1900 */
[----:B----4-:R-:W-:-:S05]  /*8080*/  @P2 IMAD.WIDE R4, R11, 0x4, R6 ;  /* 0x000000040b042825 */ /* 0x010fca00078e0206 */
[----:B------:R1:W5:Y:S01]  /*8090*/  @P2 LDG.E R8, desc[UR38][R4.64] ;  /* 0x0000002604082981 */ /* 0x000362000c1e1900 */
[----:B------:R-:W-:Y:S01]  /*80a0*/  VOTEU.ANY UP0, P1 ;  /* 0x00000000003f7886 */ /* 0x000fe20000800100 */
[----:B--2---:R-:W-:Y:S01]  /*80b0*/  @P1 IMAD R6, R11, 0x40, R18 ;  /* 0x000000400b061824 */ /* 0x004fe200078e0212 */
[----:B------:R-:W-:-:S04]  /*80c0*/  @P1 R2UR UR4, R14 ;  /* 0x000000000e0412ca */ /* 0x000fc800000e0000 */
[----:B------:R-:W-:-:S04]  /*80d0*/  @P1 SHF.R.S32.HI R7, RZ, 0x1f, R6 ;  /* 0x0000001fff071819 */ /* 0x000fc80000011406 */
[----:B------:R-:W-:-:S04]  /*80e0*/  @P1 LEA.HI R7, R7, R6, RZ, 0x6 ;  /* 0x0000000607071211 */ /* 0x000fc800078f30ff */
[----:B------:R-:W-:Y:S01]  /*80f0*/  @P1 LOP3.LUT R7, R7, 0xffffffc0, RZ, 0xc0, !PT ;  /* 0xffffffc007071812 */ /* 0x000fe200078ec0ff */
[----:B-1----:R-:W-:Y:S06]  /*8100*/  @P2 BRA `(.L_x_628) ;  /* 0x0000000000102947 */ /* 0x002fec0003800000 */
[----:B------:R-:W-:Y:S05]  /*8110*/  @!P1 BRA `(.L_x_628) ;  /* 0x00000000000c9947 */ /* 0x000fea0003800000 */
[----:B------:R-:W2:Y:S04]  /*8120*/  LDG.E R5, desc[UR38][R2.64] ;  /* 0x0000002602057981 */ /* 0x000ea8000c1e1900 */
[----:B-----5:R-:W2:Y:S02]  /*8130*/  LDG.E R8, desc[UR38][R2.64+0x4] ;  /* 0x0000042602087981 */ /* 0x020ea4000c1e1900 */
[----:B--2---:R-:W-:-:S07]  /*8140*/  IMAD.IADD R8, R8, 0x1, -R5 ;  /* 0x0000000108087824 */ /* 0x004fce00078e0a05 */
.L_x_628:
[----:B-----5:R-:W-:Y:S01]  /*8150*/  ISETP.GE.AND P2, PT, R8, 0x1, PT ;  /* 0x000000010800780c */ /* 0x020fe20003f46270 */
[----:B------:R-:W-:Y:S01]  /*8160*/  UMOV UR43, URZ ;  /* 0x0000003f002b7c82 */ /* 0x000fe20008000000 */
[----:B------:R-:W-:Y:S01]  /*8170*/  @UP0 UMOV UR43, UR4 ;  /* 0x00000004002b0c82 */ /* 0x000fe20008000000 */
[----:B------:R-:W-:Y:S01]  /*8180*/  CS2R R2, SRZ ;  /* 0x0000000000027805 */ /* 0x000fe2000001ff00 */
[----:B------:R-:W-:Y:S01]  /*8190*/  IMAD.MOV.U32 R5, RZ, RZ, RZ ;  /* 0x000000ffff057224 */ /* 0x000fe200078e00ff */
[--C-:B------:R-:W-:Y:S01]  /*81a0*/  @P1 SHF.R.S32.HI R3, RZ, 0x1f, R7.reuse ;  /* 0x0000001fff031819 */ /* 0x100fe20000011407 */
[----:B------:R-:W-:Y:S02]  /*81b0*/  IMAD.MOV.U32 R4, RZ, RZ, 0x1 ;  /* 0x00000001ff047424 */ /* 0x000fe400078e00ff */
[----:B------:R-:W-:-:S05]  /*81c0*/  @P1 IMAD.MOV.U32 R2, RZ, RZ, R7 ;  /* 0x000000ffff021224 */ /* 0x000fca00078e0007 */
[----:B------:R-:W-:Y:S05]  /*81d0*/  @!P2 BRA `(.L_x_627) ;  /* 0x0000001c00e8a947 */ /* 0x000fea0003800000 */
[----:B------:R-:W1:Y:S01]  /*81e0*/  S2R R15, SR_CTAID.Y ;  /* 0x00000000000f7919 */ /* 0x000e620000002600 */
[----:B------:R-:W2:Y:S01]  /*81f0*/  LDC.64 R18, c[0x0][0x718] ;  /* 0x0001c600ff127b82 */ /* 0x000ea20000000a00 */
[----:B------:R-:W-:Y:S01]  /*8200*/  ISETP.NE.U32.AND P1, PT, R12, RZ, PT ;  /* 0x000000ff0c00720c */ /* 0x000fe20003f25070 */
[----:B------:R-:W-:Y:S01]  /*8210*/  IMAD.MOV.U32 R7, RZ, RZ, R3 ;  /* 0x000000ffff077224 */ /* 0x000fe200078e0003 */
[----:B------:R-:W-:Y:S01]  /*8220*/  R2UR UR37, R11 ;  /* 0x000000000b2572ca */ /* 0x000fe200000e0000 */
[----:B------:R-:W-:Y:S01]  /*8230*/  ULDC UR4, c[0x0][0x2e8] ;  /* 0x0000ba0000047ab9 */ /* 0x000fe20000000800 */
[----:B------:R-:W-:Y:S01]  /*8240*/  ISETP.NE.AND.EX P1, PT, R13, RZ, PT, P1 ;  /* 0x000000ff0d00720c */ /* 0x000fe20003f25310 */
[----:B------:R-:W-:Y:S01]  /*8250*/  VOTEU.ANY UP1, P0 ;  /* 0x00000000003f7886 */ /* 0x000fe20000020100 */
[----:B------:R-:W-:Y:S01]  /*8260*/  SHF.R.S32.HI R11, RZ, 0x1f, R11 ;  /* 0x0000001fff0b7819 */ /* 0x000fe2000001140b */
[----:B------:R-:W3:Y:S01]  /*8270*/  LDC.64 R4, c[0x0][0x720] ;  /* 0x0001c800ff047b82 */ /* 0x000ee20000000a00 */
[----:B------:R-:W-:-:S02]  /*8280*/  R2UR UR35, R9 ;  /* 0x00000000092372ca */ /* 0x000fc400000e0000 */
[----:B------:R-:W-:Y:S02]  /*8290*/  ELECT P0, URZ, PT ;  /* 0x00000000003f782f */ /* 0x000fe40003800000 */
[----:B------:R-:W-:Y:S01]  /*82a0*/  SEL R11, R11, RZ, !P1 ;  /* 0x000000ff0b0b7207 */ /* 0x000fe20004800000 */
[----:B------:R-:W-:Y:S01]  /*82b0*/  UMOV UR36, UR28 ;  /* 0x0000001c00247c82 */ /* 0x000fe20008000000 */
[----:B------:R-:W-:Y:S01]  /*82c0*/  R2UR UR8, R10 ;  /* 0x000000000a0872ca */ /* 0x000fe200000e0000 */
[----:B------:R-:W-:Y:S01]  /*82d0*/  BSSY B0, `(.L_x_627) ;  /* 0x00001ea000007945 */ /* 0x000fe20003800000 */
[----:B------:R-:W4:Y:S01]  /*82e0*/  LDC.64 R12, c[0x0][0x700] ;  /* 0x0001c000ff0c7b82 */ /* 0x000f220000000a00 */
[----:B------:R-:W-:Y:S01]  /*82f0*/  VOTEU.ANY UP0, P1 ;  /* 0x00000000003f7886 */ /* 0x000fe20000800100 */
[----:B------:R-:W-:Y:S02]  /*8300*/  USEL UR29, UR37, URZ, !UP0 ;  /* 0x0000003f251d7287 */ /* 0x000fe4000c000000 */
[----:B------:R-:W-:-:S02]  /*8310*/  UISETP.NE.AND UP0, UPT, UR4, 0x1, UPT ;  /* 0x000000010400788c */ /* 0x000fc4000bf05270 */
[----:B------:R-:W-:-:S05]  /*8320*/  USEL UR37, UR37, URZ, !UP1 ;  /* 0x0000003f25257287 */ /* 0x000fca000c800000 */
[----:B------:R-:W-:Y:S01]  /*8330*/  UIADD3 UR35, UR35, UR8, URZ ;  /* 0x0000000823237290 */ /* 0x000fe2000fffe03f */
[----:B-1----:R-:W-:Y:S01]  /*8340*/  SHF.R.S32.HI R15, RZ, 0x1f, R15 ;  /* 0x0000001fff0f7819 */ /* 0x002fe2000001140f */
[----:B---3--:R-:W-:Y:S02]  /*8350*/  IMAD R14, R11, R4, RZ ;  /* 0x000000040b0e7224 */ /* 0x008fe400078e02ff */
[----:B------:R-:W-:Y:S01]  /*8360*/  @UP0 ULDC UR6, c[0x0][0x2ec] ;  /* 0x0000bb0000060ab9 */ /* 0x000fe20000000800 */
[----:B------:R-:W-:Y:S01]  /*8370*/  @UP0 ULDC UR8, c[0x0][0x2f0] ;  /* 0x0000bc0000080ab9 */ /* 0x000fe20000000800 */
[----:B------:R-:W-:Y:S01]  /*8380*/  UIMAD.WIDE.U32 UR6, UR28, UR6, URZ ;  /* 0x000000061c0672a5 */ /* 0x000fe2000f8e003f */
[----:B--2---:R-:W-:Y:S02]  /*8390*/  IMAD R6, R15, R18, RZ ;  /* 0x000000120f067224 */ /* 0x004fe400078e02ff */
[----:B------:R-:W-:Y:S01]  /*83a0*/  IMAD R17, R5, UR29, R14 ;  /* 0x0000001d05117c24 */ /* 0x000fe2000f8e020e */
[----:B------:R-:W-:Y:S01]  /*83b0*/  @UP0 USHF.R.U32.HI UR36, URZ, UR8, UR7 ;  /* 0x000000083f240299 */ /* 0x000fe20008011607 */
[----:B------:R-:W-:-:S02]  /*83c0*/  IMAD R19, R19, UR28, R6 ;  /* 0x0000001c13137c24 */ /* 0x000fc4000f8e0206 */
[----:B------:R-:W-:-:S04]  /*83d0*/  IMAD.MOV.U32 R6, RZ, RZ, R2 ;  /* 0x000000ffff067224 */ /* 0x000fc800078e0002 */
[----:B------:R-:W-:-:S04]  /*83e0*/  IMAD.WIDE.U32 R2, R18, UR28, R6 ;  /* 0x0000001c12027c25 */ /* 0x000fc8000f8e0006 */
[----:B------:R-:W-:Y:S02]  /*83f0*/  IMAD.IADD R3, R3, 0x1, R19 ;  /* 0x0000000103037824 */ /* 0x000fe400078e0213 */
[----:B------:R-:W-:Y:S02]  /*8400*/  IMAD.WIDE.U32 R2, R4, UR29, R2 ;  /* 0x0000001d04027c25 */ /* 0x000fe4000f8e0002 */
[----:B------:R-:W1:Y:S02]  /*8410*/  LDC.64 R4, c[0x0][0x730] ;  /* 0x0001cc00ff047b82 */ /* 0x000e640000000a00 */
[----:B------:R-:W-:Y:S01]  /*8420*/  IMAD.IADD R3, R3, 0x1, R17 ;  /* 0x0000000103037824 */ /* 0x000fe200078e0211 */
[----:B----4-:R-:W-:-:S04]  /*8430*/  LEA R12, P1, R2, R12, 0x2 ;  /* 0x0000000c020c7211 */ /* 0x010fc800078210ff */
[----:B------:R-:W-:Y:S02]  /*8440*/  LEA.HI.X R13, R2, R13, R3, 0x2, P1 ;  /* 0x0000000d020d7211 */ /* 0x000fe400008f1403 */
[----:B------:R-:W2:Y:S01]  /*8450*/  LDC.64 R2, c[0x0][0x738] ;  /* 0x0001ce00ff027b82 */ /* 0x000ea20000000a00 */
[----:B------:R-:W-:Y:S02]  /*8460*/  R2UR UR4, R12 ;  /* 0x000000000c0472ca */ /* 0x000fe400000e0000 */
[----:B------:R-:W-:Y:S01]  /*8470*/  R2UR UR5, R13 ;  /* 0x000000000d0572ca */ /* 0x000fe200000e0000 */
[----:B-1----:R-:W-:Y:S02]  /*8480*/  IMAD R10, R15, R4, RZ ;  /* 0x000000040f0a7224 */ /* 0x002fe400078e02ff */
[----:B------:R-:W-:-:S04]  /*8490*/  IMAD.WIDE.U32 R6, R4, UR28, R6 ;  /* 0x0000001c04067c25 */ /* 0x000fc8000f8e0006 */
[----:B------:R-:W-:Y:S02]  /*84a0*/  IMAD R5, R5, UR28, R10 ;  /* 0x0000001c05057c24 */ /* 0x000fe4000f8e020a */
[----:B--2---:R-:W-:Y:S02]  /*84b0*/  IMAD R4, R11, R2, RZ ;  /* 0x000000020b047224 */ /* 0x004fe400078e02ff */
[----:B------:R-:W-:Y:S02]  /*84c0*/  IMAD.IADD R7, R7, 0x1, R5 ;  /* 0x0000000107077824 */ /* 0x000fe400078e0205 */
[----:B------:R-:W-:Y:S02]  /*84d0*/  IMAD R3, R3, UR29, R4 ;  /* 0x0000001d03037c24 */ /* 0x000fe4000f8e0204 */
[----:B------:R-:W-:-:S04]  /*84e0*/  IMAD.WIDE.U32 R6, R2, UR29, R6 ;  /* 0x0000001d02067c25 */ /* 0x000fc8000f8e0006 */
[----:B------:R-:W-:Y:S02]  /*84f0*/  IMAD.MOV.U32 R5, RZ, RZ, RZ ;  /* 0x000000ffff057224 */ /* 0x000fe400078e00ff */
[----:B------:R-:W-:Y:S01]  /*8500*/  IMAD.MOV.U32 R4, RZ, RZ, 0x1 ;  /* 0x00000001ff047424 */ /* 0x000fe200078e00ff */
[----:B------:R-:W-:Y:S06]  /*8510*/  @!P0 BRA `(.L_x_629) ;  /* 0x0000001c00148947 */ /* 0x000fec0003800000 */
[----:B------:R-:W1:Y:S01]  /*8520*/  S2R R5, SR_CgaCtaId ;  /* 0x0000000000057919 */ /* 0x000e620000008800 */
[----:B------:R-:W-:Y:S01]  /*8530*/  IMAD.MOV.U32 R11, RZ, RZ, 0x1 ;  /* 0x00000001ff0b7424 */ /* 0x000fe200078e00ff */
[----:B------:R-:W-:Y:S01]  /*8540*/  MOV R12, 0x400 ;  /* 0x00000400000c7802 */ /* 0x000fe20000000f00 */
[----:B------:R-:W2:Y:S03]  /*8550*/  S2R R20, SR_TID.X ;  /* 0x0000000000147919 */ /* 0x000ea60000002100 */
[----:B------:R-:W-:Y:S02]  /*8560*/  SHF.L.U32 R11, R11, 0x1f, RZ ;  /* 0x0000001f0b0b7819 */ /* 0x000fe400000006ff */
[----:B-1----:R-:W-:-:S04]  /*8570*/  LEA R12, R5, R12, 0x18 ;  /* 0x0000000c050c7211 */ /* 0x002fc800078ec0ff */
[----:B------:R-:W1:Y:S01]  /*8580*/  SYNCS.PHASECHK.TRANS64.TRYWAIT P1, [R12+URZ+0x36420], R11 ;  /* 0x0364200b0c0075a7 */ /* 0x000e62000802017f */
[----:B--2---:R-:W-:Y:S01]  /*8590*/  LOP3.LUT P0, RZ, R20, 0x7f, RZ, 0xc0, !PT ;  /* 0x0000007f14ff7812 */ /* 0x004fe2000780c0ff */
[----:B-1----:R-:W-:-:S12]  /*85a0*/  @!P1 BRA `(.L_x_630) ;  /* 0x0000001c00dc9947 */ /* 0x002fd80003800000 */
.L_x_657:
[----:B------:R-:W-:Y:S02]  /*85b0*/  IMAD.IADD R10, R7, 0x1, R3 ;  /* 0x00000001070a7824 */ /* 0x000fe400078e0203 */
[----:B------:R-:W-:Y:S01]  /*85c0*/  IMAD.MOV.U32 R0, RZ, RZ, 0x1 ;  /* 0x00000001ff007424 */ /* 0x000fe200078e00ff */
[----:B------:R-:W-:Y:S06]  /*85d0*/  @P0 BRA `(.L_x_631) ;  /* 0x0000000000180947 */ /* 0x000fec0003800000 */
[----:B------:R-:W2:Y:S01]  /*85e0*/  S2R R2, SR_TID.X ;  /* 0x0000000000027919 */ /* 0x000ea20000002100 */
[----:B------:R-:W-:-:S04]  /*85f0*/  IMAD.MOV.U32 R3, RZ, RZ, 0x6100 ;  /* 0x00006100ff037424 */ /* 0x000fc800078e00ff */
[----:B------:R3:W-:Y:S01]  /*8600*/  SYNCS.ARRIVE.TRANS64 RZ, [R12+URZ+0x36410], R3 ;  /* 0x036410030cff79a7 */ /* 0x0007e2000800003f */
[----:B--2---:R-:W-:-:S13]  /*8610*/  LOP3.LUT P1, RZ, R2, 0x1f, RZ, 0xc0, !PT ;  /* 0x0000001f02ff7812 */ /* 0x004fda000782c0ff */
[----:B---3--:R-:W-:Y:S05]  /*8620*/  @!P1 BRA `(.L_x_631) ;  /* 0x0000000000049947 */ /* 0x008fea0003800000 */
[----:B------:R-:W-:Y:S01]  /*8630*/  BPT.TRAP 0x1 ;  /* 0x000000040000795c */ /* 0x000fe20000300000 */
.L_x_631:
[----:B------:R-:W2:Y:S01]  /*8640*/  LDC.64 R14, c[0x0][0x198] ;  /* 0x00006600ff0e7b82 */ /* 0x000ea20000000a00 */
[----:B------:R-:W-:Y:S01]  /*8650*/  R2UR UR32, R12 ;  /* 0x000000000c2072ca */ /* 0x000fe200000e0000 */
[----:B------:R-:W-:Y:S01]  /*8660*/  UMOV UR30, 0x0 ;  /* 0x00000000001e7882 */ /* 0x000fe20000000000 */
[----:B------:R-:W-:Y:S01]  /*8670*/  UMOV UR31, 0x14f00000 ;  /* 0x14f00000001f7882 */ /* 0x000fe20000000000 */
[----:B------:R-:W-:Y:S01]  /*8680*/  UMOV UR42, URZ ;  /* 0x0000003f002a7c82 */ /* 0x000fe20008000000 */
[----:B------:R-:W-:Y:S01]  /*8690*/  UMOV UR44, UR28 ;  /* 0x0000001c002c7c82 */ /* 0x000fe20008000000 */
[----:B------:R-:W-:Y:S01]  /*86a0*/  UMOV UR45, UR29 ;  /* 0x0000001d002d7c82 */ /* 0x000fe20008000000 */
[----:B------:R-:W-:Y:S01]  /*86b0*/  UMOV UR10, 0x40 ;  /* 0x00000040000a7882 */ /* 0x000fe20000000000 */
[----:B------:R-:W-:Y:S01]  /*86c0*/  UMOV UR11, UR43 ;  /* 0x0000002b000b7c82 */ /* 0x000fe20008000000 */
[----:B------:R-:W-:Y:S01]  /*86d0*/  UMOV UR12, UR28 ;  /* 0x0000001c000c7c82 */ /* 0x000fe20008000000 */
[----:B------:R-:W-:Y:S01]  /*86e0*/  UMOV UR13, UR29 ;  /* 0x0000001d000d7c82 */ /* 0x000fe20008000000 */
[----:B------:R-:W-:Y:S01]  /*86f0*/  UMOV UR26, 0x80 ;  /* 0x00000080001a7882 */ /* 0x000fe20000000000 */
[----:B------:R-:W-:Y:S01]  /*8700*/  UMOV UR27, UR43 ;  /* 0x0000002b001b7c82 */ /* 0x000fe20008000000 */
[----:B------:R-:W-:Y:S01]  /*8710*/  UMOV UR18, 0x10 ;  /* 0x0000001000127882 */ /* 0x000fe20000000000 */
[----:B------:R-:W-:Y:S01]  /*8720*/  UIADD3 UR40, UR32, 0x1e000, URZ ;  /* 0x0001e00020287890 */ /* 0x000fe2000fffe03f */
[----:B------:R-:W-:Y:S01]  /*8730*/  IMAD.MOV.U32 R9, RZ, RZ, 0x1 ;  /* 0x00000001ff097424 */ /* 0x000fe200078e00ff */
[----:B------:R-:W-:-:S02]  /*8740*/  UIADD3 UR41, UR32, 0x36410, URZ ;  /* 0x0003641020297890 */ /* 0x000fc4000fffe03f */
[----:B------:R-:W-:Y:S02]  /*8750*/  UIADD3 UR8, UR32, 0x20000, URZ ;  /* 0x0002000020087890 */ /* 0x000fe4000fffe03f */
[----:B------:R-:W-:Y:S02]  /*8760*/  UIADD3 UR24, UR32, 0x22000, URZ ;  /* 0x0002200020187890 */ /* 0x000fe4000fffe03f */
[----:B------:R-:W-:Y:S01]  /*8770*/  UIADD3 UR33, UR32, 0x36400, URZ ;  /* 0x0003640020217890 */ /* 0x000fe2000fffe03f */
[----:B--2---:R-:W-:Y:S01]  /*8780*/  IMAD.MOV.U32 R13, RZ, RZ, R14 ;  /* 0x000000ffff0d7224 */ /* 0x004fe200078e000e */
[----:B------:R-:W-:Y:S01]  /*8790*/  UMOV UR9, UR41 ;  /* 0x0000002900097c82 */ /* 0x000fe20008000000 */
[----:B------:R-:W-:Y:S01]  /*87a0*/  IMAD.MOV.U32 R14, RZ, RZ, R15 ;  /* 0x000000ffff0e7224 */ /* 0x000fe200078e000f */
[----:B------:R-:W-:Y:S01]  /*87b0*/  UMOV UR25, UR41 ;  /* 0x0000002900197c82 */ /* 0x000fe20008000000 */
[----:B------:R-:W-:Y:S01]  /*87c0*/  UIADD3 UR56, UR32, 0x3000, URZ ;  /* 0x0000300020387890 */ /* 0x000fe2000fffe03f */
[C---:B------:R-:W-:Y:S01]  /*87d0*/  IADD3 R3, P2, R13.reuse, 0x2f0, RZ ;  /* 0x000002f00d037810 */ /* 0x040fe20007f5e0ff */
[----:B------:R-:W-:Y:S01]  /*87e0*/  UMOV UR6, 0x0 ;  /* 0x0000000000067882 */ /* 0x000fe20000000000 */
[----:B------:R-:W-:Y:S01]  /*87f0*/  IADD3 R2, P1, R13, 0xf0, RZ ;  /* 0x000000f00d027810 */ /* 0x000fe20007f3e0ff */
[----:B------:R-:W-:Y:S01]  /*8800*/  UMOV UR7, 0x10000000 ;  /* 0x1000000000077882 */ /* 0x000fe20000000000 */
[----:B------:R-:W-:Y:S01]  /*8810*/  R2UR UR22, R3 ;  /* 0x00000000031672ca */ /* 0x000fe200000e0000 */
[----:B------:R-:W-:Y:S01]  /*8820*/  UMOV UR34, UR42 ;  /* 0x0000002a00227c82 */ /* 0x000fe20008000000 */
[----:B------:R-:W-:Y:S01]  /*8830*/  R2UR UR16, R2 ;  /* 0x00000000021072ca */ /* 0x000fe200000e0000 */
[--C-:B------:R-:W-:Y:S01]  /*8840*/  IMAD.X R3, RZ, RZ, R14.reuse, P1 ;  /* 0x000000ffff037224 */ /* 0x100fe200008e060e */
[----:B------:R-:W-:Y:S01]  /*8850*/  IADD3 R4, P3, R13, 0x3f0, RZ ;  /* 0x000003f00d047810 */ /* 0x000fe20007f7e0ff */
[----:B------:R-:W-:Y:S01]  /*8860*/  UIADD3 UR48, UR32, 0x6000, URZ ;  /* 0x0000600020307890 */ /* 0x000fe2000fffe03f */
[----:B------:R-:W-:Y:S01]  /*8870*/  ISETP.GE.AND P1, PT, R8, 0x41, PT ;  /* 0x000000410800780c */ /* 0x000fe20003f26270 */
[----:B------:R-:W-:Y:S01]  /*8880*/  UMOV UR58, 0x40 ;  /* 0x00000040003a7882 */ /* 0x000fe20000000000 */
[----:B------:R-:W-:Y:S01]  /*8890*/  R2UR UR17, R3 ;  /* 0x00000000031172ca */ /* 0x000fe200000e0000 */
[--C-:B------:R-:W-:Y:S01]  /*88a0*/  IMAD.X R5, RZ, RZ, R14.reuse, P3 ;  /* 0x000000ffff057224 */ /* 0x100fe200018e060e */
[----:B------:R-:W-:Y:S01]  /*88b0*/  R2UR UR14, R4 ;  /* 0x00000000040e72ca */ /* 0x000fe200000e0000 */
[----:B------:R-:W-:Y:S01]  /*88c0*/  IMAD.X R4, RZ, RZ, R14, P2 ;  /* 0x000000ffff047224 */ /* 0x000fe200010e060e */
[----:B------:R-:W-:Y:S01]  /*88d0*/  UMOV UR59, UR35 ;  /* 0x00000023003b7c82 */ /* 0x000fe20008000000 */
[----:B------:R-:W-:Y:S01]  /*88e0*/  UMOV UR60, UR36 ;  /* 0x00000024003c7c82 */ /* 0x000fe20008000000 */
[----:B------:R-:W-:Y:S01]  /*88f0*/  R2UR UR15, R5 ;  /* 0x00000000050f72ca */ /* 0x000fe200000e0000 */
[----:B------:R-:W-:Y:S01]  /*8900*/  IMAD.MOV.U32 R5, RZ, RZ, 0x12000 ;  /* 0x00012000ff057424 */ /* 0x000fe200078e00ff */
[----:B------:R-:W-:Y:S01]  /*8910*/  R2UR UR23, R4 ;  /* 0x00000000041772ca */ /* 0x000fe200000e0000 */
[----:B------:R-:W-:Y:S01]  /*8920*/  UMOV UR61, UR37 ;  /* 0x00000025003d7c82 */ /* 0x000fe20008000000 */
[----:B------:R-:W-:Y:S01]  /*8930*/  UMOV UR57, UR33 ;  /* 0x0000002100397c82 */ /* 0x000fe20008000000 */
[----:B------:R-:W-:Y:S01]  /*8940*/  UMOV UR50, 0x80 ;  /* 0x0000008000327882 */ /* 0x000fe20000000000 */
[----:B------:R-:W-:Y:S01]  /*8950*/  UMOV UR51, UR35 ;  /* 0x0000002300337c82 */ /* 0x000fe20008000000 */
[----:B------:R2:W-:Y:S01]  /*8960*/  UTMALDG.4D [UR40], [UR16], desc[UR30] ;  /* 0x00001e28100075b4 */ /* 0x0005e20008019000 */
[----:B------:R-:W-:Y:S01]  /*8970*/  UMOV UR52, UR36 ;  /* 0x0000002400347c82 */ /* 0x000fe20008000000 */
[----:B------:R-:W-:Y:S01]  /*8980*/  UMOV UR53, UR37 ;  /* 0x0000002500357c82 */ /* 0x000fe20008000000 */
[----:B------:R-:W-:Y:S01]  /*8990*/  UMOV UR49, UR33 ;  /* 0x0000002100317c82 */ /* 0x000fe20008000000 */
[----:B------:R-:W-:Y:S01]  /*89a0*/  UMOV UR19, UR35 ;  /* 0x0000002300137c82 */ /* 0x000fe20008000000 */
[----:B------:R-:W-:Y:S01]  /*89b0*/  UMOV UR20, UR36 ;  /* 0x0000002400147c82 */ /* 0x000fe20008000000 */
[----:B------:R-:W-:Y:S01]  /*89c0*/  UMOV UR21, UR37 ;  /* 0x0000002500157c82 */ /* 0x000fe20008000000 */
[----:B------:R-:W-:Y:S01]  /*89d0*/  IMAD.MOV.U32 R4, RZ, RZ, 0x1 ;  /* 0x00000001ff047424 */ /* 0x000fe200078e00ff */
[----:B------:R3:W-:Y:S01]  /*89e0*/  UTMALDG.4D [UR8], [UR16], desc[UR30] ;  /* 0x00001e08100075b4 */ /* 0x0007e20008019000 */
[----:B------:R4:W-:Y:S01]  /*89f0*/  UTMALDG.4D [UR24], [UR16], desc[UR30] ;  /* 0x00001e18100075b4 */ /* 0x0009e20008019000 */
[----:B--2---:R-:W-:-:S02]  /*8a00*/  UIADD3 UR40, UR32, 0x30000, URZ ;  /* 0x0003000020287890 */ /* 0x004fc4000fffe03f */
[----:B---3--:R-:W-:-:S07]  /*8a10*/  UIADD3 UR8, UR32, 0xc000, URZ ;  /* 0x0000c00020087890 */ /* 0x008fce000fffe03f */
[----:B------:R2:W-:Y:S01]  /*8a20*/  UBLKCP.S.G [UR40], [UR4], UR18 ;  /* 0x00000028040073ba */ /* 0x0005e20008000212 */
[----:B------:R3:W-:Y:S01]  /*8a30*/  SYNCS.ARRIVE.TRANS64 RZ, [R12+URZ+0x36400], R5 ;  /* 0x036400050cff79a7 */ /* 0x0007e2000800003f */
[----:B------:R-:W-:Y:S01]  /*8a40*/  UMOV UR11, UR35 ;  /* 0x00000023000b7c82 */ /* 0x000fe20008000000 */
[----:B------:R-:W-:Y:S01]  /*8a50*/  UMOV UR12, UR36 ;  /* 0x00000024000c7c82 */ /* 0x000fe20008000000 */
[----:B------:R-:W-:Y:S01]  /*8a60*/  UMOV UR13, UR37 ;  /* 0x00000025000d7c82 */ /* 0x000fe20008000000 */
[----:B------:R-:W-:Y:S01]  /*8a70*/  UMOV UR9, UR33 ;  /* 0x0000002100097c82 */ /* 0x000fe20008000000 */
[----:B----4-:R-:W-:Y:S02]  /*8a80*/  UIADD3 UR16, UR32, 0x9000, URZ ;  /* 0x0000900020107890 */ /* 0x010fe4000fffe03f */
[----:B------:R4:W-:Y:S01]  /*8a90*/  UTMALDG.4D [UR32], [UR22], desc[UR6] ;  /* 0x00000620160075b4 */ /* 0x0009e20008019000 */
[----:B------:R-:W-:Y:S01]  /*8aa0*/  UMOV UR17, UR33 ;  /* 0x0000002100117c82 */ /* 0x000fe20008000000 */
[----:B---3--:R-:W-:Y:S01]  /*8ab0*/  IMAD.MOV.U32 R5, RZ, RZ, RZ ;  /* 0x000000ffff057224 */ /* 0x008fe200078e00ff */
[----:B------:R3:W-:Y:S01]  /*8ac0*/  UTMALDG.4D [UR56], [UR22], desc[UR6] ;  /* 0x00000638160075b4 */ /* 0x0007e20008019000 */
[----:B--2---:R-:W-:Y:S01]  /*8ad0*/  UMOV UR18, UR42 ;  /* 0x0000002a00127c82 */ /* 0x004fe20008000000 */
[----:B------:R3:W-:Y:S02]  /*8ae0*/  UTMALDG.4D [UR48], [UR22], desc[UR6] ;  /* 0x00000630160075b4 */ /* 0x0007e40008019000 */
[----:B------:R3:W-:Y:S01]  /*8af0*/  UTMALDG.4D [UR16], [UR14], desc[UR6] ;  /* 0x000006100e0075b4 */ /* 0x0007e20008019000 */
[----:B----4-:R-:W-:Y:S01]  /*8b00*/  UIADD3 UR32, UR32, 0xf000, URZ ;  /* 0x0000f00020207890 */ /* 0x010fe2000fffe03f */
[----:B------:R-:W-:Y:S01]  /*8b10*/  UMOV UR34, 0x80 ;  /* 0x0000008000227882 */ /* 0x000fe20000000000 */
[----:B------:R3:W-:Y:S07]  /*8b20*/  UTMALDG.4D [UR8], [UR14], desc[UR6] ;  /* 0x000006080e0075b4 */ /* 0x0007ee0008019000 */
[----:B------:R3:W-:Y:S02]  /*8b30*/  UTMALDG.4D [UR32], [UR14], desc[UR6] ;  /* 0x000006200e0075b4 */ /* 0x0007e40008019000 */
[----:B---3--:R-:W-:Y:S05]  /*8b40*/  @!P1 BRA `(.L_x_632) ;  /* 0x0000001000b09947 */ /* 0x008fea0003800000 */
[----:B------:R-:W2:Y:S01]  /*8b50*/  S2R R15, SR_TID.X ;  /* 0x00000000000f7919 */ /* 0x000ea20000002100 */
[C---:B------:R-:W-:Y:S01]  /*8b60*/  VIADD R0, R8.reuse, 0x3f ;  /* 0x0000003f08007836 */ /* 0x040fe20000000000 */
[----:B------:R-:W-:Y:S01]  /*8b70*/  ISETP.GE.AND P1, PT, R8, 0x81, PT ;  /* 0x000000810800780c */ /* 0x000fe20003f26270 */
[----:B------:R-:W-:-:S03]  /*8b80*/  IMAD.MOV.U32 R9, RZ, RZ, 0x1 ;  /* 0x00000001ff097424 */ /* 0x000fc600078e00ff */
[----:B------:R-:W-:-:S04]  /*8b90*/  SHF.R.S32.HI R5, RZ, 0x1f, R0 ;  /* 0x0000001fff057819 */ /* 0x000fc80000011400 */
[----:B------:R-:W-:Y:S01]  /*8ba0*/  LEA.HI R5, R5, R0, RZ, 0x6 ;  /* 0x0000000005057211 */ /* 0x000fe200078f30ff */
[----:B------:R-:W-:-:S03]  /*8bb0*/  IMAD.MOV.U32 R0, RZ, RZ, 0x1 ;  /* 0x00000001ff007424 */ /* 0x000fc600078e00ff */
[----:B------:R-:W-:-:S04]  /*8bc0*/  LEA.HI.SX32 R5, R5, 0xffffffff, 0x1a ;  /* 0xffffffff05057811 */ /* 0x000fc800078fd2ff */
[----:B------:R-:W-:Y:S01]  /*8bd0*/  VIMNMX R20, R5, 0x1, !PT ;  /* 0x0000000105147848 */ /* 0x000fe20007fe0100 */
[----:B------:R-:W-:-:S03]  /*8be0*/  IMAD.MOV.U32 R5, RZ, RZ, RZ ;  /* 0x000000ffff057224 */ /* 0x000fc600078e00ff */
[----:B------:R-:W-:Y:S02]  /*8bf0*/  LOP3.LUT R17, R20, 0x1, RZ, 0xc0, !PT ;  /* 0x0000000114117812 */ /* 0x000fe400078ec0ff */
[----:B--2---:R-:W-:Y:S01]  /*8c00*/  LOP3.LUT R8, R15, 0x1f, RZ, 0xc0, !PT ;  /* 0x0000001f0f087812 */ /* 0x004fe200078ec0ff */
[----:B------:R-:W-:Y:S01]  /*8c10*/  IMAD.MOV.U32 R15, RZ, RZ, RZ ;  /* 0x000000ffff0f7224 */ /* 0x000fe200078e00ff */
[----:B------:R-:W-:Y:S06]  /*8c20*/  @!P1 BRA `(.L_x_633) ;  /* 0x0000000c00009947 */ /* 0x000fec0003800000 */
[----:B------:R-:W-:Y:S02]  /*8c30*/  IMAD.IADD R20, R20, 0x1, -R17 ;  /* 0x0000000114147824 */ /* 0x000fe400078e0a11 */
[----:B------:R-:W-:Y:S02]  /*8c40*/  IMAD.MOV.U32 R15, RZ, RZ, RZ ;  /* 0x000000ffff0f7224 */ /* 0x000fe400078e00ff */
[----:B------:R-:W-:-:S07]  /*8c50*/  IMAD.MOV.U32 R0, RZ, RZ, 0x1 ;  /* 0x00000001ff007424 */ /* 0x000fce00078e00ff */
.L_x_642:
[----:B-1----:R-:W-:-:S05]  /*8c60*/  IMAD.MOV.U32 R11, RZ, RZ, 0x1 ;  /* 0x00000001ff0b7424 */ /* 0x002fca00078e00ff */
[----:B------:R-:W-:-:S04]  /*8c70*/  SHF.L.U32 R11, R11, 0x1f, RZ ;  /* 0x0000001f0b0b7819 */ /* 0x000fc800000006ff */
[----:B------:R-:W1:Y:S02]  /*8c80*/  SYNCS.PHASECHK.TRANS64.TRYWAIT P1, [R12+URZ+0x36438], R11 ;  /* 0x0364380b0c0075a7 */ /* 0x000e64000802017f */
[----:B-1234-:R-:W-:Y:S05]  /*8c90*/  @!P1 BRA `(.L_x_634) ;  /* 0x0000001800349947 */ /* 0x01efea0003800000 */
.L_x_658:
[----:B------:R-:W-:Y:S05]  /*8ca0*/  @P0 BRA `(.L_x_635) ;  /* 0x0000000000140947 */ /* 0x000fea0003800000 */
[----:B------:R-:W-:Y:S01]  /*8cb0*/  ISETP.NE.AND P1, PT, R8, RZ, PT ;  /* 0x000000ff0800720c */ /* 0x000fe20003f25270 */
[----:B------:R-:W-:-:S04]  /*8cc0*/  IMAD.MOV.U32 R3, RZ, RZ, 0x6100 ;  /* 0x00006100ff037424 */ /* 0x000fc800078e00ff */
[----:B------:R2:W-:Y:S08]  /*8cd0*/  SYNCS.ARRIVE.TRANS64 RZ, [R12+URZ+0x36430], R3 ;  /* 0x036430030cff79a7 */ /* 0x0005f0000800003f */
[----:B------:R-:W-:Y:S05]  /*8ce0*/  @!P1 BRA `(.L_x_635) ;  /* 0x0000000000049947 */ /* 0x000fea0003800000 */
[----:B------:R-:W-:Y:S01]  /*8cf0*/  BPT.TRAP 0x1 ;  /* 0x000000040000795c */ /* 0x000fe20000300000 */
.L_x_635:
[----:B------:R-:W3:Y:S01]  /*8d00*/  LDC.64 R18, c[0x0][0x728] ;  /* 0x0001ca00ff127b82 */ /* 0x000ee20000000a00 */
[----:B--2---:R-:W-:Y:S01]  /*8d10*/  IMAD.SHL.U32 R3, R15, 0x40, RZ ;  /* 0x000000400f037824 */ /* 0x004fe200078e00ff */
[----:B------:R-:W-:Y:S01]  /*8d20*/  UMOV UR14, 0x0 ;  /* 0x00000000000e7882 */ /* 0x000fe20000000000 */
[C---:B------:R-:W-:Y:S01]  /*8d30*/  VIADD R21, R12.reuse, 0x36430 ;  /* 0x000364300c157836 */ /* 0x040fe20000000000 */
[----:B------:R-:W-:Y:S01]  /*8d40*/  UMOV UR15, 0x14f00000 ;  /* 0x14f00000000f7882 */ /* 0x000fe20000000000 */
[C---:B------:R-:W-:Y:S01]  /*8d50*/  VIADD R24, R12.reuse, 0x2e000 ;  /* 0x0002e0000c187836 */ /* 0x040fe20000000000 */
[C---:B------:R-:W-:Y:S01]  /*8d60*/  IADD3 R2, P1, R3.reuse, R6, RZ ;  /* 0x0000000603027210 */ /* 0x040fe20007f3e0ff */
[----:B------:R-:W-:Y:S01]  /*8d70*/  VIADD R25, R12, 0x30200 ;  /* 0x000302000c197836 */ /* 0x000fe20000000000 */
[----:B------:R-:W2:Y:S01]  /*8d80*/  LDC.64 R22, c[0x0][0x198] ;  /* 0x00006600ff167b82 */ /* 0x000ea20000000a00 */
[C---:B------:R-:W-:Y:S01]  /*8d90*/  R2UR UR27, R3.reuse ;  /* 0x00000000031b72ca */ /* 0x040fe200000e0000 */
[----:B------:R-:W-:Y:S01]  /*8da0*/  UMOV UR26, URZ ;  /* 0x0000003f001a7c82 */ /* 0x000fe20008000000 */
[----:B------:R-:W-:Y:S01]  /*8db0*/  LEA.HI.X.SX32 R4, R3, R10, 0x1, P1 ;  /* 0x0000000a03047211 */ /* 0x000fe200008f0eff */
[----:B------:R-:W-:Y:S01]  /*8dc0*/  UMOV UR18, 0x40 ;  /* 0x0000004000127882 */ /* 0x000fe20000000000 */
        /* <DEDUP_REMOVED lines=8> */
[----:B------:R-:W-:Y:S01]  /*8e50*/  SHF.L.U32 R27, R0, 0x1f, RZ ;  /* 0x0000001f001b7819 */ /* 0x000fe200000006ff */
[----:B------:R-:W-:Y:S01]  /*8e60*/  UIADD3 UR27, UR27, UR43, URZ ;  /* 0x0000002b1b1b7290 */ /* 0x000fe2000fffe03f */
[----:B---3--:R-:W-:Y:S01]  /*8e70*/  LEA R5, P1, R2, R18, 0x2 ;  /* 0x0000001202057211 */ /* 0x008fe200078210ff */
[----:B------:R-:W-:-:S02]  /*8e80*/  UMOV UR22, 0x10 ;  /* 0x0000001000167882 */ /* 0x000fc40000000000 */
[----:B------:R-:W-:Y:S01]  /*8e90*/  UMOV UR17, UR25 ;  /* 0x0000001900117c82 */ /* 0x000fe20008000000 */
[----:B------:R-:W-:Y:S01]  /*8ea0*/  UMOV UR9, UR25 ;  /* 0x0000001900097c82 */ /* 0x000fe20008000000 */
[----:B------:R-:W-:Y:S01]  /*8eb0*/  LEA.HI.X R2, R2, R19, R4, 0x2, P1 ;  /* 0x0000001302027211 */ /* 0x000fe200008f1404 */
[----:B------:R-:W-:Y:S01]  /*8ec0*/  UMOV UR19, UR27 ;  /* 0x0000001b00137c82 */ /* 0x000fe20008000000 */
[----:B------:R-:W-:Y:S01]  /*8ed0*/  R2UR UR30, R5 ;  /* 0x00000000051e72ca */ /* 0x000fe200000e0000 */
[----:B------:R-:W-:Y:S01]  /*8ee0*/  UMOV UR11, UR27 ;  /* 0x0000001b000b7c82 */ /* 0x000fe20008000000 */
[----:B--2---:R-:W-:Y:S01]  /*8ef0*/  IMAD.MOV.U32 R13, RZ, RZ, R22 ;  /* 0x000000ffff0d7224 */ /* 0x004fe200078e0016 */
[----:B------:R-:W-:Y:S01]  /*8f00*/  R2UR UR31, R2 ;  /* 0x00000000021f72ca */ /* 0x000fe200000e0000 */
[----:B------:R-:W-:Y:S01]  /*8f10*/  IMAD.MOV.U32 R14, RZ, RZ, R23 ;  /* 0x000000ffff0e7224 */ /* 0x000fe200078e0017 */
[----:B------:R-:W-:Y:S01]  /*8f20*/  UMOV UR33, UR25 ;  /* 0x0000001900217c82 */ /* 0x000fe20008000000 */
[C---:B------:R-:W-:Y:S01]  /*8f30*/  VIADD R22, R12.reuse, 0x2a000 ;  /* 0x0002a0000c167836 */ /* 0x040fe20000000000 */
[----:B------:R-:W-:Y:S01]  /*8f40*/  IADD3 R4, P1, R13, 0x1f0, RZ ;  /* 0x000001f00d047810 */ /* 0x000fe20007f3e0ff */
[----:B------:R-:W-:-:S03]  /*8f50*/  VIADD R23, R12, 0x2c000 ;  /* 0x0002c0000c177836 */ /* 0x000fc60000000000 */
[----:B------:R-:W-:Y:S01]  /*8f60*/  R2UR UR24, R22 ;  /* 0x00000000161872ca */ /* 0x000fe200000e0000 */
[----:B------:R-:W-:Y:S01]  /*8f70*/  IMAD.X R5, RZ, RZ, R14, P1 ;  /* 0x000000ffff057224 */ /* 0x000fe200008e060e */
[----:B------:R-:W-:Y:S02]  /*8f80*/  R2UR UR6, R4 ;  /* 0x00000000040672ca */ /* 0x000fe400000e0000 */
[----:B------:R-:W-:Y:S02]  /*8f90*/  R2UR UR16, R23 ;  /* 0x00000000171072ca */ /* 0x000fe400000e0000 */
[----:B------:R-:W-:-:S13]  /*8fa0*/  R2UR UR7, R5 ;  /* 0x00000000050772ca */ /* 0x000fda00000e0000 */
[----:B------:R2:W-:Y:S01]  /*8fb0*/  UTMALDG.4D [UR24], [UR6], desc[UR14] ;  /* 0x00000e18060075b4 */ /* 0x0005e20008019000 */
[----:B------:R2:W-:Y:S01]  /*8fc0*/  UTMALDG.4D [UR16], [UR6], desc[UR14] ;  /* 0x00000e10060075b4 */ /* 0x0005e20008019000 */
[----:B------:R2:W-:Y:S01]  /*8fd0*/  UTMALDG.4D [UR8], [UR6], desc[UR14] ;  /* 0x00000e08060075b4 */ /* 0x0005e20008019000 */
[----:B------:R2:W-:Y:S01]  /*8fe0*/  UBLKCP.S.G [UR32], [UR30], UR22 ;  /* 0x000000201e0073ba */ /* 0x0005e20008000216 */
[----:B------:R-:W3:Y:S02]  /*8ff0*/  SYNCS.PHASECHK.TRANS64.TRYWAIT P1, [R12+URZ+0x36428], R27 ;  /* 0x0364281b0c0075a7 */ /* 0x000ee4000802017f */
[----:B--23--:R-:W-:Y:S05]  /*9000*/  @!P1 BRA `(.L_x_636) ;  /* 0x00000014006c9947 */ /* 0x00cfea0003800000 */
.L_x_659:
[----:B------:R-:W-:Y:S05]  /*9010*/  @P0 BRA `(.L_x_637) ;  /* 0x0000000000140947 */ /* 0x000fea0003800000 */
[----:B------:R-:W-:Y:S01]  /*9020*/  ISETP.NE.AND P1, PT, R8, RZ, PT ;  /* 0x000000ff0800720c */ /* 0x000fe20003f25270 */
[----:B--2---:R-:W-:-:S04]  /*9030*/  IMAD.MOV.U32 R27, RZ, RZ, 0x6100 ;  /* 0x00006100ff1b7424 */ /* 0x004fc800078e00ff */
[----:B------:R3:W-:Y:S08]  /*9040*/  SYNCS.ARRIVE.TRANS64 RZ, [R12+URZ+0x36418], R27 ;  /* 0x0364181b0cff79a7 */ /* 0x0007f0000800003f */
[----:B------:R-:W-:Y:S05]  /*9050*/  @!P1 BRA `(.L_x_637) ;  /* 0x0000000000049947 */ /* 0x000fea0003800000 */
[----:B------:R-:W-:Y:S01]  /*9060*/  BPT.TRAP 0x1 ;  /* 0x000000040000795c */ /* 0x000fe20000300000 */
.L_x_637:
[----:B------:R-:W-:Y:S01]  /*9070*/  VIADD R26, R3, 0x40 ;  /* 0x00000040031a7836 */ /* 0x000fe20000000000 */
[----:B------:R-:W-:Y:S01]  /*9080*/  IADD3 R2, P1, R13, 0xf0, RZ ;  /* 0x000000f00d027810 */ /* 0x000fe20007f3e0ff */
[----:B------:R-:W-:Y:S01]  /*9090*/  UMOV UR22, 0x0 ;  /* 0x0000000000167882 */ /* 0x000fe20000000000 */
[----:B------:R-:W-:Y:S01]  /*90a0*/  R2UR UR24, R12 ;  /* 0x000000000c1872ca */ /* 0x000fe200000e0000 */
[C---:B--23--:R-:W-:Y:S01]  /*90b0*/  VIADD R27, R26.reuse, UR43 ;  /* 0x0000002b1a1b7c36 */ /* 0x04cfe20008000000 */
[----:B------:R-:W-:Y:S01]  /*90c0*/  R2UR UR6, R26 ;  /* 0x000000001a0672ca */ /* 0x000fe200000e0000 */
[----:B------:R-:W-:Y:S01]  /*90d0*/  IMAD.X R3, RZ, RZ, R14, P1 ;  /* 0x000000ffff037224 */ /* 0x000fe200008e060e */
        /* <DEDUP_REMOVED lines=9> */
[----:B------:R-:W-:Y:S01]  /*9170*/  UIADD3 UR16, UR24, 0x24000, URZ ;  /* 0x0002400018107890 */ /* 0x000fe2000fffe03f */
[----:B------:R-:W-:Y:S01]  /*9180*/  SHF.L.U32 R28, RZ, 0x1f, RZ ;  /* 0x0000001fff1c7819 */ /* 0x000fe200000006ff */
[----:B------:R-:W-:-:S02]  /*9190*/  UIADD3 UR17, UR24, 0x36418, URZ ;  /* 0x0003641818117890 */ /* 0x000fc4000fffe03f */
[----:B------:R-:W-:Y:S02]  /*91a0*/  UIADD3 UR8, UR24, 0x26000, URZ ;  /* 0x0002600018087890 */ /* 0x000fe4000fffe03f */
[----:B------:R-:W-:Y:S02]  /*91b0*/  UIADD3 UR30, UR24, 0x30100, URZ ;  /* 0x00030100181e7890 */ /* 0x000fe4000fffe03f */
[----:B------:R-:W-:Y:S02]  /*91c0*/  UIADD3 UR24, UR24, 0x28000, URZ ;  /* 0x0002800018187890 */ /* 0x000fe4000fffe03f */
[----:B------:R-:W-:Y:S01]  /*91d0*/  UIMAD.WIDE UR6, UR6, 0x4, UR4 ;  /* 0x00000004060678a5 */ /* 0x000fe2000f8e0204 */
        /* <DEDUP_REMOVED lines=11> */
[----:B------:R2:W-:Y:S01]  /*9290*/  UBLKCP.S.G [UR30], [UR6], UR32 ;  /* 0x0000001e060073ba */ /* 0x0005e20008000220 */
[----:B------:R-:W3:Y:S02]  /*92a0*/  SYNCS.PHASECHK.TRANS64.TRYWAIT P1, [R12+URZ+0x36438], R28 ;  /* 0x0364381c0c0075a7 */ /* 0x000ee4000802017f */
[----:B--23--:R-:W-:Y:S05]  /*92b0*/  @!P1 BRA `(.L_x_638) ;  /* 0x0000001000d49947 */ /* 0x00cfea0003800000 */
.L_x_660:
[----:B--2---:R-:W-:Y:S01]  /*92c0*/  SHF.R.S32.HI R28, RZ, 0x1f, R26 ;  /* 0x0000001fff1c7819 */ /* 0x004fe2000001141a */
[----:B------:R-:W-:Y:S06]  /*92d0*/  @P0 BRA `(.L_x_639) ;  /* 0x0000000000140947 */ /* 0x000fec0003800000 */
[----:B------:R-:W-:Y:S01]  /*92e0*/  ISETP.NE.AND P1, PT, R8, RZ, PT ;  /* 0x000000ff0800720c */ /* 0x000fe20003f25270 */
[----:B------:R-:W-:-:S04]  /*92f0*/  IMAD.MOV.U32 R29, RZ, RZ, 0x6100 ;  /* 0x00006100ff1d7424 */ /* 0x000fc800078e00ff */
[----:B------:R2:W-:Y:S08]  /*9300*/  SYNCS.ARRIVE.TRANS64 RZ, [R12+URZ+0x36430], R29 ;  /* 0x0364301d0cff79a7 */ /* 0x0005f0000800003f */
[----:B------:R-:W-:Y:S05]  /*9310*/  @!P1 BRA `(.L_x_639) ;  /* 0x0000000000049947 */ /* 0x000fea0003800000 */
[----:B------:R-:W-:Y:S01]  /*9320*/  BPT.TRAP 0x1 ;  /* 0x000000040000795c */ /* 0x000fe20000300000 */
.L_x_639:
[----:B------:R-:W-:Y:S01]  /*9330*/  IADD3 R26, P1, R26, R6, RZ ;  /* 0x000000061a1a7210 */ /* 0x000fe20007f3e0ff */
[----:B------:R-:W-:Y:S01]  /*9340*/  UMOV UR14, 0x0 ;  /* 0x00000000000e7882 */ /* 0x000fe20000000000 */
[----:B------:R-:W-:Y:S01]  /*9350*/  R2UR UR25, R21 ;  /* 0x00000000151972ca */ /* 0x000fe200000e0000 */
[----:B------:R-:W-:Y:S01]  /*9360*/  UMOV UR15, 0x14f00000 ;  /* 0x14f00000000f7882 */ /* 0x000fe20000000000 */
[----:B------:R-:W-:Y:S01]  /*9370*/  R2UR UR27, R27 ;  /* 0x000000001b1b72ca */ /* 0x000fe200000e0000 */
[----:B------:R-:W-:Y:S01]  /*9380*/  IMAD.X R28, R28, 0x1, R10, P1 ;  /* 0x000000011c1c7824 */ /* 0x000fe200008e060a */
[----:B------:R-:W-:Y:S01]  /*9390*/  LEA R18, P1, R26, R18, 0x2 ;  /* 0x000000121a127211 */ /* 0x000fe200078210ff */
[----:B------:R-:W-:Y:S01]  /*93a0*/  UMOV UR26, URZ ;  /* 0x0000003f001a7c82 */ /* 0x000fe20008000000 */
[----:B------:R-:W-:Y:S01]  /*93b0*/  R2UR UR24, R22 ;  /* 0x00000000161872ca */ /* 0x000fe200000e0000 */
[----:B------:R-:W-:Y:S01]  /*93c0*/  UMOV UR18, 0x40 ;  /* 0x0000004000127882 */ /* 0x000fe20000000000 */
[----:B------:R-:W-:Y:S01]  /*93d0*/  LEA.HI.X R19, R26, R19, R28, 0x2, P1 ;  /* 0x000000131a137211 */ /* 0x000fe200008f141c */
[----:B------:R-:W-:Y:S01]  /*93e0*/  UMOV UR20, UR28 ;  /* 0x0000001c00147c82 */ /* 0x000fe20008000000 */
[----:B------:R-:W-:Y:S01]  /*93f0*/  R2UR UR6, R4 ;  /* 0x00000000040672ca */ /* 0x000fe200000e0000 */
        /* <DEDUP_REMOVED lines=22> */
[----:B------:R-:W4:Y:S02]  /*9560*/  SYNCS.PHASECHK.TRANS64.TRYWAIT P1, [R12+URZ+0x36420], R5 ;  /* 0x036420050c0075a7 */ /* 0x000f24000802017f */
[----:B---34-:R-:W-:Y:S05]  /*9570*/  @!P1 BRA `(.L_x_640) ;  /* 0x0000001000389947 */ /* 0x018fea0003800000 */
.L_x_662:
[----:B------:R-:W-:Y:S05]  /*9580*/  @P0 BRA `(.L_x_641) ;  /* 0x0000000000140947 */ /* 0x000fea0003800000 */
[----:B------:R-:W-:Y:S01]  /*9590*/  ISETP.NE.AND P1, PT, R8, RZ, PT ;  /* 0x000000ff0800720c */ /* 0x000fe20003f25270 */
[----:B---3--:R-:W-:-:S04]  /*95a0*/  IMAD.MOV.U32 R5, RZ, RZ, 0x6100 ;  /* 0x00006100ff057424 */ /* 0x008fc800078e00ff */
[----:B------:R4:W-:Y:S08]  /*95b0*/  SYNCS.ARRIVE.TRANS64 RZ, [R12+URZ+0x36410], R5 ;  /* 0x036410050cff79a7 */ /* 0x0009f0000800003f */
[----:B------:R-:W-:Y:S05]  /*95c0*/  @!P1 BRA `(.L_x_641) ;  /* 0x0000000000049947 */ /* 0x000fea0003800000 */
[----:B------:R-:W-:Y:S01]  /*95d0*/  BPT.TRAP 0x1 ;  /* 0x000000040000795c */ /* 0x000fe20000300000 */
.L_x_641:
        /* <DEDUP_REMOVED lines=18> */
[----:B------:R-:W-:Y:S02]  /*9700*/  UIADD3 UR19, UR32, UR43, URZ ;  /* 0x0000002b20137290 */ /* 0x000fe4000fffe03f */
[----:B------:R-:W-:Y:S02]  /*9710*/  UIADD3 UR8, UR24, 0x20000, URZ ;  /* 0x0002000018087890 */ /* 0x000fe4000fffe03f */
[----:B------:R-:W-:-:S02]  /*9720*/  UIADD3 UR40, UR24, 0x30000, URZ ;  /* 0x0003000018287890 */ /* 0x000fc4000fffe03f */
        /* <DEDUP_REMOVED lines=9> */
[----:B------:R-:W-:Y:S01]  /*97c0*/  UMOV UR41, UR17 ;  /* 0x0000001100297c82 */ /* 0x000fe20008000000 */
[----:B------:R1:W-:Y:S01]  /*97d0*/  UTMALDG.4D [UR8], [UR14], desc[UR22] ;  /* 0x000016080e0075b4 */ /* 0x0003e20008019000 */
[----:B------:R-:W-:Y:S01]  /*97e0*/  UMOV UR31, 0x10 ;  /* 0x00000010001f7882 */ /* 0x000fe20000000000 */
[----:B------:R1:W-:Y:S01]  /*97f0*/  UTMALDG.4D [UR24], [UR14], desc[UR22] ;  /* 0x000016180e0075b4 */ /* 0x0003e20008019000 */
[----:B------:R1:W-:Y:S02]  /*9800*/  UBLKCP.S.G [UR40], [UR6], UR31 ;  /* 0x00000028060073ba */ /* 0x0003e4000800021f */
[----:B-1----:R-:W-:Y:S05]  /*9810*/  @P1 BRA `(.L_x_642) ;  /* 0xfffffff400101947 */ /* 0x002fea000383ffff */
[----:B---34-:R-:W-:-:S07]  /*9820*/  IMAD.U32 R5, RZ, RZ, UR32 ;  /* 0x00000020ff057e24 */ /* 0x018fce000f8e00ff */
.L_x_633:
[----:B------:R-:W-:Y:S01]  /*9830*/  ISETP.NE.AND P1, PT, R17, RZ, PT ;  /* 0x000000ff1100720c */ /* 0x000fe20003f25270 */
[----:B------:R-:W-:-:S12]  /*9840*/  IMAD.MOV.U32 R4, RZ, RZ, 0x1 ;  /* 0x00000001ff047424 */ /* 0x000fd800078e00ff */
[----:B------:R-:W-:Y:S05]  /*9850*/  @!P1 BRA `(.L_x_632) ;  /* 0x00000004006c9947 */ /* 0x000fea0003800000 */
[----:B------:R-:W3:Y:S02]  /*9860*/  SYNCS.PHASECHK.TRANS64.TRYWAIT P1, [R12+URZ+0x36438], R11 ;  /* 0x0364380b0c0075a7 */ /* 0x000ee4000802017f */
[----:B---3--:R-:W-:Y:S05]  /*9870*/  @!P1 BRA `(.L_x_643) ;  /* 0x0000000c00909947 */ /* 0x008fea0003800000 */
.L_x_663:
[----:B------:R-:W-:Y:S05]  /*9880*/  @P0 BRA `(.L_x_644) ;  /* 0x0000000000140947 */ /* 0x000fea0003800000 */
[----:B------:R-:W-:Y:S01]  /*9890*/  ISETP.NE.AND P1, PT, R8, RZ, PT ;  /* 0x000000ff0800720c */ /* 0x000fe20003f25270 */
[----:B------:R-:W-:-:S04]  /*98a0*/  IMAD.MOV.U32 R5, RZ, RZ, 0x6100 ;  /* 0x00006100ff057424 */ /* 0x000fc800078e00ff */
[----:B------:R4:W-:Y:S08]  /*98b0*/  SYNCS.ARRIVE.TRANS64 RZ, [R12+URZ+0x36430], R5 ;  /* 0x036430050cff79a7 */ /* 0x0009f0000800003f */
[----:B------:R-:W-:Y:S05]  /*98c0*/  @!P1 BRA `(.L_x_644) ;  /* 0x0000000000049947 */ /* 0x000fea0003800000 */
[----:B------:R-:W-:Y:S01]  /*98d0*/  BPT.TRAP 0x1 ;  /* 0x000000040000795c */ /* 0x000fe20000300000 */
.L_x_644:
[----:B----4-:R-:W4:Y:S01]  /*98e0*/  LDC.64 R4, c[0x0][0x728] ;  /* 0x0001ca00ff047b82 */ /* 0x010f220000000a00 */
        /* <DEDUP_REMOVED lines=17> */
[----:B------:R-:W-:Y:S02]  /*9a00*/  UIADD3 UR19, UR19, UR43, URZ ;  /* 0x0000002b13137290 */ /* 0x000fe4000fffe03f */
[----:B------:R-:W-:Y:S01]  /*9a10*/  UIADD3 UR8, UR24, 0x2c000, URZ ;  /* 0x0002c00018087890 */ /* 0x000fe2000fffe03f */
[C---:B----4-:R-:W-:Y:S01]  /*9a20*/  LEA R4, P2, R9.reuse, R4, 0x2 ;  /* 0x0000000409047211 */ /* 0x050fe200078410ff */
[----:B------:R-:W-:Y:S01]  /*9a30*/  UIADD3 UR24, UR24, 0x2e000, URZ ;  /* 0x0002e00018187890 */ /* 0x000fe2000fffe03f */
[----:B------:R-:W-:Y:S02]  /*9a40*/  UMOV UR9, UR17 ;  /* 0x0000001100097c82 */ /* 0x000fe40008000000 */
[----:B------:R-:W-:Y:S01]  /*9a50*/  LEA.HI.X R5, R9, R5, R18, 0x2, P2 ;  /* 0x0000000509057211 */ /* 0x000fe200010f1412 */
[----:B------:R-:W-:Y:S01]  /*9a60*/  UMOV UR11, UR19 ;  /* 0x00000013000b7c82 */ /* 0x000fe20008000000 */
[----:B------:R-:W-:Y:S01]  /*9a70*/  IADD3 R9, P1, R13, 0x1f0, RZ ;  /* 0x000001f00d097810 */ /* 0x000fe20007f3e0ff */
[----:B------:R-:W-:Y:S01]  /*9a80*/  UMOV UR25, UR17 ;  /* 0x0000001100197c82 */ /* 0x000fe20008000000 */
[----:B------:R-:W-:Y:S01]  /*9a90*/  R2UR UR30, R4 ;  /* 0x00000000041e72ca */ /* 0x000fe200000e0000 */
[----:B------:R-:W-:Y:S01]  /*9aa0*/  UMOV UR27, UR19 ;  /* 0x00000013001b7c82 */ /* 0x000fe20008000000 */
[----:B------:R-:W-:Y:S01]  /*9ab0*/  R2UR UR6, R9 ;  /* 0x00000000090672ca */ /* 0x000fe200000e0000 */
[----:B------:R-:W-:Y:S01]  /*9ac0*/  IMAD.X R9, RZ, RZ, R14, P1 ;  /* 0x000000ffff097224 */ /* 0x000fe200008e060e */
[----:B------:R-:W-:Y:S01]  /*9ad0*/  R2UR UR31, R5 ;  /* 0x00000000051f72ca */ /* 0x000fe200000e0000 */
[----:B------:R-:W-:Y:S01]  /*9ae0*/  UMOV UR33, UR17 ;  /* 0x0000001100217c82 */ /* 0x000fe20008000000 */
[----:B------:R-:W-:Y:S01]  /*9af0*/  SHF.L.U32 R5, R0, 0x1f, RZ ;  /* 0x0000001f00057819 */ /* 0x000fe200000006ff */
[----:B------:R-:W-:Y:S01]  /*9b00*/  UMOV UR22, 0x10 ;  /* 0x0000001000167882 */ /* 0x000fe20000000000 */
[----:B------:R-:W-:-:S13]  /*9b10*/  R2UR UR7, R9 ;  /* 0x00000000090772ca */ /* 0x000fda00000e0000 */
[----:B------:R4:W-:Y:S01]  /*9b20*/  UTMALDG.4D [UR16], [UR6], desc[UR14] ;  /* 0x00000e10060075b4 */ /* 0x0009e20008019000 */
[----:B------:R4:W-:Y:S01]  /*9b30*/  UTMALDG.4D [UR8], [UR6], desc[UR14] ;  /* 0x00000e08060075b4 */ /* 0x0009e20008019000 */
[----:B------:R4:W-:Y:S01]  /*9b40*/  UTMALDG.4D [UR24], [UR6], desc[UR14] ;  /* 0x00000e18060075b4 */ /* 0x0009e20008019000 */
[----:B------:R4:W-:Y:S01]  /*9b50*/  UBLKCP.S.G [UR32], [UR30], UR22 ;  /* 0x000000201e0073ba */ /* 0x0009e20008000216 */
[----:B------:R-:W5:Y:S02]  /*9b60*/  SYNCS.PHASECHK.TRANS64.TRYWAIT P1, [R12+URZ+0x36428], R5 ;  /* 0x036428050c0075a7 */ /* 0x000f64000802017f */
[----:B----45:R-:W-:Y:S05]  /*9b70*/  @!P1 BRA `(.L_x_645) ;  /* 0x0000000800e49947 */ /* 0x030fea0003800000 */
.L_x_664:
[----:B------:R-:W-:Y:S01]  /*9b80*/  IMAD.MOV.U32 R4, RZ, RZ, RZ ;  /* 0x000000ffff047224 */ /* 0x000fe200078e00ff */
[----:B------:R-:W-:Y:S06]  /*9b90*/  @P0 BRA `(.L_x_646) ;  /* 0x0000000000140947 */ /* 0x000fec0003800000 */
[----:B------:R-:W-:Y:S01]  /*9ba0*/  ISETP.NE.AND P1, PT, R8, RZ, PT ;  /* 0x000000ff0800720c */ /* 0x000fe20003f25270 */
[----:B----4-:R-:W-:-:S04]  /*9bb0*/  IMAD.MOV.U32 R5, RZ, RZ, 0x6100 ;  /* 0x00006100ff057424 */ /* 0x010fc800078e00ff */
[----:B------:R4:W-:Y:S08]  /*9bc0*/  SYNCS.ARRIVE.TRANS64 RZ, [R12+URZ+0x36418], R5 ;  /* 0x036418050cff79a7 */ /* 0x0009f0000800003f */
[----:B------:R-:W-:Y:S05]  /*9bd0*/  @!P1 BRA `(.L_x_646) ;  /* 0x0000000000049947 */ /* 0x000fea0003800000 */
[----:B------:R-:W-:Y:S01]  /*9be0*/  BPT.TRAP 0x1 ;  /* 0x000000040000795c */ /* 0x000fe20000300000 */
.L_x_646:
        /* <DEDUP_REMOVED lines=17> */
[----:B------:R-:W-:Y:S02]  /*9d00*/  UIADD3 UR19, UR30, UR43, URZ ;  /* 0x0000002b1e137290 */ /* 0x000fe4000fffe03f */
[----:B----4-:R-:W-:Y:S01]  /*9d10*/  IMAD.U32 R5, RZ, RZ, UR30 ;  /* 0x0000001eff057e24 */ /* 0x010fe2000f8e00ff */
        /* <DEDUP_REMOVED lines=8> */
[----:B------:R-:W-:Y:S01]  /*9da0*/  UMOV UR27, UR19 ;  /* 0x00000013001b7c82 */ /* 0x000fe20008000000 */
[----:B------:R-:W-:Y:S01]  /*9db0*/  UMOV UR33, UR17 ;  /* 0x0000001100217c82 */ /* 0x000fe20008000000 */
[----:B------:R-:W-:Y:S01]  /*9dc0*/  UMOV UR31, 0x10 ;  /* 0x00000010001f7882 */ /* 0x000fe20000000000 */
[----:B------:R4:W-:Y:S01]  /*9dd0*/  UTMALDG.4D [UR8], [UR14], desc[UR22] ;  /* 0x000016080e0075b4 */ /* 0x0009e20008019000 */
[----:B------:R4:W-:Y:S01]  /*9de0*/  UTMALDG.4D [UR24], [UR14], desc[UR22] ;  /* 0x000016180e0075b4 */ /* 0x0009e20008019000 */
[----:B------:R4:W-:Y:S02]  /*9df0*/  UBLKCP.S.G [UR32], [UR6], UR31 ;  /* 0x00000020060073ba */ /* 0x0009e4000800021f */
[----:B----4-:R-:W-:Y:S01]  /*9e00*/  NOP ;  /* 0x0000000000007918 */ /* 0x010fe20000000000 */
.L_x_632:
[----:B------:R-:W-:-:S04]  /*9e10*/  SHF.L.U32 R3, R4, 0x1f, RZ ;  /* 0x0000001f04037819 */ /* 0x000fc800000006ff */
[----:B------:R-:W4:Y:S02]  /*9e20*/  SYNCS.PHASECHK.TRANS64.TRYWAIT P1, [R12+URZ+0x36438], R3 ;  /* 0x036438030c0075a7 */ /* 0x000f24000802017f */
[----:B----4-:R-:W-:Y:S05]  /*9e30*/  @!P1 BRA `(.L_x_647) ;  /* 0x0000000800489947 */ /* 0x010fea0003800000 */
.L_x_665:
[----:B------:R-:W-:Y:S05]  /*9e40*/  @P0 BRA `(.L_x_648) ;  /* 0x0000000000180947 */ /* 0x000fea0003800000 */
[----:B------:R-:W5:Y:S01]  /*9e50*/  S2R R2, SR_TID.X ;  /* 0x0000000000027919 */ /* 0x000f620000002100 */
[----:B----4-:R-:W-:-:S04]  /*9e60*/  IMAD.MOV.U32 R3, RZ, RZ, 0x6100 ;  /* 0x00006100ff037424 */ /* 0x010fc800078e00ff */
[----:B------:R4:W-:Y:S01]  /*9e70*/  SYNCS.ARRIVE.TRANS64 RZ, [R12+URZ+0x36430], R3 ;  /* 0x036430030cff79a7 */ /* 0x0009e2000800003f */
[----:B-----5:R-:W-:-:S13]  /*9e80*/  LOP3.LUT P0, RZ, R2, 0x1f, RZ, 0xc0, !PT ;  /* 0x0000001f02ff7812 */ /* 0x020fda000780c0ff */
[----:B----4-:R-:W-:Y:S05]  /*9e90*/  @!P0 BRA `(.L_x_648) ;  /* 0x0000000000048947 */ /* 0x010fea0003800000 */
[----:B------:R-:W-:Y:S01]  /*9ea0*/  BPT.TRAP 0x1 ;  /* 0x000000040000795c */ /* 0x000fe20000300000 */
.L_x_648:
[----:B----4-:R-:W4:Y:S01]  /*9eb0*/  LDC.64 R2, c[0x0][0x728] ;  /* 0x0001ca00ff027b82 */ /* 0x010f220000000a00 */
[----:B------:R-:W-:Y:S01]  /*9ec0*/  IADD3 R13, P1, R13, 0x1f0, RZ ;  /* 0x000001f00d0d7810 */ /* 0x000fe20007f3e0ff */
[----:B------:R-:W-:Y:S01]  /*9ed0*/  UMOV UR14, 0x0 ;  /* 0x00000000000e7882 */ /* 0x000fe20000000000 */
[C---:B------:R-:W-:Y:S01]  /*9ee0*/  IADD3 R6, P0, R5.reuse, R6, RZ ;  /* 0x0000000605067210 */ /* 0x040fe20007f1e0ff */
[----:B------:R-:W-:Y:S01]  /*9ef0*/  UMOV UR15, 0x14f00000 ;  /* 0x14f00000000f7882 */ /* 0x000fe20000000000 */
[----:B------:R-:W-:Y:S01]  /*9f00*/  R2UR UR24, R12 ;  /* 0x000000000c1872ca */ /* 0x000fe200000e0000 */
[----:B------:R-:W-:Y:S01]  /*9f10*/  IMAD.X R14, RZ, RZ, R14, P1 ;  /* 0x000000ffff0e7224 */ /* 0x000fe200008e060e */
[C---:B------:R-:W-:Y:S01]  /*9f20*/  R2UR UR19, R5.reuse ;  /* 0x00000000051372ca */ /* 0x040fe200000e0000 */
[----:B------:R-:W-:Y:S01]  /*9f30*/  UMOV UR18, URZ ;  /* 0x0000003f00127c82 */ /* 0x000fe20008000000 */
[----:B------:R-:W-:Y:S01]  /*9f40*/  LEA.HI.X.SX32 R5, R5, R10, 0x1, P0 ;  /* 0x0000000a05057211 */ /* 0x000fe200000f0eff */
        /* <DEDUP_REMOVED lines=10> */
[----:B------:R-:W-:-:S02]  /*9ff0*/  UIADD3 UR19, UR19, UR43, URZ ;  /* 0x0000002b13137290 */ /* 0x000fc4000fffe03f */
[----:B------:R-:W-:Y:S01]  /*a000*/  UIADD3 UR16, UR24, 0x2a000, URZ ;  /* 0x0002a00018107890 */ /* 0x000fe2000fffe03f */
[C---:B----4-:R-:W-:Y:S01]  /*a010*/  LEA R2, P0, R6.reuse, R2, 0x2 ;  /* 0x0000000206027211 */ /* 0x050fe200078010ff */
[----:B------:R-:W-:Y:S02]  /*a020*/  UIADD3 UR32, UR24, 0x30200, URZ ;  /* 0x0003020018207890 */ /* 0x000fe4000fffe03f */
[----:B------:R-:W-:Y:S01]  /*a030*/  UIADD3 UR8, UR24, 0x2c000, URZ ;  /* 0x0002c00018087890 */ /* 0x000fe2000fffe03f */
[----:B------:R-:W-:Y:S01]  /*a040*/  LEA.HI.X R3, R6, R3, R5, 0x2, P0 ;  /* 0x0000000306037211 */ /* 0x000fe200000f1405 */
[----:B------:R-:W-:Y:S01]  /*a050*/  UIADD3 UR24, UR24, 0x2e000, URZ ;  /* 0x0002e00018187890 */ /* 0x000fe2000fffe03f */
[----:B------:R-:W-:Y:S01]  /*a060*/  R2UR UR30, R2 ;  /* 0x00000000021e72ca */ /* 0x000fe200000e0000 */
[----:B------:R-:W-:Y:S01]  /*a070*/  UMOV UR9, UR17 ;  /* 0x0000001100097c82 */ /* 0x000fe20008000000 */
[----:B------:R-:W-:Y:S01]  /*a080*/  R2UR UR31, R3 ;  /* 0x00000000031f72ca */ /* 0x000fe200000e0000 */
[----:B------:R-:W-:Y:S01]  /*a090*/  UMOV UR11, UR19 ;  /* 0x00000013000b7c82 */ /* 0x000fe20008000000 */
        /* <DEDUP_REMOVED lines=12> */
[----:B----4-:R-:W-:-:S03]  /*a160*/  NOP ;  /* 0x0000000000007918 */ /* 0x010fc60000000000 */
.L_x_629:
[----:B------:R-:W-:Y:S05]  /*a170*/  BSYNC B0 ;  /* 0x0000000000007941 */ /* 0x000fea0003800000 */
.L_x_627:
[----:B------:R-:W-:-:S03]  /*a180*/  UMOV UR6, 0xffffffff ;  /* 0xffffffff00067882 */ /* 0x000fc60000000000 */
[----:B------:R-:W-:Y:S05]  /*a190*/  BRA.DIV UR6, `(.L_x_649) ;  /* 0x0000000606847947 */ /* 0x000fea000b800000 */
[----:B------:R-:W-:-:S13]  /*a1a0*/  ELECT P6, URZ, PT ;  /* 0x00000000003f782f */ /* 0x000fda00038c0000 */
.L_x_668:
[----:B------:R-:W-:Y:S05]  /*a1b0*/  @!P6 BRA `(.L_x_516) ;  /* 0x000000000070e947 */ /* 0x000fea0003800000 */
[----:B------:R-:W-:-:S04]  /*a1c0*/  LOP3.LUT R16, R16, 0x2, RZ, 0xfc, !PT ;  /* 0x0000000210107812 */ /* 0x000fc800078efcff */
[----:B------:R-:W-:-:S13]  /*a1d0*/  ISETP.NE.AND P2, PT, R16, 0x3, PT ;  /* 0x000000031000780c */ /* 0x000fda0003f45270 */
[----:B------:R-:W-:Y:S05]  /*a1e0*/  @!P2 BRA `(.L_x_650) ;  /* 0x000000000004a947 */ /* 0x000fea0003800000 */
[----:B--2---:R-:W-:Y:S01]  /*a1f0*/  BPT.TRAP 0x1 ;  /* 0x000000040000795c */ /* 0x004fe20000300000 */
.L_x_650:
[----:B------:R-:W4:Y:S01]  /*a200*/  S2R R3, SR_CgaCtaId ;  /* 0x0000000000037919 */ /* 0x000f220000008800 */
[----:B------:R-:W-:Y:S02]  /*a210*/  MOV R2, 0x400 ;  /* 0x0000040000027802 */ /* 0x000fe40000000f00 */
[----:B------:R-:W-:Y:S02]  /*a220*/  SHF.L.U32 R6, R0, 0x1f, RZ ;  /* 0x0000001f00067819 */ /* 0x000fe400000006ff */
[----:B----4-:R-:W-:-:S05]  /*a230*/  LEA R9, R3, R2, 0x18 ;  /* 0x0000000203097211 */ /* 0x010fca00078ec0ff */
[----:B------:R-:W-:-:S04]  /*a240*/  VIADD R2, R9, 0x36420 ;  /* 0x0003642009027836 */ /* 0x000fc80000000000 */
[C---:B------:R-:W-:Y:S02]  /*a250*/  IMAD R7, R5.reuse, 0x8, R2 ;  /* 0x0000000805077824 */ /* 0x040fe400078e0202 */
[----:B------:R-:W-:Y:S02]  /*a260*/  VIADD R5, R5, 0x1 ;  /* 0x0000000105057836 */ /* 0x000fe40000000000 */
[----:B------:R-:W4:Y:S03]  /*a270*/  SYNCS.PHASECHK.TRANS64.TRYWAIT P0, [R7+URZ], R6 ;  /* 0x00000006070075a7 */ /* 0x000f26000800017f */
[----:B------:R-:W-:-:S04]  /*a280*/  ISETP.NE.AND P1, PT, R5, 0x2, PT ;  /* 0x000000020500780c */ /* 0x000fc80003f25270 */
[----:B------:R-:W-:Y:S02]  /*a290*/  SEL R3, RZ, 0x1, P1 ;  /* 0x00000001ff037807 */ /* 0x000fe40000800000 */
[----:B------:R-:W-:Y:S02]  /*a2a0*/  SEL R5, R5, RZ, P1 ;  /* 0x000000ff05057207 */ /* 0x000fe40000800000 */
[----:B------:R-:W-:-:S03]  /*a2b0*/  LOP3.LUT R0, R0, R3, RZ, 0x3c, !PT ;  /* 0x0000000300007212 */ /* 0x000fc600078e3cff */
[----:B------:R-:W-:Y:S01]  /*a2c0*/  IMAD R5, R5, 0x8, R2 ;  /* 0x0000000805057824 */ /* 0x000fe200078e0202 */
[----:B------:R-:W-:Y:S01]  /*a2d0*/  SHF.L.U32 R0, R0, 0x1f, RZ ;  /* 0x0000001f00007819 */ /* 0x000fe200000006ff */
[----:B----4-:R-:W-:Y:S06]  /*a2e0*/  @!P0 BRA `(.L_x_651) ;  /* 0x0000000400508947 */ /* 0x010fec0003800000 */
.L_x_669:
[----:B------:R-:W5:Y:S02]  /*a2f0*/  SYNCS.PHASECHK.TRANS64.TRYWAIT P0, [R5+URZ], R0 ;  /* 0x00000000050075a7 */ /* 0x000f64000800017f */
[----:B-----5:R-:W-:Y:S05]  /*a300*/  @!P0 BRA `(.L_x_652) ;  /* 0x00000004005c8947 */ /* 0x020fea0003800000 */
.L_x_670:
[----:B------:R-:W-:Y:S05]  /*a310*/  @!P2 BRA `(.L_x_653) ;  /* 0x000000000004a947 */ /* 0x000fea0003800000 */
[----:B--2---:R-:W-:Y:S01]  /*a320*/  BPT.TRAP 0x1 ;  /* 0x000000040000795c */ /* 0x004fe20000300000 */
.L_x_653:
[----:B------:R-:W-:-:S07]  /*a330*/  SHF.L.U32 R4, R4, 0x1f, RZ ;  /* 0x0000001f04047819 */ /* 0x000fce00000006ff */
.L_x_654:
[----:B------:R1:W1:Y:S02]  /*a340*/  SYNCS.PHASECHK.TRANS64.TRYWAIT P0, [R9+URZ+0x36438], R4 ;  /* 0x03643804090075a7 */ /* 0x000264000800017f */
[----:B-1----:R-:W-:Y:S05]  /*a350*/  @!P0 NANOSLEEP.SYNCS 0x989680 ;  /* 0x009896800000895d */ /* 0x002fea0003900000 */
[----:B------:R-:W1:Y:S02]  /*a360*/  @!P0 SYNCS.PHASECHK.TRANS64 P0, [R9+URZ+0x36438], R4 ;  /* 0x03643804090085a7 */ /* 0x000e64000800007f */
[----:B-1----:R-:W-:Y:S05]  /*a370*/  @!P0 BRA `(.L_x_654) ;  /* 0xfffffffc00f08947 */ /* 0x002fea000383ffff */
.L_x_516:
[----:B--2---:R-:W-:Y:S05]  /*a380*/  BSYNC B6 ;  /* 0x0000000000067941 */ /* 0x004fea0003800000 */
.L_x_510:
[----:B------:R-:W-:Y:S05]  /*a390*/  EXIT ;  /* 0x000000000000794d */ /* 0x000fea0003800000 */
.L_x_526:
[----:B------:R-:W-:Y:S02]  /*a3a0*/  IMAD.MOV.U32 R12, RZ, RZ, RZ ;  /* 0x000000ffff0c7224 */ /* 0x000fe400078e00ff */
[----:B------:R-:W-:Y:S02]  /*a3b0*/  IMAD.MOV.U32 R11, RZ, RZ, 0x1f ;  /* 0x0000001fff0b7424 */ /* 0x000fe400078e00ff */
[----:B------:R-:W-:-:S07]  /*a3c0*/  IMAD.MOV.U32 R15, RZ, RZ, -0x1 ;  /* 0xffffffffff0f7424 */ /* 0x000fce00078e00ff */
[----:B------:R-:W-:Y:S05]  /*a3d0*/  WARPSYNC.COLLECTIVE R15, `(.L_x_655) ;  /* 0x000000000f087348 */ /* 0x000fea0003c00000 */
[----:B------:R1:W2:Y:S02]  /*a3e0*/  SHFL.IDX P6, R14, R13, R12, R11 ;  /* 0x0000000c0d0e7389 */ /* 0x0002a400000c000b */
[----:B-12---:R-:W-:Y:S01]  /*a3f0*/  ENDCOLLECTIVE ;  /* 0x000000000000791b */ /* 0x006fe20003800000 */
.L_x_655:
[----:B------:R-:W-:Y:S05]  /*a400*/  BRA `(.L_x_656) ;  /* 0xffffff6c00947947 */ /* 0x000fea000383ffff */
.L_x_528:
[----:B--2---:R-:W-:-:S04]  /*a410*/  IMAD.U32 R7, RZ, RZ, UR36 ;  /* 0x00000024ff077e24 */ /* 0x004fc8000f8e00ff */
[----:B------:R2:W3:Y:S03]  /*a420*/  SYNCS.PHASECHK.TRANS64.TRYWAIT P0, [R7+URZ+0x36400], R11 ;  /* 0x0364000b070075a7 */ /* 0x0004e6000800017f */
[----:B---3--:R-:W-:Y:S05]  /*a430*/  @!P0 NANOSLEEP.SYNCS 0x989680 ;  /* 0x009896800000895d */ /* 0x008fea0003900000 */
[----:B------:R-:W3:Y:S02]  /*a440*/  @!P0 SYNCS.PHASECHK.TRANS64 P0, [R7+URZ+0x36400], R11 ;  /* 0x0364000b070085a7 */ /* 0x000ee4000800007f */
[----:B---3--:R-:W-:Y:S05]  /*a450*/  @!P0 BRA `(.L_x_528) ;  /* 0xfffffffc00ec8947 */ /* 0x008fea000383ffff */
[----:B------:R-:W-:Y:S05]  /*a460*/  BRA `(.L_x_527) ;  /* 0xffffff6c00e47947 */ /* 0x000fea000383ffff */
.L_x_532:
[----:B--2---:R2:W3:Y:S02]  /*a470*/  SYNCS.PHASECHK.TRANS64.TRYWAIT P1, [R4+URZ+0x36410], R11 ;  /* 0x0364100b040075a7 */ /* 0x0044e4000802017f */
[----:B---3--:R-:W-:Y:S05]  /*a480*/  @!P1 NANOSLEEP.SYNCS 0x989680 ;  /* 0x009896800000995d */ /* 0x008fea0003900000 */
[----:B------:R-:W3:Y:S02]  /*a490*/  @!P1 SYNCS.PHASECHK.TRANS64 P1, [R4+URZ+0x36410], R11 ;  /* 0x0364100b040095a7 */ /* 0x000ee4000802007f */
[----:B---3--:R-:W-:Y:S05]  /*a4a0*/  @!P1 BRA `(.L_x_532) ;  /* 0xfffffffc00f09947 */ /* 0x008fea000383ffff */
[----:B------:R-:W-:Y:S05]  /*a4b0*/  BRA `(.L_x_531) ;  /* 0xffffff74008c7947 */ /* 0x000fea000383ffff */
.L_x_536:
[----:B--2---:R-:W-:-:S04]  /*a4c0*/  IMAD.U32 R120, RZ, RZ, UR36 ;  /* 0x00000024ff787e24 */ /* 0x004fc8000f8e00ff */
[----:B------:R2:W3:Y:S03]  /*a4d0*/  SYNCS.PHASECHK.TRANS64.TRYWAIT P1, [R120+URZ+0x36430], R15 ;  /* 0x0364300f780075a7 */ /* 0x0004e6000802017f */
[----:B---3--:R-:W-:Y:S05]  /*a4e0*/  @!P1 NANOSLEEP.SYNCS 0x989680 ;  /* 0x009896800000995d */ /* 0x008fea0003900000 */
[----:B------:R-:W3:Y:S02]  /*a4f0*/  @!P1 SYNCS.PHASECHK.TRANS64 P1, [R120+URZ+0x36430], R15 ;  /* 0x0364300f780095a7 */ /* 0x000ee4000802007f */
[----:B---3--:R-:W-:Y:S05]  /*a500*/  @!P1 BRA `(.L_x_536) ;  /* 0xfffffffc00ec9947 */ /* 0x008fea000383ffff */
[----:B------:R-:W-:Y:S05]  /*a510*/  BRA `(.L_x_535) ;  /* 0xffffff7c00a87947 */ /* 0x000fea000383ffff */
.L_x_630:
[----:B-1----:R1:W2:Y:S02]  /*a520*/  SYNCS.PHASECHK.TRANS64.TRYWAIT P1, [R12+URZ+0x36420], R11 ;  /* 0x0364200b0c0075a7 */ /* 0x0022a4000802017f */
[----:B--2---:R-:W-:Y:S05]  /*a530*/  @!P1 NANOSLEEP.SYNCS 0x989680 ;  /* 0x009896800000995d */ /* 0x004fea0003900000 */
[----:B------:R-:W2:Y:S02]  /*a540*/  @!P1 SYNCS.PHASECHK.TRANS64 P1, [R12+URZ+0x36420], R11 ;  /* 0x0364200b0c0095a7 */ /* 0x000ea4000802007f */
[----:B--2---:R-:W-:Y:S05]  /*a550*/  @!P1 BRA `(.L_x_630) ;  /* 0xfffffffc00f09947 */ /* 0x004fea000383ffff */
[----:B------:R-:W-:Y:S05]  /*a560*/  BRA `(.L_x_657) ;  /* 0xffffffe000107947 */ /* 0x000fea000383ffff */
.L_x_634:
[----:B-1----:R1:W2:Y:S02]  /*a570*/  SYNCS.PHASECHK.TRANS64.TRYWAIT P1, [R12+URZ+0x36438], R11 ;  /* 0x0364380b0c0075a7 */ /* 0x0022a4000802017f */
[----:B--2---:R-:W-:Y:S05]  /*a580*/  @!P1 NANOSLEEP.SYNCS 0x989680 ;  /* 0x009896800000995d */ /* 0x004fea0003900000 */
[----:B------:R-:W2:Y:S02]  /*a590*/  @!P1 SYNCS.PHASECHK.TRANS64 P1, [R12+URZ+0x36438], R11 ;  /* 0x0364380b0c0095a7 */ /* 0x000ea4000802007f */
[----:B--2---:R-:W-:Y:S05]  /*a5a0*/  @!P1 BRA `(.L_x_634) ;  /* 0xfffffffc00f09947 */ /* 0x004fea000383ffff */
[----:B------:R-:W-:Y:S05]  /*a5b0*/  BRA `(.L_x_658) ;  /* 0xffffffe400b87947 */ /* 0x000fea000383ffff */
.L_x_636:
[----:B--2---:R2:W3:Y:S02]  /*a5c0*/  SYNCS.PHASECHK.TRANS64.TRYWAIT P1, [R12+URZ+0x36428], R27 ;  /* 0x0364281b0c0075a7 */ /* 0x0044e4000802017f */
[----:B---3--:R-:W-:Y:S05]  /*a5d0*/  @!P1 NANOSLEEP.SYNCS 0x989680 ;  /* 0x009896800000995d */ /* 0x008fea0003900000 */
[----:B------:R-:W3:Y:S02]  /*a5e0*/  @!P1 SYNCS.PHASECHK.TRANS64 P1, [R12+URZ+0x36428], R27 ;  /* 0x0364281b0c0095a7 */ /* 0x000ee4000802007f */
[----:B---3--:R-:W-:Y:S05]  /*a5f0*/  @!P1 BRA `(.L_x_636) ;  /* 0xfffffffc00f09947 */ /* 0x008fea000383ffff */
[----:B------:R-:W-:Y:S05]  /*a600*/  BRA `(.L_x_659) ;  /* 0xffffffe800807947 */ /* 0x000fea000383ffff */
.L_x_638:
[----:B--2---:R2:W3:Y:S02]  /*a610*/  SYNCS.PHASECHK.TRANS64.TRYWAIT P1, [R12+URZ+0x36438], R28 ;  /* 0x0364381c0c0075a7 */ /* 0x0044e4000802017f */
[----:B---3--:R-:W-:Y:S05]  /*a620*/  @!P1 NANOSLEEP.SYNCS 0x989680 ;  /* 0x009896800000995d */ /* 0x008fea0003900000 */
[----:B------:R-:W3:Y:S02]  /*a630*/  @!P1 SYNCS.PHASECHK.TRANS64 P1, [R12+URZ+0x36438], R28 ;  /* 0x0364381c0c0095a7 */ /* 0x000ee4000802007f */
[----:B---3--:R-:W-:Y:S05]  /*a640*/  @!P1 BRA `(.L_x_638) ;  /* 0xfffffffc00f09947 */ /* 0x008fea000383ffff */
[----:B------:R-:W-:Y:S05]  /*a650*/  BRA `(.L_x_660) ;  /* 0xffffffec00187947 */ /* 0x000fea000383ffff */
.L_x_640:
[----:B------:R-:W-:-:S07]  /*a660*/  SHF.L.U32 R5, R0, 0x1f, RZ ;  /* 0x0000001f00057819 */ /* 0x000fce00000006ff */
.L_x_661:
[----:B---3--:R3:W4:Y:S02]  /*a670*/  SYNCS.PHASECHK.TRANS64.TRYWAIT P1, [R12+URZ+0x36420], R5 ;  /* 0x036420050c0075a7 */ /* 0x008724000802017f */
[----:B----4-:R-:W-:Y:S05]  /*a680*/  @!P1 NANOSLEEP.SYNCS 0x989680 ;  /* 0x009896800000995d */ /* 0x010fea0003900000 */
[----:B------:R-:W4:Y:S02]  /*a690*/  @!P1 SYNCS.PHASECHK.TRANS64 P1, [R12+URZ+0x36420], R5 ;  /* 0x036420050c0095a7 */ /* 0x000f24000802007f */
[----:B----4-:R-:W-:Y:S05]  /*a6a0*/  @!P1 BRA `(.L_x_661) ;  /* 0xfffffffc00f09947 */ /* 0x010fea000383ffff */
[----:B------:R-:W-:Y:S05]  /*a6b0*/  BRA `(.L_x_662) ;  /* 0xffffffec00b07947 */ /* 0x000fea000383ffff */
.L_x_643:
[----:B---3--:R3:W4:Y:S02]  /*a6c0*/  SYNCS.PHASECHK.TRANS64.TRYWAIT P1, [R12+URZ+0x36438], R11 ;  /* 0x0364380b0c0075a7 */ /* 0x008724000802017f */
[----:B----4-:R-:W-:Y:S05]  /*a6d0*/  @!P1 NANOSLEEP.SYNCS 0x989680 ;  /* 0x009896800000995d */ /* 0x010fea0003900000 */
[----:B------:R-:W4:Y:S02]  /*a6e0*/  @!P1 SYNCS.PHASECHK.TRANS64 P1, [R12+URZ+0x36438], R11 ;  /* 0x0364380b0c0095a7 */ /* 0x000f24000802007f */
[----:B----4-:R-:W-:Y:S05]  /*a6f0*/  @!P1 BRA `(.L_x_643) ;  /* 0xfffffffc00f09947 */ /* 0x010fea000383ffff */
[----:B------:R-:W-:Y:S05]  /*a700*/  BRA `(.L_x_663) ;  /* 0xfffffff0005c7947 */ /* 0x000fea000383ffff */
.L_x_645:
[----:B----4-:R4:W1:Y:S02]  /*a710*/  SYNCS.PHASECHK.TRANS64.TRYWAIT P1, [R12+URZ+0x36428], R5 ;  /* 0x036428050c0075a7 */ /* 0x010864000802017f */
[----:B-1----:R-:W-:Y:S05]  /*a720*/  @!P1 NANOSLEEP.SYNCS 0x989680 ;  /* 0x009896800000995d */ /* 0x002fea0003900000 */
[----:B------:R-:W1:Y:S02]  /*a730*/  @!P1 SYNCS.PHASECHK.TRANS64 P1, [R12+URZ+0x36428], R5 ;  /* 0x036428050c0095a7 */ /* 0x000e64000802007f */
[----:B-1----:R-:W-:Y:S05]  /*a740*/  @!P1 BRA `(.L_x_645) ;  /* 0xfffffffc00f09947 */ /* 0x002fea000383ffff */
[----:B------:R-:W-:Y:S05]  /*a750*/  BRA `(.L_x_664) ;  /* 0xfffffff400087947 */ /* 0x000fea000383ffff */
.L_x_647:
[----:B----4-:R4:W1:Y:S02]  /*a760*/  SYNCS.PHASECHK.TRANS64.TRYWAIT P1, [R12+URZ+0x36438], R3 ;  /* 0x036438030c0075a7 */ /* 0x010864000802017f */
[----:B-1----:R-:W-:Y:S05]  /*a770*/  @!P1 NANOSLEEP.SYNCS 0x989680 ;  /* 0x009896800000995d */ /* 0x002fea0003900000 */
[----:B------:R-:W1:Y:S02]  /*a780*/  @!P1 SYNCS.PHASECHK.TRANS64 P1, [R12+URZ+0x36438], R3 ;  /* 0x036438030c0095a7 */ /* 0x000e64000802007f */
[----:B-1----:R-:W-:Y:S05]  /*a790*/  @!P1 BRA `(.L_x_647) ;  /* 0xfffffffc00f09947 */ /* 0x002fea000383ffff */
[----:B------:R-:W-:Y:S05]  /*a7a0*/  BRA `(.L_x_665) ;  /* 0xfffffff400a47947 */ /* 0x000fea000383ffff */
.L_x_649:
[----:B------:R-:W-:Y:S01]  /*a7b0*/  BSSY B0, `(.L_x_666) ;  /* 0x0000006000007945 */ /* 0x000fe20003800000 */
[----:B------:R-:W-:-:S07]  /*a7c0*/  IMAD.MOV.U32 R15, RZ, RZ, -0x1 ;  /* 0xffffffffff0f7424 */ /* 0x000fce00078e00ff */
[----:B-123--:R-:W-:Y:S05]  /*a7d0*/  WARPSYNC.COLLECTIVE R15, `(.L_x_667) ;  /* 0x000000000f0c7348 */ /* 0x00efea0003c00000 */
[----:B------:R-:W-:Y:S02]  /*a7e0*/  ELECT P6, UR62, PT ;  /* 0x00000000003e782f */ /* 0x000fe400038c0000 */
[----:B------:R-:W-:Y:S01]  /*a7f0*/  MOV R14, UR62 ;  /* 0x0000003e000e7c02 */ /* 0x000fe20008000f00 */
[----:B-123--:R-:W-:Y:S10]  /*a800*/  ENDCOLLECTIVE ;  /* 0x000000000000791b */ /* 0x00eff40003800000 */
.L_x_667:
[----:B------:R-:W-:Y:S05]  /*a810*/  BSYNC B0 ;  /* 0x0000000000007941 */ /* 0x000fea0003800000 */
.L_x_666:
[----:B------:R-:W-:Y:S05]  /*a820*/  BRA `(.L_x_668) ;  /* 0xfffffff800607947 */ /* 0x000fea000383ffff */
.L_x_651:
[----:B----4-:R4:W1:Y:S02]  /*a830*/  SYNCS.PHASECHK.TRANS64.TRYWAIT P0, [R7+URZ], R6 ;  /* 0x00000006070075a7 */ /* 0x010864000800017f */
[----:B-1----:R-:W-:Y:S05]  /*a840*/  @!P0 NANOSLEEP.SYNCS 0x989680 ;  /* 0x009896800000895d */ /* 0x002fea0003900000 */
[----:B------:R-:W1:Y:S02]  /*a850*/  @!P0 SYNCS.PHASECHK.TRANS64 P0, [R7+URZ], R6 ;  /* 0x00000006070085a7 */ /* 0x000e64000800007f */
[----:B-1----:R-:W-:Y:S05]  /*a860*/  @!P0 BRA `(.L_x_651) ;  /* 0xfffffffc00f08947 */ /* 0x002fea000383ffff */
[----:B------:R-:W-:Y:S05]  /*a870*/  BRA `(.L_x_669) ;  /* 0xfffffff8009c7947 */ /* 0x000fea000383ffff */
.L_x_652:
[----:B------:R1:W1:Y:S02]  /*a880*/  SYNCS.PHASECHK.TRANS64.TRYWAIT P0, [R5+URZ], R0 ;  /* 0x00000000050075a7 */ /* 0x000264000800017f */
[----:B-1----:R-:W-:Y:S05]  /*a890*/  @!P0 NANOSLEEP.SYNCS 0x989680 ;  /* 0x009896800000895d */ /* 0x002fea0003900000 */
[----:B------:R-:W1:Y:S02]  /*a8a0*/  @!P0 SYNCS.PHASECHK.TRANS64 P0, [R5+URZ], R0 ;  /* 0x00000000050085a7 */ /* 0x000e64000800007f */
[----:B-1----:R-:W-:Y:S05]  /*a8b0*/  @!P0 BRA `(.L_x_652) ;  /* 0xfffffffc00f08947 */ /* 0x002fea000383ffff */
[----:B------:R-:W-:Y:S05]  /*a8c0*/  BRA `(.L_x_670) ;  /* 0xfffffff800907947 */ /* 0x000fea000383ffff */
.L_x_671:
        /* <DEDUP_REMOVED lines=11> */
.L_x_3859:


//--------------------- .text._ZN7cutlass13device_kernelIN5flash11enable_sm90INS1_16FlashAttnBwdSm90INS1_25CollectiveMainloopBwdSm90ILi2ELi1ELi1EN4cute5tupleIJNS5_1CILi1EEES8_S8_EEENS6_IJNS7_ILi64EEENS7_ILi96EEENS7_ILi192EEEEEENS_10bfloat16_tEfNS_4arch4Sm90ELb0ELb0ELb1ELb1ELb1ELb0ELb1ELb0ELi3ELi1ELi1ELi1ELb0EEENS1_21CollectiveEpilogueBwdISD_SE_SG_Li384ELb1ELb1ELi3EEENS1_19SingleTileSchedulerILb1ELb0ELb0ELi96EEEEEEEEEvNT_6ParamsE --------------------------
	.section	.text._ZN7cutlass13device_kernelIN5flash11enable_sm90INS1_16FlashAttnBwdSm90INS1_25CollectiveMainloopBwdSm90ILi2ELi1ELi1EN4cute5tupleIJNS5_1CILi1EEES8_S8_EEENS6_IJNS7_ILi64EEENS7_ILi96EEENS7_ILi192EEEEEENS_10bfloat16_tEfNS_4arch4Sm90ELb0ELb0ELb1ELb1ELb1ELb0ELb1ELb0ELi3ELi1ELi1ELi1ELb0EEENS1_21CollectiveEpilogueBwdISD_SE_SG_Li384ELb1ELb1ELi3EEENS1_19SingleTileSchedulerILb1ELb0ELb0ELi96EEEEEEEEEvNT_6ParamsE,"ax",@progbits
	.align	128
.text._ZN7cutlass13device_kernelIN5flash11enable_sm90INS1_16FlashAttnBwdSm90INS1_25CollectiveMainloopBwdSm90ILi2ELi1ELi1EN4cute5tupleIJNS5_1CILi1EEES8_S8_EEENS6_IJNS7_ILi64EEENS7_ILi96EEENS7_ILi192EEEEEENS_10bfloat16_tEfNS_4arch4Sm90ELb0ELb0ELb1ELb1ELb1ELb0ELb1ELb0ELi3ELi1ELi1ELi1ELb0EEENS1_21CollectiveEpilogueBwdISD_SE_SG_Li384ELb1ELb1ELi3EEENS1_19SingleTileSchedulerILb1ELb0ELb0ELi96EEEEEEEEEvNT_6ParamsE:
        .type           _ZN7cutlass13device_kernelIN5flash11enable_sm90INS1_16FlashAttnBwdSm90INS1_25CollectiveMainloopBwdSm90ILi2ELi1ELi1EN4cute5tupleIJNS5_1CILi1EEES8_S8_EEENS6_IJNS7_ILi64EEENS7_ILi96EEENS7_ILi192EEEEEENS_10bfloat16_tEfNS_4arch4Sm90ELb0ELb0ELb1ELb1ELb1ELb0ELb1ELb0ELi3ELi1ELi1ELi1ELb0EEENS1_21CollectiveEpilogueBwdISD_SE_SG_Li384ELb1ELb1ELi3EEENS1_19SingleTileSchedulerILb1ELb0ELb0ELi96EEEEEEEEEvNT_6ParamsE,@function
        .size           _ZN7cutlass13device_kernelIN5flash11enable_sm90INS1_16FlashAttnBwdSm90INS1_25CollectiveMainloopBwdSm90ILi2ELi1ELi1EN4cute5tupleIJNS5_1CILi1EEES8_S8_EEENS6_IJNS7_ILi64EEENS7_ILi96EEENS7_ILi192EEEEEENS_10bfloat16_tEfNS_4arch4Sm90ELb0ELb0ELb1ELb1ELb1ELb0ELb1ELb0ELi3ELi1ELi1ELi1ELb0EEENS1_21CollectiveEpilogueBwdISD_SE_SG_Li384ELb1ELb1ELi3EEENS1_19SingleTileSchedulerILb1ELb0ELb0ELi96EEEEEEEEEvNT_6ParamsE,(.L_x_3860 - _ZN7cutlass13device_kernelIN5flash11enable_sm90INS1_16FlashAttnBwdSm90INS1_25CollectiveMainloopBwdSm90ILi2ELi1ELi1EN4cute5tupleIJNS5_1CILi1EEES8_S8_EEENS6_IJNS7_ILi64EEENS7_ILi96EEENS7_ILi192EEEEEENS_10bfloat16_tEfNS_4arch4Sm90ELb0ELb0ELb1ELb1ELb1ELb0ELb1ELb0ELi3ELi1ELi1ELi1ELb0EEENS1_21CollectiveEpilogueBwdISD_SE_SG_Li384ELb1ELb1ELi3EEENS1_19SingleTileSchedulerILb1ELb0ELb0ELi96EEEEEEEEEvNT_6ParamsE)
        .other          _ZN7cutlass13device_kernelIN5flash11enable_sm90INS1_16FlashAttnBwdSm90INS1_25CollectiveMainloopBwdSm90ILi2ELi1ELi1EN4cute5tupleIJNS5_1CILi1EEES8_S8_EEENS6_IJNS7_ILi64EEENS7_ILi96EEENS7_ILi192EEEEEENS_10bfloat16_tEfNS_4arch4Sm90ELb0ELb0ELb1ELb1ELb1ELb0ELb1ELb0ELi3ELi1ELi1ELi1ELb0EEENS1_21CollectiveEpilogueBwdISD_SE_SG_Li384ELb1ELb1ELi3EEENS1_19SingleTileSchedulerILb1ELb0ELb0ELi96EEEEEEEEEvNT_6ParamsE,@"STO_CUDA_ENTRY STV_DEFAULT"
_ZN7cutlass13device_kernelIN5flash11enable_sm90INS1_16FlashAttnBwdSm90INS1_25CollectiveMainloopBwdSm90ILi2ELi1ELi1EN4cute5tupleIJNS5_1CILi1EEES8_S8_EEENS6_IJNS7_ILi64EEENS7_ILi96EEENS7_ILi192EEEEEENS_10bfloat16_tEfNS_4arch4Sm90ELb0ELb0ELb1ELb1ELb1ELb0ELb1ELb0ELi3ELi1ELi1ELi1ELb0EEENS1_21CollectiveEpilogueBwdISD_SE_SG_Li384ELb1ELb1ELi3EEENS1_19SingleTileSchedulerILb1ELb0ELb0ELi96EEEEEEEEEvNT_6ParamsE:
        /* <DEDUP_REMOVED lines=23> */
.L_x_673:
[----:B------:R-:W-:Y:S05]  /*0170*/  BSYNC B0 ;  /* 0x0000000000007941 */ /* 0x000fea0003800000 */
.L_x_672:
        /* <DEDUP_REMOVED lines=34> */
.L_x_674:
        /* <DEDUP_REMOVED lines=20> */
.L_x_675:
        /* <DEDUP_REMOVED lines=8> */
.L_x_678:
        /* <DEDUP_REMOVED lines=21> */
.L_x_679:
        /* <DEDUP_REMOVED lines=10> */
.L_x_681:
[----:B------:R-:W2:Y:S02]  /*0750*/  LDC R0, c[0x0][0x8bc] ;  /* 0x00022f00ff007b82 */ /* 0x000ea40000000800 */
.L_x_680:
        /* <DEDUP_REMOVED lines=15> */
.L_x_683:
        /* <DEDUP_REMOVED lines=10> */
.L_x_684:
        /* <DEDUP_REMOVED lines=8> */
.L_x_685:
        /* <DEDUP_REMOVED lines=9> */
.L_x_686:
        /* <DEDUP_REMOVED lines=76> */
.L_x_689:
        /* <DEDUP_REMOVED lines=15> */
.L_x_688:
        /* <DEDUP_REMOVED lines=20> */
.L_x_691:
        /* <DEDUP_REMOVED lines=15> */
.L_x_690:
        /* <DEDUP_REMOVED lines=8> */
.L_x_838:
        /* <DEDUP_REMOVED lines=26> */
.L_x_693:
        /* <DEDUP_REMOVED lines=100> */
.L_x_705:
[----:B------:R-:W-:-:S13]  /*1a40*/  ISETP.NE.AND P0, PT, R9, 0x3, PT ;  /* 0x000000030900780c */ /* 0x000fda0003f05270 */
[----:B------:R-:W-:Y:S05]  /*1a50*/  @!P0 BRA `(.L_x_695) ;  /* 0x0000000000048947 */ /* 0x000fea0003800000 */
[----:B------:R-:W-:Y:S01]  /*1a60*/  BPT.TRAP 0x1 ;  /* 0x000000040000795c */ /* 0x000fe20000300000 */
.L_x_695:
[----:B------:R-:W-:Y:S02]  /*1a70*/  LEA R4, R3, UR36, 0x3 ;  /* 0x0000002403047c11 */ /* 0x000fe4000f8e18ff */
[----:B------:R-:W-:-:S04]  /*1a80*/  SHF.L.U32 R11, R7, 0x1f, RZ ;  /* 0x0000001f070b7819 */ /* 0x000fc800000006ff */
[----:B------:R1:W2:Y:S01]  /*1a90*/  SYNCS.PHASECHK.TRANS64.TRYWAIT P1, [R4+URZ+0x36410], R11 ;  /* 0x0364100b040075a7 */ /* 0x0002a2000802017f */
[----:B------:R-:W-:Y:S05]  /*1aa0*/  @!P0 BRA `(.L_x_696) ;  /* 0x0000000000048947 */ /* 0x000fea0003800000 */
[----:B------:R-:W-:Y:S01]  /*1ab0*/  BPT.TRAP 0x1 ;  /* 0x000000040000795c */ /* 0x000fe20000300000 */
.L_x_696:
[----:B--2---:R-:W-:Y:S05]  /*1ac0*/  @P1 BRA `(.L_x_697) ;  /* 0x0000000000081947 */ /* 0x004fea0003800000 */
[----:B------:R-:W2:Y:S02]  /*1ad0*/  SYNCS.PHASECHK.TRANS64.TRYWAIT P1, [R4+URZ+0x36410], R11 ;  /* 0x0364100b040075a7 */ /* 0x000ea4000802017f */
[----:B--2---:R-:W-:Y:S05]  /*1ae0*/  @!P1 BRA `(.L_x_698) ;  /* 0x0000009000549947 */ /* 0x004fea0003800000 */
.L_x_697:
        /* <DEDUP_REMOVED lines=104> */
.L_x_699:
[----:B------:R-:W-:-:S04]  /*2170*/  SHF.L.U32 R15, R6, 0x1f, RZ ;  /* 0x0000001f060f7819 */ /* 0x000fc800000006ff */
[----:B------:R1:W1:Y:S01]  /*2180*/  SYNCS.PHASECHK.TRANS64.TRYWAIT P1, [UR36+0x36430], R15 ;  /* 0x0364300fff0075a7 */ /* 0x0002620008020164 */
[----:B------:R-:W-:Y:S05]  /*2190*/  @!P0 BRA `(.L_x_700) ;  /* 0x0000000000048947 */ /* 0x000fea0003800000 */
[----:B------:R-:W-:Y:S01]  /*21a0*/  BPT.TRAP 0x1 ;  /* 0x000000040000795c */ /* 0x000fe20000300000 */
.L_x_700:
        /* <DEDUP_REMOVED lines=33> */
.L_x_701:
        /* <DEDUP_REMOVED lines=340> */
.L_x_703:
        /* <DEDUP_REMOVED lines=60> */
.L_x_704:
        /* <DEDUP_REMOVED lines=63> */
.L_x_687:
        /* <DEDUP_REMOVED lines=129> */
.L_x_707:
        /* <DEDUP_REMOVED lines=54> */
.L_x_709:
[----:B------:R-:W-:Y:S05]  /*4c20*/  BSYNC B0 ;  /* 0x0000000000007941 */ /* 0x000fea0003800000 */
.L_x_708:
        /* <DEDUP_REMOVED lines=15> */
.L_x_711:
[----:B------:R-:W-:Y:S05]  /*4d20*/  BSYNC B0 ;  /* 0x0000000000007941 */ /* 0x000fea0003800000 */
.L_x_710:
        /* <DEDUP_REMOVED lines=18> */
.L_x_713:
[----:B------:R-:W-:Y:S05]  /*4e50*/  BSYNC B0 ;  /* 0x0000000000007941 */ /* 0x000fea0003800000 */
.L_x_712:
        /* <DEDUP_REMOVED lines=17> */
.L_x_715:
[----:B------:R-:W-:Y:S05]  /*4f70*/  BSYNC B0 ;  /* 0x0000000000007941 */ /* 0x000fea0003800000 */
.L_x_714:
        /* <DEDUP_REMOVED lines=18> */
.L_x_717:
[----:B------:R-:W-:Y:S05]  /*50a0*/  BSYNC B0 ;  /* 0x0000000000007941 */ /* 0x000fea0003800000 */
.L_x_716:
        /* <DEDUP_REMOVED lines=20> */
.L_x_719:
[----:B------:R-:W-:Y:S05]  /*51f0*/  BSYNC B0 ;  /* 0x0000000000007941 */ /* 0x000fea0003800000 */
.L_x_718:
        /* <DEDUP_REMOVED lines=26> */
.L_x_721:
[----:B------:R-:W-:Y:S05]  /*53a0*/  BSYNC B0 ;  /* 0x0000000000007941 */ /* 0x000fea0003800000 */
.L_x_720:
        /* <DEDUP_REMOVED lines=15> */
.L_x_723:
[----:B------:R-:W-:Y:S05]  /*54a0*/  BSYNC B0 ;  /* 0x0000000000007941 */ /* 0x000fea0003800000 */
.L_x_722:
        /* <DEDUP_REMOVED lines=15> */
.L_x_725:
[----:B------:R-:W-:Y:S05]  /*55a0*/  BSYNC B0 ;  /* 0x0000000000007941 */ /* 0x000fea0003800000 */
.L_x_724:
        /* <DEDUP_REMOVED lines=15> */
.L_x_727:
[----:B------:R-:W-:Y:S05]  /*56a0*/  BSYNC B0 ;  /* 0x0000000000007941 */ /* 0x000fea0003800000 */
.L_x_726:
        /* <DEDUP_REMOVED lines=15> */
.L_x_729:
[----:B------:R-:W-:Y:S05]  /*57a0*/  BSYNC B0 ;  /* 0x0000000000007941 */ /* 0x000fea0003800000 */
.L_x_728:
        /* <DEDUP_REMOVED lines=15> */
.L_x_706:
        /* <DEDUP_REMOVED lines=31> */
.L_x_730:
        /* <DEDUP_REMOVED lines=45> */
.L_x_732:
[----:B------:R-:W-:Y:S05]  /*5d60*/  BSYNC B0 ;  /* 0x0000000000007941 */ /* 0x000fea0003800000 */
.L_x_731:
        /* <DEDUP_REMOVED lines=16> */
.L_x_734:
[----:B------:R-:W-:Y:S05]  /*5e70*/  BSYNC B0 ;  /* 0x0000000000007941 */ /* 0x000fea0003800000 */
.L_x_733:
        /* <DEDUP_REMOVED lines=16> */
.L_x_736:
[----:B------:R-:W-:Y:S05]  /*5f80*/  BSYNC B0 ;  /* 0x0000000000007941 */ /* 0x000fea0003800000 */
.L_x_735:
        /* <DEDUP_REMOVED lines=17> */
.L_x_738:
[----:B------:R-:W-:Y:S05]  /*60a0*/  BSYNC B0 ;  /* 0x0000000000007941 */ /* 0x000fea0003800000 */
.L_x_737:
        /* <DEDUP_REMOVED lines=16> */
.L_x_740:
[----:B------:R-:W-:Y:S05]  /*61b0*/  BSYNC B0 ;  /* 0x0000000000007941 */ /* 0x000fea0003800000 */
.L_x_739:
        /* <DEDUP_REMOVED lines=20> */
.L_x_742:
[----:B------:R-:W-:Y:S05]  /*6300*/  BSYNC B0 ;  /* 0x0000000000007941 */ /* 0x000fea0003800000 */
.L_x_741:
        /* <DEDUP_REMOVED lines=24> */
.L_x_744:
[----:B------:R-:W-:Y:S05]  /*6490*/  BSYNC B0 ;  /* 0x0000000000007941 */ /* 0x000fea0003800000 */
.L_x_743:
        /* <DEDUP_REMOVED lines=15> */
.L_x_746:
[----:B------:R-:W-:Y:S05]  /*6590*/  BSYNC B0 ;  /* 0x0000000000007941 */ /* 0x000fea0003800000 */
.L_x_745:
        /* <DEDUP_REMOVED lines=15> */
.L_x_748:
[----:B------:R-:W-:Y:S05]  /*6690*/  BSYNC B0 ;  /* 0x0000000000007941 */ /* 0x000fea0003800000 */
.L_x_747:
        /* <DEDUP_REMOVED lines=15> */
.L_x_750:
[----:B------:R-:W-:Y:S05]  /*6790*/  BSYNC B0 ;  /* 0x0000000000007941 */ /* 0x000fea0003800000 */
.L_x_749:
        /* <DEDUP_REMOVED lines=15> */
.L_x_752:
[----:B------:R-:W-:Y:S05]  /*6890*/  BSYNC B0 ;  /* 0x0000000000007941 */ /* 0x000fea0003800000 */
.L_x_751:
        /* <DEDUP_REMOVED lines=15> */
.L_x_677:
        /* <DEDUP_REMOVED lines=9> */
[----:B------:R-:W1:Y:S01]  /*6a20*/  S2UR UR18, SR_CTAID.X ;  /* 0x00000000001279c3 */ /* 0x000e620000002500 */
[----:B------:R-:W-:-:S04]  /*6a30*/  ISETP.NE.U32.AND P0, PT, RZ, UR4, PT ;  /* 0x00000004ff007c0c */ /* 0x000fc8000bf05070 */
[----:B------:R-:W-:-:S03]  /*6a40*/  ISETP.NE.AND.EX P0, PT, RZ, UR5, PT, P0 ;  /* 0x00000005ff007c0c */ /* 0x000fc6000bf05300 */
[----:B------:R-:W2:Y:S10]  /*6a50*/  S2UR UR11, SR_CTAID.Z ;  /* 0x00000000000b79c3 */ /* 0x000eb40000002700 */
[----:B------:R-:W-:Y:S05]  /*6a60*/  @!P0 BRA `(.L_x_754) ;  /* 0x00000000001c8947 */ /* 0x000fea0003800000 */
[----:B------:R-:W-:Y:S02]  /*6a70*/  ULDC.64 UR4, c[0x0][0x8d8] ;  /* 0x0002360000047ab9 */ /* 0x000fe40000000a00 */
[----:B--2---:R-:W-:-:S06]  /*6a80*/  UIMAD.WIDE UR4, UR11, 0x4, UR4 ;  /* 0x000000040b0478a5 */ /* 0x004fcc000f8e0204 */
[----:B------:R-:W-:Y:S02]  /*6a90*/  IMAD.U32 R2, RZ, RZ, UR4 ;  /* 0x00000004ff027e24 */ /* 0x000fe4000f8e00ff */
[----:B------:R-:W-:-:S05]  /*6aa0*/  IMAD.U32 R3, RZ, RZ, UR5 ;  /* 0x00000005ff037e24 */ /* 0x000fca000f8e00ff */
[----:B------:R-:W2:Y:S02]  /*6ab0*/  LDG.E R2, desc[UR38][R2.64] ;  /* 0x0000002602027981 */ /* 0x000ea4000c1e1900 */
[----:B--2---:R-:W-:Y:S01]  /*6ac0*/  R2UR UR4, R2 ;  /* 0x00000000020472ca */ /* 0x004fe200000e0000 */
[----:B------:R-:W-:-:S14]  /*6ad0*/  BRA `(.L_x_755) ;  /* 0x0000000000387947 */ /* 0x000fdc0003800000 */
.L_x_754:
[----:B------:R-:W-:Y:S02]  /*6ae0*/  ULDC.64 UR4, c[0x0][0x8d0] ;  /* 0x0002340000047ab9 */ /* 0x000fe40000000a00 */
[----:B------:R-:W-:-:S04]  /*6af0*/  ISETP.NE.U32.AND P0, PT, RZ, UR4, PT ;  /* 0x00000004ff007c0c */ /* 0x000fc8000bf05070 */
[----:B------:R-:W-:-:S13]  /*6b00*/  ISETP.NE.AND.EX P0, PT, RZ, UR5, PT, P0 ;  /* 0x00000005ff007c0c */ /* 0x000fda000bf05300 */
[----:B------:R-:W-:Y:S05]  /*6b10*/  @!P0 BRA `(.L_x_756) ;  /* 0x0000000000248947 */ /* 0x000fea0003800000 */
[----:B------:R-:W-:Y:S02]  /*6b20*/  ULDC.64 UR4, c[0x0][0x8d0] ;  /* 0x0002340000047ab9 */ /* 0x000fe40000000a00 */
[----:B--2---:R-:W-:-:S06]  /*6b30*/  UIMAD.WIDE UR4, UR11, 0x4, UR4 ;  /* 0x000000040b0478a5 */ /* 0x004fcc000f8e0204 */
[----:B------:R-:W-:Y:S02]  /*6b40*/  IMAD.U32 R2, RZ, RZ, UR4 ;  /* 0x00000004ff027e24 */ /* 0x000fe4000f8e00ff */
[----:B------:R-:W-:-:S05]  /*6b50*/  IMAD.U32 R3, RZ, RZ, UR5 ;  /* 0x00000005ff037e24 */ /* 0x000fca000f8e00ff */
[----:B------:R-:W2:Y:S04]  /*6b60*/  LDG.E R0, desc[UR38][R2.64] ;  /* 0x0000002602007981 */ /* 0x000ea8000c1e1900 */
[----:B------:R-:W2:Y:S02]  /*6b70*/  LDG.E R5, desc[UR38][R2.64+0x4] ;  /* 0x0000042602057981 */ /* 0x000ea4000c1e1900 */
[----:B--2---:R-:W-:-:S05]  /*6b80*/  IMAD.IADD R0, R5, 0x1, -R0 ;  /* 0x0000000105007824 */ /* 0x004fca00078e0a00 */
[----:B------:R-:W-:Y:S01]  /*6b90*/  R2UR UR4, R0 ;  /* 0x00000000000472ca */ /* 0x000fe200000e0000 */
[----:B------:R-:W-:-:S14]  /*6ba0*/  BRA `(.L_x_755) ;  /* 0x0000000000047947 */ /* 0x000fdc0003800000 */
.L_x_756:
[----:B------:R-:W-:-:S05]  /*6bb0*/  ULDC UR4, c[0x0][0x8bc] ;  /* 0x00022f0000047ab9 */ /* 0x000fca0000000800 */
.L_x_755:
[----:B-1----:R-:W-:-:S04]  /*6bc0*/  UIMAD UR5, UR18, 0x60, URZ ;  /* 0x00000060120578a4 */ /* 0x002fc8000f8e023f */
[----:B------:R-:W-:-:S04]  /*6bd0*/  UISETP.GE.AND UP0, UPT, UR5, UR4, UPT ;  /* 0x000000040500728c */ /* 0x000fc8000bf06270 */
[----:B--2---:R-:W-:-:S06]  /*6be0*/  USEL UR11, UR11, 0xffffffff, !UP0 ;  /* 0xffffffff0b0b7887 */ /* 0x004fcc000c000000 */
        /* <DEDUP_REMOVED lines=36> */
.L_x_757:
[----:B-----5:R-:W-:Y:S01]  /*6e30*/  ISETP.GE.AND P0, PT, R0, 0x1, PT ;  /* 0x000000010000780c */ /* 0x020fe20003f06270 */
[----:B------:R-:W-:Y:S01]  /*6e40*/  @UP0 USHF.R.S32.HI UR7, URZ, 0x1f, UR6 ;  /* 0x0000001f3f070899 */ /* 0x000fe20008011406 */
[----:B------:R-:W-:Y:S01]  /*6e50*/  UMOV UR4, URZ ;  /* 0x0000003f00047c82 */ /* 0x000fe20008000000 */
[----:B------:R-:W-:Y:S01]  /*6e60*/  UMOV UR5, URZ ;  /* 0x0000003f00057c82 */ /* 0x000fe20008000000 */
[----:B------:R-:W-:-:S04]  /*6e70*/  @UP0 UMOV UR4, UR6 ;  /* 0x0000000600040c82 */ /* 0x000fc80008000000 */
[----:B------:R-:W-:-:S05]  /*6e80*/  @UP0 UMOV UR5, UR7 ;  /* 0x0000000700050c82 */ /* 0x000fca0008000000 */
[----:B------:R-:W-:Y:S05]  /*6e90*/  @!P0 BRA `(.L_x_682) ;  /* 0x0000003c002c8947 */ /* 0x000fea0003800000 */
[----:B------:R-:W1:Y:S01]  /*6ea0*/  S2R R4, SR_TID.X ;  /* 0x0000000000047919 */ /* 0x000e620000002100 */
        /* <DEDUP_REMOVED lines=8> */
[----:B------:R-:W-:Y:S01]  /*6f30*/  USEL UR19, UR11, URZ, !UP0 ;  /* 0x0000003f0b137287 */ /* 0x000fe2000c000000 */
[----:B------:R-:W-:Y:S01]  /*6f40*/  LEA.HI R3, R3, R2, RZ, 0x6 ;  /* 0x0000000203037211 */ /* 0x000fe200078f30ff */
[----:B------:R-:W-:-:S02]  /*6f50*/  USEL UR6, UR6, URZ, !UP0 ;  /* 0x0000003f06067287 */ /* 0x000fc4000c000000 */
[----:B------:R-:W-:Y:S01]  /*6f60*/  UIADD3 UR8, UP0, UR4, UR12, URZ ;  /* 0x0000000c04087290 */ /* 0x000fe2000ff1e03f */
[----:B------:R-:W-:Y:S01]  /*6f70*/  SHF.R.S32.HI R3, RZ, 0x6, R3 ;  /* 0x00000006ff037819 */ /* 0x000fe20000011403 */
[----:B------:R-:W-:Y:S01]  /*6f80*/  UIADD3 UR14, UR13, UR7, URZ ;  /* 0x000000070d0e7290 */ /* 0x000fe2000fffe03f */
[----:B------:R-:W-:Y:S01]  /*6f90*/  ULDC UR9, c[0x0][0x288] ;  /* 0x0000a20000097ab9 */ /* 0x000fe20000000800 */
[----:B------:R-:W-:Y:S01]  /*6fa0*/  ULDC UR10, c[0x0][0x760] ;  /* 0x0001d800000a7ab9 */ /* 0x000fe20000000800 */
[----:B------:R-:W-:Y:S01]  /*6fb0*/  ULDC.64 UR16, c[0x0][0x2e0] ;  /* 0x0000b80000107ab9 */ /* 0x000fe20000000a00 */
[----:B------:R-:W-:Y:S01]  /*6fc0*/  UIMAD UR11, UR11, UR9, URZ ;  /* 0x000000090b0b72a4 */ /* 0x000fe2000f8e023f */
[----:B------:R-:W-:Y:S01]  /*6fd0*/  VIMNMX R3, R3, 0x1, !PT ;  /* 0x0000000103037848 */ /* 0x000fe20007fe0100 */
[----:B------:R-:W-:Y:S02]  /*6fe0*/  UIMAD UR7, UR9, UR10, URZ ;  /* 0x0000000a090772a4 */ /* 0x000fe4000f8e023f */
[----:B------:R-:W-:Y:S01]  /*6ff0*/  UIADD3.X UR9, UR5, UR14, URZ, UP0, !UPT ;  /* 0x0000000e05097290 */ /* 0x000fe200087fe43f */
[----:B------:R-:W-:Y:S01]  /*7000*/  LOP3.LUT R6, R3, 0x1, RZ, 0xc0, !PT ;  /* 0x0000000103067812 */ /* 0x000fe200078ec0ff */
[----:B------:R-:W-:-:S02]  /*7010*/  UIMAD UR6, UR6, UR16, URZ ;  /* 0x00000010060672a4 */ /* 0x000fc4000f8e023f */
[----:B------:R-:W-:Y:S02]  /*7020*/  UIADD3 UR10, UP0, UR11, UR15, URZ ;  /* 0x0000000f0b0a7290 */ /* 0x000fe4000ff1e03f */
[----:B------:R-:W-:Y:S01]  /*7030*/  UIMAD UR15, UR19, UR17, UR6 ;  /* 0x00000011130f72a4 */ /* 0x000fe2000f8e0206 */
[----:B-1----:R-:W-:Y:S01]  /*7040*/  LOP3.LUT R0, R4, 0x1f, RZ, 0xc0, !PT ;  /* 0x0000001f04007812 */ /* 0x002fe200078ec0ff */
[----:B------:R-:W-:Y:S02]  /*7050*/  UIMAD.WIDE.U32 UR8, UR19, UR16, UR8 ;  /* 0x00000010130872a5 */ /* 0x000fe4000f8e0008 */
[----:B------:R-:W-:Y:S01]  /*7060*/  ULEA.HI.X.SX32 UR11, UR11, UR20, 0x1, UP0 ;  /* 0x000000140b0b7291 */ /* 0x000fe200080f0e3f */
[----:B------:R-:W-:Y:S01]  /*7070*/  ELECT P0, URZ, PT ;  /* 0x00000000003f782f */ /* 0x000fe20003800000 */
[----:B------:R-:W-:Y:S01]  /*7080*/  UIADD3 UR20, UR9, UR15, URZ ;  /* 0x0000000f09147290 */ /* 0x000fe2000fffe03f */
[----:B------:R-:W-:Y:S01]  /*7090*/  UMOV UR6, URZ ;  /* 0x0000003f00067c82 */ /* 0x000fe20008000000 */
[----:B------:R-:W-:Y:S10]  /*70a0*/  @!P1 BRA `(.L_x_758) ;  /* 0x0000000c00549947 */ /* 0x000ff40003800000 */
[----:B------:R-:W-:Y:S01]  /*70b0*/  UMOV UR13, UR14 ;  /* 0x0000000e000d7c82 */ /* 0x000fe20008000000 */
[----:B------:R-:W-:Y:S01]  /*70c0*/  ULDC.64 UR22, c[0x0][0x2c0] ;  /* 0x0000b00000167ab9 */ /* 0x000fe20000000a00 */
[----:B------:R-:W-:Y:S01]  /*70d0*/  UIMAD.WIDE.U32 UR12, UR19, UR16, UR12 ;  /* 0x00000010130c72a5 */ /* 0x000fe2000f8e000c */
[----:B------:R-:W-:Y:S01]  /*70e0*/  IMAD.IADD R4, R3, 0x1, -R6 ;  /* 0x0000000103047824 */ /* 0x000fe200078e0a06 */
[----:B------:R-:W-:Y:S02]  /*70f0*/  UMOV UR6, URZ ;  /* 0x0000003f00067c82 */ /* 0x000fe40008000000 */
[----:B------:R-:W-:-:S04]  /*7100*/  UIADD3 UR17, UP0, UR4, UR12, URZ ;  /* 0x0000000c04117290 */ /* 0x000fc8000ff1e03f */
[----:B------:R-:W-:Y:S02]  /*7110*/  UIADD3.X UR4, UR5, UR15, UR13, UP0, !UPT ;  /* 0x0000000f05047290 */ /* 0x000fe400087fe40d */
[----:B------:R-:W-:-:S04]  /*7120*/  ULEA UR16, UP0, UR17, UR22, 0x2 ;  /* 0x0000001611107291 */ /* 0x000fc8000f80103f */
[----:B------:R-:W-:Y:S02]  /*7130*/  ULEA.HI.X UR17, UR17, UR23, UR4, 0x2, UP0 ;  /* 0x0000001711117291 */ /* 0x000fe400080f1404 */
[----:B------:R-:W-:Y:S01]  /*7140*/  UIADD3 UR16, UP0, UR16, 0x4000, URZ ;  /* 0x0000400010107890 */ /* 0x000fe2000ff1e03f */
[----:B------:R-:W-:-:S03]  /*7150*/  UMOV UR4, URZ ;  /* 0x0000003f00047c82 */ /* 0x000fc60008000000 */
[----:B------:R-:W-:-:S12]  /*7160*/  UIADD3.X UR17, URZ, UR17, URZ, UP0, !UPT ;  /* 0x000000113f117290 */ /* 0x000fd800087fe43f */
.L_x_791:
        /* <DEDUP_REMOVED lines=13> */
.L_x_761:
[----:B------:R-:W2:Y:S04]  /*7240*/  LDG.E.STRONG.GPU R5, desc[UR38][R2.64] ;  /* 0x0000002602057981 */ /* 0x000ea8000c1ef900 */
[----:B--2---:R-:W-:Y:S01]  /*7250*/  CCTL.IVALL ;  /* 0x00000000ff00798f */ /* 0x004fe20002000000 */
[----:B------:R-:W-:Y:S05]  /*7260*/  YIELD ;  /* 0x0000000000007946 */ /* 0x000fea0003800000 */
[----:B------:R-:W-:-:S13]  /*7270*/  ISETP.NE.AND P1, PT, R5, UR18, PT ;  /* 0x0000001205007c0c */ /* 0x000fda000bf25270 */
[----:B------:R-:W-:Y:S05]  /*7280*/  @P1 BRA `(.L_x_761) ;  /* 0xfffffffc00ec1947 */ /* 0x000fea000383ffff */
.L_x_760:
[----:B------:R-:W-:Y:S05]  /*7290*/  BSYNC B0 ;  /* 0x0000000000007941 */ /* 0x000fea0003800000 */
.L_x_759:
[----:B------:R-:W-:-:S03]  /*72a0*/  UMOV UR5, 0xffffffff ;  /* 0xffffffff00057882 */ /* 0x000fc60000000000 */
[----:B------:R-:W-:Y:S05]  /*72b0*/  BRA.DIV UR5, `(.L_x_762) ;  /* 0x0000003a058c7947 */ /* 0x000fea000b800000 */
[----:B------:R-:W-:Y:S01]  /*72c0*/  NOP ;  /* 0x0000000000007918 */ /* 0x000fe20000000000 */
.L_x_841:
        /* <DEDUP_REMOVED lines=19> */
.L_x_764:
[----:B------:R-:W-:Y:S05]  /*7400*/  BSYNC B0 ;  /* 0x0000000000007941 */ /* 0x000fea0003800000 */
.L_x_763:
        /* <DEDUP_REMOVED lines=14> */
.L_x_766:
[----:B------:R-:W-:Y:S05]  /*74f0*/  BSYNC B0 ;  /* 0x0000000000007941 */ /* 0x000fea0003800000 */
.L_x_765:
        /* <DEDUP_REMOVED lines=15> */
.L_x_768:
[----:B------:R-:W-:Y:S05]  /*75f0*/  BSYNC B0 ;  /* 0x0000000000007941 */ /* 0x000fea0003800000 */
.L_x_767:
[----:B------:R-:W-:Y:S06]  /*7600*/  BAR.ARV 0xa, 0xa0 ;  /* 0x0282800000007b1d */ /* 0x000fec0000002000 */
[----:B------:R-:W-:Y:S04]  /*7610*/  BSSY B0, `(.L_x_769) ;  /* 0x0000003000007945 */ /* 0x000fe80003800000 */
[----:B------:R-:W-:Y:S05]  /*7620*/  @!P0 BRA `(.L_x_770) ;  /* 0x0000000000048947 */ /* 0x000fea0003800000 */
[----:B------:R-:W-:-:S04]  /*7630*/  DEPBAR.LE SB0, 0x1 ;  /* 0x000080400000791a */ /* 0x000fc80000000000 */
.L_x_770:
[----:B------:R-:W-:Y:S05]  /*7640*/  BSYNC B0 ;  /* 0x0000000000007941 */ /* 0x000fea0003800000 */
.L_x_769:
[----:B------:R-:W-:Y:S06]  /*7650*/  BAR.ARV 0xb, 0xa0 ;  /* 0x02c2800000007b1d */ /* 0x000fec0000002000 */
[----:B------:R-:W-:Y:S04]  /*7660*/  BSSY B0, `(.L_x_771) ;  /* 0x0000003000007945 */ /* 0x000fe80003800000 */
[----:B------:R-:W-:Y:S05]  /*7670*/  @!P0 BRA `(.L_x_772) ;  /* 0x0000000000048947 */ /* 0x000fea0003800000 */
[----:B------:R-:W-:-:S04]  /*7680*/  DEPBAR.LE SB0, 0x0 ;  /* 0x000080000000791a */ /* 0x000fc80000000000 */
.L_x_772:
[----:B------:R-:W-:Y:S05]  /*7690*/  BSYNC B0 ;  /* 0x0000000000007941 */ /* 0x000fea0003800000 */
.L_x_771:
        /* <DEDUP_REMOVED lines=19> */
.L_x_774:
[----:B------:R-:W-:Y:S05]  /*77d0*/  BSYNC B0 ;  /* 0x0000000000007941 */ /* 0x000fea0003800000 */
.L_x_773:
        /* <DEDUP_REMOVED lines=9> */
.L_x_777:
[----:B------:R-:W2:Y:S04]  /*7870*/  LDG.E.STRONG.GPU R5, desc[UR38][R2.64] ;  /* 0x0000002602057981 */ /* 0x000ea8000c1ef900 */
[----:B--2---:R-:W-:Y:S01]  /*7880*/  CCTL.IVALL ;  /* 0x00000000ff00798f */ /* 0x004fe20002000000 */
[----:B------:R-:W-:Y:S05]  /*7890*/  YIELD ;  /* 0x0000000000007946 */ /* 0x000fea0003800000 */
[----:B------:R-:W-:-:S13]  /*78a0*/  ISETP.NE.AND P1, PT, R5, UR18, PT ;  /* 0x0000001205007c0c */ /* 0x000fda000bf25270 */
[----:B------:R-:W-:Y:S05]  /*78b0*/  @P1 BRA `(.L_x_777) ;  /* 0xfffffffc00ec1947 */ /* 0x000fea000383ffff */
.L_x_776:
[----:B------:R-:W-:Y:S05]  /*78c0*/  BSYNC B0 ;  /* 0x0000000000007941 */ /* 0x000fea0003800000 */
.L_x_775:
[----:B------:R-:W-:-:S03]  /*78d0*/  UMOV UR5, 0xffffffff ;  /* 0xffffffff00057882 */ /* 0x000fc60000000000 */
[----:B------:R-:W-:Y:S05]  /*78e0*/  BRA.DIV UR5, `(.L_x_778) ;  /* 0x00000036051c7947 */ /* 0x000fea000b800000 */
[----:B------:R-:W-:Y:S01]  /*78f0*/  NOP ;  /* 0x0000000000007918 */ /* 0x000fe20000000000 */
.L_x_844:
[----:B------:R-:W-:Y:S05]  /*7900*/  WARPSYNC.ALL ;  /* 0x0000000000007948 */ /* 0x000fea0003800000 */
        /* <DEDUP_REMOVED lines=12> */
[----:B------:R1:W-:Y:S02]  /*79d0*/  UBLKRED.G.S.ADD.F32.RN [UR12], [UR5], UR19, desc[UR22] ;  /* 0x0000160c050073bb */ /* 0x0003e400080a1413 */
[----:B-1----:R0:W-:Y:S02]  /*79e0*/  UTMACMDFLUSH ;  /* 0x00000000000079b7 */ /* 0x0021e40000000000 */
.L_x_780:
[----:B------:R-:W-:Y:S05]  /*79f0*/  BSYNC B0 ;  /* 0x0000000000007941 */ /* 0x000fea0003800000 */
.L_x_779:
        /* <DEDUP_REMOVED lines=14> */
.L_x_782:
[----:B------:R-:W-:Y:S05]  /*7ae0*/  BSYNC B0 ;  /* 0x0000000000007941 */ /* 0x000fea0003800000 */
.L_x_781:
        /* <DEDUP_REMOVED lines=15> */
.L_x_784:
[----:B------:R-:W-:Y:S05]  /*7be0*/  BSYNC B0 ;  /* 0x0000000000007941 */ /* 0x000fea0003800000 */
.L_x_783:
[----:B------:R-:W-:Y:S06]  /*7bf0*/  BAR.ARV 0xa, 0xa0 ;  /* 0x0282800000007b1d */ /* 0x000fec0000002000 */
[----:B------:R-:W-:Y:S04]  /*7c00*/  BSSY B0, `(.L_x_785) ;  /* 0x0000003000007945 */ /* 0x000fe80003800000 */
[----:B------:R-:W-:Y:S05]  /*7c10*/  @!P0 BRA `(.L_x_786) ;  /* 0x0000000000048947 */ /* 0x000fea0003800000 */
[----:B------:R-:W-:-:S04]  /*7c20*/  DEPBAR.LE SB0, 0x1 ;  /* 0x000080400000791a */ /* 0x000fc80000000000 */
.L_x_786:
[----:B------:R-:W-:Y:S05]  /*7c30*/  BSYNC B0 ;  /* 0x0000000000007941 */ /* 0x000fea0003800000 */
.L_x_785:
[----:B------:R-:W-:Y:S06]  /*7c40*/  BAR.ARV 0xb, 0xa0 ;  /* 0x02c2800000007b1d */ /* 0x000fec0000002000 */
[----:B------:R-:W-:Y:S04]  /*7c50*/  BSSY B0, `(.L_x_787) ;  /* 0x0000003000007945 */ /* 0x000fe80003800000 */
[----:B------:R-:W-:Y:S05]  /*7c60*/  @!P0 BRA `(.L_x_788) ;  /* 0x0000000000048947 */ /* 0x000fea0003800000 */
[----:B------:R-:W-:-:S04]  /*7c70*/  DEPBAR.LE SB0, 0x0 ;  /* 0x000080000000791a */ /* 0x000fc80000000000 */
.L_x_788:
[----:B------:R-:W-:Y:S05]  /*7c80*/  BSYNC B0 ;  /* 0x0000000000007941 */ /* 0x000fea0003800000 */
.L_x_787:
        /* <DEDUP_REMOVED lines=19> */
.L_x_790:
[----:B------:R-:W-:Y:S05]  /*7dc0*/  BSYNC B0 ;  /* 0x0000000000007941 */ /* 0x000fea0003800000 */
.L_x_789:
[----:B------:R-:W-:Y:S02]  /*7dd0*/  UIADD3 UR6, UR6, 0x2, URZ ;  /* 0x0000000206067890 */ /* 0x000fe4000fffe03f */
[----:B------:R-:W-:Y:S01]  /*7de0*/  UIADD3 UR4, UR4, 0x1, URZ ;  /* 0x0000000104047890 */ /* 0x000fe2000fffe03f */
[----:B------:R-:W-:Y:S11]  /*7df0*/  @P3 BRA `(.L_x_791) ;  /* 0xfffffff000dc3947 */ /* 0x000ff6000383ffff */
.L_x_758:
        /* <DEDUP_REMOVED lines=13> */
.L_x_794:
[----:B------:R-:W2:Y:S04]  /*7ed0*/  LDG.E.STRONG.GPU R0, desc[UR38][R2.64] ;  /* 0x0000002602007981 */ /* 0x000ea8000c1ef900 */
[----:B--2---:R-:W-:Y:S01]  /*7ee0*/  CCTL.IVALL ;  /* 0x00000000ff00798f */ /* 0x004fe20002000000 */
[----:B------:R-:W-:Y:S05]  /*7ef0*/  YIELD ;  /* 0x0000000000007946 */ /* 0x000fea0003800000 */
[----:B------:R-:W-:-:S13]  /*7f00*/  ISETP.NE.AND P1, PT, R0, UR18, PT ;  /* 0x0000001200007c0c */ /* 0x000fda000bf25270 */
[----:B------:R-:W-:Y:S05]  /*7f10*/  @P1 BRA `(.L_x_794) ;  /* 0xfffffffc00ec1947 */ /* 0x000fea000383ffff */
.L_x_793:
[----:B------:R-:W-:Y:S05]  /*7f20*/  BSYNC B0 ;  /* 0x0000000000007941 */ /* 0x000fea0003800000 */
.L_x_792:
[----:B------:R-:W-:-:S03]  /*7f30*/  UMOV UR4, 0xffffffff ;  /* 0xffffffff00047882 */ /* 0x000fc60000000000 */
[----:B------:R-:W-:Y:S05]  /*7f40*/  BRA.DIV UR4, `(.L_x_795) ;  /* 0x0000002e04a07947 */ /* 0x000fea000b800000 */
[----:B------:R-:W-:Y:S01]  /*7f50*/  NOP ;  /* 0x0000000000007918 */ /* 0x000fe20000000000 */
.L_x_847:
        /* <DEDUP_REMOVED lines=22> */
.L_x_797:
[----:B------:R-:W-:Y:S05]  /*80c0*/  BSYNC B0 ;  /* 0x0000000000007941 */ /* 0x000fea0003800000 */
.L_x_796:
[----:B------:R-:W-:Y:S06]  /*80d0*/  BAR.SYNC.DEFER_BLOCKING 0xe, 0xa0 ;  /* 0x0382800000007b1d */ /* 0x000fec0000010000 */
[----:B------:R-:W-:Y:S04]  /*80e0*/  BSSY B0, `(.L_x_798) ;  /* 0x0000012000007945 */ /* 0x000fe80003800000 */
[----:B------:R-:W-:Y:S05]  /*80f0*/  @!P0 BRA `(.L_x_799) ;  /* 0x0000000000408947 */ /* 0x000fea0003800000 */
[----:B------:R-:W1:Y:S01]  /*8100*/  S2UR UR14, SR_CgaCtaId ;  /* 0x00000000000e79c3 */ /* 0x000e620000008800 */
[----:B------:R-:W-:Y:S01]  /*8110*/  R2UR UR4, R6 ;  /* 0x00000000060472ca */ /* 0x000fe200000e0000 */
[----:B------:R-:W-:Y:S01]  /*8120*/  UMOV UR5, 0x400 ;  /* 0x0000040000057882 */ /* 0x000fe20000000000 */
[----:B------:R-:W-:Y:S01]  /*8130*/  ULDC.64 UR12, c[0x0][0x2c0] ;  /* 0x0000b000000c7ab9 */ /* 0x000fe20000000a00 */
[----:B------:R-:W-:Y:S01]  /*8140*/  UMOV UR16, 0x0 ;  /* 0x0000000000107882 */ /* 0x000fe20000000000 */
[----:B------:R-:W-:-:S09]  /*8150*/  UMOV UR17, 0x14f00000 ;  /* 0x14f0000000117882 */ /* 0x000fd20000000000 */
[----:B------:R-:W-:-:S04]  /*8160*/  UIADD3 UR4, UR4, 0x1000, URZ ;  /* 0x0000100004047890 */ /* 0x000fc8000fffe03f */
[----:B------:R-:W-:Y:S02]  /*8170*/  UIADD3 UR15, UP0, UR4, UR8, URZ ;  /* 0x00000008040f7290 */ /* 0x000fe4000ff1e03f */
[----:B-1----:R-:W-:Y:S02]  /*8180*/  ULEA UR14, UR14, UR5, 0x18 ;  /* 0x000000050e0e7291 */ /* 0x002fe4000f8ec03f */
[----:B------:R-:W-:Y:S02]  /*8190*/  ULEA.HI.X.SX32 UR5, UR4, UR20, 0x1, UP0 ;  /* 0x0000001404057291 */ /* 0x000fe400080f0e3f */
[----:B------:R-:W-:Y:S02]  /*81a0*/  ULEA UR4, UP0, UR15, UR12, 0x2 ;  /* 0x0000000c0f047291 */ /* 0x000fe4000f80103f */
[----:B------:R-:W-:Y:S02]  /*81b0*/  UIADD3 UR14, UR14, 0x16000, URZ ;  /* 0x000160000e0e7890 */ /* 0x000fe4000fffe03f */
[----:B------:R-:W-:Y:S01]  /*81c0*/  ULEA.HI.X UR5, UR15, UR13, UR5, 0x2, UP0 ;  /* 0x0000000d0f057291 */ /* 0x000fe200080f1405 */
[----:B------:R-:W-:-:S08]  /*81d0*/  UMOV UR12, 0x400 ;  /* 0x00000400000c7882 */ /* 0x000fd00000000000 */
[----:B------:R1:W-:Y:S02]  /*81e0*/  UBLKRED.G.S.ADD.F32.RN [UR4], [UR14], UR12, desc[UR16] ;  /* 0x000010040e0073bb */ /* 0x0003e400080a140c */
[----:B-1----:R0:W-:Y:S02]  /*81f0*/  UTMACMDFLUSH ;  /* 0x00000000000079b7 */ /* 0x0021e40000000000 */
.L_x_799:
[----:B------:R-:W-:Y:S05]  /*8200*/  BSYNC B0 ;  /* 0x0000000000007941 */ /* 0x000fea0003800000 */
.L_x_798:
        /* <DEDUP_REMOVED lines=17> */
[----:B------:R1:W-:Y:S01]  /*8320*/  UBLKRED.G.S.ADD.F32.RN [UR4], [UR14], UR12, desc[UR16] ;  /* 0x000010040e0073bb */ /* 0x0003e200080a140c */
[----:B------:R0:W-:Y:S01]  /*8330*/  UTMACMDFLUSH ;  /* 0x00000000000079b7 */ /* 0x0001e20000000000 */
[----:B-1----:R-:W-:-:S04]  /*8340*/  DEPBAR.LE SB0, 0x2 ;  /* 0x000080800000791a */ /* 0x002fc80000000000 */
.L_x_801:
[----:B------:R-:W-:Y:S05]  /*8350*/  BSYNC B0 ;  /* 0x0000000000007941 */ /* 0x000fea0003800000 */
.L_x_800:
[----:B------:R-:W-:Y:S06]  /*8360*/  BAR.ARV 0xa, 0xa0 ;  /* 0x0282800000007b1d */ /* 0x000fec0000002000 */
[----:B------:R-:W-:Y:S04]  /*8370*/  BSSY B0, `(.L_x_802) ;  /* 0x0000003000007945 */ /* 0x000fe80003800000 */
[----:B------:R-:W-:Y:S05]  /*8380*/  @!P0 BRA `(.L_x_803) ;  /* 0x0000000000048947 */ /* 0x000fea0003800000 */
[----:B------:R-:W-:-:S04]  /*8390*/  DEPBAR.LE SB0, 0x1 ;  /* 0x000080400000791a */ /* 0x000fc80000000000 */
.L_x_803:
[----:B------:R-:W-:Y:S05]  /*83a0*/  BSYNC B0 ;  /* 0x0000000000007941 */ /* 0x000fea0003800000 */
.L_x_802:
[----:B------:R-:W-:Y:S06]  /*83b0*/  BAR.ARV 0xb, 0xa0 ;  /* 0x02c2800000007b1d */ /* 0x000fec0000002000 */
[----:B------:R-:W-:Y:S04]  /*83c0*/  BSSY B0, `(.L_x_804) ;  /* 0x0000003000007945 */ /* 0x000fe80003800000 */
[----:B------:R-:W-:Y:S05]  /*83d0*/  @!P0 BRA `(.L_x_805) ;  /* 0x0000000000048947 */ /* 0x000fea0003800000 */
[----:B------:R-:W-:-:S04]  /*83e0*/  DEPBAR.LE SB0, 0x0 ;  /* 0x000080000000791a */ /* 0x000fc80000000000 */
.L_x_805:
[----:B------:R-:W-:Y:S05]  /*83f0*/  BSYNC B0 ;  /* 0x0000000000007941 */ /* 0x000fea0003800000 */
.L_x_804:
        /* <DEDUP_REMOVED lines=19> */
.L_x_753:
        /* <DEDUP_REMOVED lines=10> */
.L_x_806:
        /* <DEDUP_REMOVED lines=10> */
.L_x_808:
[----:B------:R-:W3:Y:S02]  /*8670*/  LDC R0, c[0x0][0x8bc] ;  /* 0x00022f00ff007b82 */ /* 0x000ee40000000800 */
.L_x_807:
[----:B------:R-:W1:Y:S01]  /*8680*/  S2R R9, SR_CTAID.X ;  /* 0x0000000000097919 */ /* 0x000e620000002500 */
[----:B------:R-:W-:Y:S02]  /*8690*/  IMAD.MOV.U32 R5, RZ, RZ, RZ ;  /* 0x000000ffff057224 */ /* 0x000fe400078e00ff */
[----:B------:R-:W-:Y:S02]  /*86a0*/  IMAD.MOV.U32 R4, RZ, RZ, 0x1 ;  /* 0x00000001ff047424 */ /* 0x000fe400078e00ff */
[----:B-1----:R-:W-:-:S05]  /*86b0*/  IMAD R9, R9, 0x60, RZ ;  /* 0x0000006009097824 */ /* 0x002fca00078e02ff */
[----:B---3-5:R-:W-:Y:S01]  /*86c0*/  ISETP.GE.AND P0, PT, R9, R0, PT ;  /* 0x000000000900720c */ /* 0x028fe20003f06270 */
[----:B------:R-:W-:-:S03]  /*86d0*/  IMAD.MOV.U32 R0, RZ, RZ, 0x1 ;  /* 0x00000001ff007424 */ /* 0x000fc600078e00ff */
[----:B------:R-:W-:-:S04]  /*86e0*/  SEL R11, R11, 0xffffffff, !P0 ;  /* 0xffffffff0b0b7807 */ /* 0x000fc80004000000 */
[----:B------:R-:W-:-:S13]  /*86f0*/  ISETP.GE.AND P0, PT, R11, RZ, PT ;  /* 0x000000ff0b00720c */ /* 0x000fda0003f06270 */
[----:B------:R-:W-:Y:S05]  /*8700*/  @!P0 BRA `(.L_x_809) ;  /* 0x0000002000908947 */ /* 0x000fea0003800000 */
[----:B------:R-:W1:Y:S08]  /*8710*/  LDC.64 R4, c[0x0][0x778] ;  /* 0x0001de00ff047b82 */ /* 0x000e700000000a00 */
[----:B------:R-:W3:Y:S08]  /*8720*/  LDC.64 R6, c[0x0][0x780] ;  /* 0x0001e000ff067b82 */ /* 0x000ef00000000a00 */
[----:B------:R-:W2:Y:S01]  /*8730*/  LDC.64 R12, c[0x0][0x770] ;  /* 0x0001dc00ff0c7b82 */ /* 0x000ea20000000a00 */
[----:B-1----:R-:W-:-:S07]  /*8740*/  ISETP.NE.U32.AND P0, PT, R4, RZ, PT ;  /* 0x000000ff0400720c */ /* 0x002fce0003f05070 */
[----:B----4-:R-:W1:Y:S01]  /*8750*/  LDC.64 R2, c[0x0][0x770] ;  /* 0x0001dc00ff027b82 */ /* 0x010e620000000a00 */
[----:B------:R-:W-:Y:S02]  /*8760*/  ISETP.NE.AND.EX P0, PT, R5, RZ, PT, P0 ;  /* 0x000000ff0500720c */ /* 0x000fe40003f05300 */
[----:B---3--:R-:W-:-:S04]  /*8770*/  ISETP.NE.U32.AND P2, PT, R6, RZ, PT ;  /* 0x000000ff0600720c */ /* 0x008fc80003f45070 */
[----:B------:R-:W-:Y:S02]  /*8780*/  ISETP.NE.AND.EX P2, PT, R7, RZ, PT, P2 ;  /* 0x000000ff0700720c */ /* 0x000fe40003f45320 */
[----:B--2---:R-:W-:-:S05]  /*8790*/  ISETP.NE.U32.AND P1, PT, R12, RZ, PT ;  /* 0x000000ff0c00720c */ /* 0x004fca0003f25070 */
[----:B------:R-:W2:Y:S01]  /*87a0*/  @P0 LDC.64 R4, c[0x0][0x778] ;  /* 0x0001de00ff040b82 */ /* 0x000ea20000000a00 */
[----:B------:R-:W-:-:S07]  /*87b0*/  ISETP.NE.AND.EX P1, PT, R13, RZ, PT, P1 ;  /* 0x000000ff0d00720c */ /* 0x000fce0003f25310 */
[----:B------:R-:W3:Y:S01]  /*87c0*/  @P2 LDC.64 R6, c[0x0][0x780] ;  /* 0x0001e000ff062b82 */ /* 0x000ee20000000a00 */
[----:B-1----:R-:W-:-:S05]  /*87d0*/  IMAD.WIDE R2, R11, 0x4, R2 ;  /* 0x000000040b027825 */ /* 0x002fca00078e0202 */
[----:B------:R-:W4:Y:S01]  /*87e0*/  @P1 LDG.E R18, desc[UR38][R2.64] ;  /* 0x0000002602121981 */ /* 0x000f22000c1e1900 */
[----:B------:R-:W-:Y:S01]  /*87f0*/  IMAD.MOV.U32 R10, RZ, RZ, RZ ;  /* 0x000000ffff0a7224 */ /* 0x000fe200078e00ff */
[----:B------:R-:W-:Y:S02]  /*8800*/  ULDC UR4, c[0x0][0x280] ;  /* 0x0000a00000047ab9 */ /* 0x000fe40000000800 */
[----:B------:R-:W4:Y:S01]  /*8810*/  @P1 LDG.E R14, desc[UR38][R2.64] ;  /* 0x00000026020e1981 */ /* 0x000f22000c1e1900 */
[----:B--2---:R-:W-:-:S04]  /*8820*/  @P0 IMAD.WIDE R4, R11, 0x4, R4 ;  /* 0x000000040b040825 */ /* 0x004fc800078e0204 */
[----:B------:R-:W-:Y:S01]  /*8830*/  IMAD.U32 R8, RZ, RZ, UR4 ;  /* 0x00000004ff087e24 */ /* 0x000fe2000f8e00ff */
[----:B------:R3:W5:Y:S02]  /*8840*/  @P0 LDG.E R10, desc[UR38][R4.64] ;  /* 0x00000026040a0981 */ /* 0x000764000c1e1900 */
[----:B---3--:R-:W-:-:S05]  /*8850*/  @P2 IMAD.WIDE R4, R11, 0x4, R6 ;  /* 0x000000040b042825 */ /* 0x008fca00078e0206 */
[----:B------:R1:W5:Y:S01]  /*8860*/  @P2 LDG.E R8, desc[UR38][R4.64] ;  /* 0x0000002604082981 */ /* 0x000362000c1e1900 */
[----:B------:R-:W-:Y:S01]  /*8870*/  VOTEU.ANY UP0, P1 ;  /* 0x00000000003f7886 */ /* 0x000fe20000800100 */
[----:B----4-:R-:W-:Y:S01]  /*8880*/  @P1 IMAD R6, R11, 0x40, R18 ;  /* 0x000000400b061824 */ /* 0x010fe200078e0212 */
        /* <DEDUP_REMOVED lines=9> */
.L_x_810:
        /* <DEDUP_REMOVED lines=70> */
.L_x_848:
        /* <DEDUP_REMOVED lines=9> */
.L_x_813:
        /* <DEDUP_REMOVED lines=98> */
.L_x_824:
[----:B-1----:R-:W-:-:S05]  /*9430*/  IMAD.MOV.U32 R11, RZ, RZ, 0x1 ;  /* 0x00000001ff0b7424 */ /* 0x002fca00078e00ff */
[----:B------:R-:W-:-:S04]  /*9440*/  SHF.L.U32 R11, R11, 0x1f, RZ ;  /* 0x0000001f0b0b7819 */ /* 0x000fc800000006ff */
[----:B------:R-:W1:Y:S02]  /*9450*/  SYNCS.PHASECHK.TRANS64.TRYWAIT P1, [R12+URZ+0x36438], R11 ;  /* 0x0364380b0c0075a7 */ /* 0x000e64000802017f */
[----:B-1234-:R-:W-:Y:S05]  /*9460*/  @!P1 BRA `(.L_x_816) ;  /* 0x0000001800889947 */ /* 0x01efea0003800000 */
.L_x_849:
[----:B------:R-:W-:Y:S05]  /*9470*/  @P0 BRA `(.L_x_817) ;  /* 0x0000000000140947 */ /* 0x000fea0003800000 */
[----:B------:R-:W-:Y:S01]  /*9480*/  ISETP.NE.AND P1, PT, R8, RZ, PT ;  /* 0x000000ff0800720c */ /* 0x000fe20003f25270 */
[----:B------:R-:W-:-:S04]  /*9490*/  IMAD.MOV.U32 R3, RZ, RZ, 0x6100 ;  /* 0x00006100ff037424 */ /* 0x000fc800078e00ff */
[----:B------:R2:W-:Y:S08]  /*94a0*/  SYNCS.ARRIVE.TRANS64 RZ, [R12+URZ+0x36430], R3 ;  /* 0x036430030cff79a7 */ /* 0x0005f0000800003f */
[----:B------:R-:W-:Y:S05]  /*94b0*/  @!P1 BRA `(.L_x_817) ;  /* 0x0000000000049947 */ /* 0x000fea0003800000 */
[----:B------:R-:W-:Y:S01]  /*94c0*/  BPT.TRAP 0x1 ;  /* 0x000000040000795c */ /* 0x000fe20000300000 */
.L_x_817:
        /* <DEDUP_REMOVED lines=49> */
.L_x_850:
[----:B------:R-:W-:Y:S05]  /*97e0*/  @P0 BRA `(.L_x_819) ;  /* 0x0000000000140947 */ /* 0x000fea0003800000 */
[----:B------:R-:W-:Y:S01]  /*97f0*/  ISETP.NE.AND P1, PT, R8, RZ, PT ;  /* 0x000000ff0800720c */ /* 0x000fe20003f25270 */
[----:B--2---:R-:W-:-:S04]  /*9800*/  IMAD.MOV.U32 R27, RZ, RZ, 0x6100 ;  /* 0x00006100ff1b7424 */ /* 0x004fc800078e00ff */
[----:B------:R3:W-:Y:S08]  /*9810*/  SYNCS.ARRIVE.TRANS64 RZ, [R12+URZ+0x36418], R27 ;  /* 0x0364181b0cff79a7 */ /* 0x0007f0000800003f */
[----:B------:R-:W-:Y:S05]  /*9820*/  @!P1 BRA `(.L_x_819) ;  /* 0x0000000000049947 */ /* 0x000fea0003800000 */
[----:B------:R-:W-:Y:S01]  /*9830*/  BPT.TRAP 0x1 ;  /* 0x000000040000795c */ /* 0x000fe20000300000 */
.L_x_819:
        /* <DEDUP_REMOVED lines=37> */
.L_x_851:
[----:B--2---:R-:W-:Y:S01]  /*9a90*/  SHF.R.S32.HI R28, RZ, 0x1f, R26 ;  /* 0x0000001fff1c7819 */ /* 0x004fe2000001141a */
[----:B------:R-:W-:Y:S06]  /*9aa0*/  @P0 BRA `(.L_x_821) ;  /* 0x0000000000140947 */ /* 0x000fec0003800000 */
[----:B------:R-:W-:Y:S01]  /*9ab0*/  ISETP.NE.AND P1, PT, R8, RZ, PT ;  /* 0x000000ff0800720c */ /* 0x000fe20003f25270 */
[----:B------:R-:W-:-:S04]  /*9ac0*/  IMAD.MOV.U32 R29, RZ, RZ, 0x6100 ;  /* 0x00006100ff1d7424 */ /* 0x000fc800078e00ff */
[----:B------:R2:W-:Y:S08]  /*9ad0*/  SYNCS.ARRIVE.TRANS64 RZ, [R12+URZ+0x36430], R29 ;  /* 0x0364301d0cff79a7 */ /* 0x0005f0000800003f */
[----:B------:R-:W-:Y:S05]  /*9ae0*/  @!P1 BRA `(.L_x_821) ;  /* 0x0000000000049947 */ /* 0x000fea0003800000 */
[----:B------:R-:W-:Y:S01]  /*9af0*/  BPT.TRAP 0x1 ;  /* 0x000000040000795c */ /* 0x000fe20000300000 */
.L_x_821:
        /* <DEDUP_REMOVED lines=37> */
.L_x_853:
[----:B------:R-:W-:Y:S05]  /*9d50*/  @P0 BRA `(.L_x_823) ;  /* 0x0000000000140947 */ /* 0x000fea0003800000 */
[----:B------:R-:W-:Y:S01]  /*9d60*/  ISETP.NE.AND P1, PT, R8, RZ, PT ;  /* 0x000000ff0800720c */ /* 0x000fe20003f25270 */
[----:B---3--:R-:W-:-:S04]  /*9d70*/  IMAD.MOV.U32 R5, RZ, RZ, 0x6100 ;  /* 0x00006100ff057424 */ /* 0x008fc800078e00ff */
[----:B------:R4:W-:Y:S08]  /*9d80*/  SYNCS.ARRIVE.TRANS64 RZ, [R12+URZ+0x36410], R5 ;  /* 0x036410050cff79a7 */ /* 0x0009f0000800003f */
[----:B------:R-:W-:Y:S05]  /*9d90*/  @!P1 BRA `(.L_x_823) ;  /* 0x0000000000049947 */ /* 0x000fea0003800000 */
[----:B------:R-:W-:Y:S01]  /*9da0*/  BPT.TRAP 0x1 ;  /* 0x000000040000795c */ /* 0x000fe20000300000 */
.L_x_823:
        /* <DEDUP_REMOVED lines=37> */
.L_x_815:
[----:B------:R-:W-:Y:S01]  /*a000*/  ISETP.NE.AND P1, PT, R17, RZ, PT ;  /* 0x000000ff1100720c */ /* 0x000fe20003f25270 */
[----:B------:R-:W-:-:S12]  /*a010*/  IMAD.MOV.U32 R4, RZ, RZ, 0x1 ;  /* 0x00000001ff047424 */ /* 0x000fd800078e00ff */
[----:B------:R-:W-:Y:S05]  /*a020*/  @!P1 BRA `(.L_x_814) ;  /* 0x00000004006c9947 */ /* 0x000fea0003800000 */
[----:B------:R-:W3:Y:S02]  /*a030*/  SYNCS.PHASECHK.TRANS64.TRYWAIT P1, [R12+URZ+0x36438], R11 ;  /* 0x0364380b0c0075a7 */ /* 0x000ee4000802017f */
[----:B---3--:R-:W-:Y:S05]  /*a040*/  @!P1 BRA `(.L_x_825) ;  /* 0x0000000c00e49947 */ /* 0x008fea0003800000 */
.L_x_854:
[----:B------:R-:W-:Y:S05]  /*a050*/  @P0 BRA `(.L_x_826) ;  /* 0x0000000000140947 */ /* 0x000fea0003800000 */
[----:B------:R-:W-:Y:S01]  /*a060*/  ISETP.NE.AND P1, PT, R8, RZ, PT ;  /* 0x000000ff0800720c */ /* 0x000fe20003f25270 */
[----:B------:R-:W-:-:S04]  /*a070*/  IMAD.MOV.U32 R5, RZ, RZ, 0x6100 ;  /* 0x00006100ff057424 */ /* 0x000fc800078e00ff */
[----:B------:R4:W-:Y:S08]  /*a080*/  SYNCS.ARRIVE.TRANS64 RZ, [R12+URZ+0x36430], R5 ;  /* 0x036430050cff79a7 */ /* 0x0009f0000800003f */
[----:B------:R-:W-:Y:S05]  /*a090*/  @!P1 BRA `(.L_x_826) ;  /* 0x0000000000049947 */ /* 0x000fea0003800000 */
[----:B------:R-:W-:Y:S01]  /*a0a0*/  BPT.TRAP 0x1 ;  /* 0x000000040000795c */ /* 0x000fe20000300000 */
.L_x_826:
        /* <DEDUP_REMOVED lines=42> */
.L_x_855:
[----:B------:R-:W-:Y:S01]  /*a350*/  IMAD.MOV.U32 R4, RZ, RZ, RZ ;  /* 0x000000ffff047224 */ /* 0x000fe200078e00ff */
[----:B------:R-:W-:Y:S06]  /*a360*/  @P0 BRA `(.L_x_828) ;  /* 0x0000000000140947 */ /* 0x000fec0003800000 */
[----:B------:R-:W-:Y:S01]  /*a370*/  ISETP.NE.AND P1, PT, R8, RZ, PT ;  /* 0x000000ff0800720c */ /* 0x000fe20003f25270 */
[----:B----4-:R-:W-:-:S04]  /*a380*/  IMAD.MOV.U32 R5, RZ, RZ, 0x6100 ;  /* 0x00006100ff057424 */ /* 0x010fc800078e00ff */
[----:B------:R4:W-:Y:S08]  /*a390*/  SYNCS.ARRIVE.TRANS64 RZ, [R12+URZ+0x36418], R5 ;  /* 0x036418050cff79a7 */ /* 0x0009f0000800003f */
[----:B------:R-:W-:Y:S05]  /*a3a0*/  @!P1 BRA `(.L_x_828) ;  /* 0x0000000000049947 */ /* 0x000fea0003800000 */
[----:B------:R-:W-:Y:S01]  /*a3b0*/  BPT.TRAP 0x1 ;  /* 0x000000040000795c */ /* 0x000fe20000300000 */
.L_x_828:
        /* <DEDUP_REMOVED lines=34> */
.L_x_814:
[----:B------:R-:W-:-:S04]  /*a5e0*/  SHF.L.U32 R3, R4, 0x1f, RZ ;  /* 0x0000001f04037819 */ /* 0x000fc800000006ff */
[----:B------:R-:W4:Y:S02]  /*a5f0*/  SYNCS.PHASECHK.TRANS64.TRYWAIT P1, [R12+URZ+0x36438], R3 ;  /* 0x036438030c0075a7 */ /* 0x000f24000802017f */
[----:B----4-:R-:W-:Y:S05]  /*a600*/  @!P1 BRA `(.L_x_829) ;  /* 0x00000008009c9947 */ /* 0x010fea0003800000 */
.L_x_856:
[----:B------:R-:W-:Y:S05]  /*a610*/  @P0 BRA `(.L_x_830) ;  /* 0x0000000000180947 */ /* 0x000fea0003800000 */
[----:B------:R-:W5:Y:S01]  /*a620*/  S2R R2, SR_TID.X ;  /* 0x0000000000027919 */ /* 0x000f620000002100 */
[----:B----4-:R-:W-:-:S04]  /*a630*/  IMAD.MOV.U32 R3, RZ, RZ, 0x6100 ;  /* 0x00006100ff037424 */ /* 0x010fc800078e00ff */
[----:B------:R4:W-:Y:S01]  /*a640*/  SYNCS.ARRIVE.TRANS64 RZ, [R12+URZ+0x36430], R3 ;  /* 0x036430030cff79a7 */ /* 0x0009e2000800003f */
[----:B-----5:R-:W-:-:S13]  /*a650*/  LOP3.LUT P0, RZ, R2, 0x1f, RZ, 0xc0, !PT ;  /* 0x0000001f02ff7812 */ /* 0x020fda000780c0ff */
[----:B----4-:R-:W-:Y:S05]  /*a660*/  @!P0 BRA `(.L_x_830) ;  /* 0x0000000000048947 */ /* 0x010fea0003800000 */
[----:B------:R-:W-:Y:S01]  /*a670*/  BPT.TRAP 0x1 ;  /* 0x000000040000795c */ /* 0x000fe20000300000 */
.L_x_830:
        /* <DEDUP_REMOVED lines=44> */
.L_x_811:
[----:B------:R-:W-:Y:S05]  /*a940*/  BSYNC B0 ;  /* 0x0000000000007941 */ /* 0x000fea0003800000 */
.L_x_809:
[----:B------:R-:W-:-:S03]  /*a950*/  UMOV UR6, 0xffffffff ;  /* 0xffffffff00067882 */ /* 0x000fc60000000000 */
[----:B------:R-:W-:Y:S05]  /*a960*/  BRA.DIV UR6, `(.L_x_831) ;  /* 0x0000000606d87947 */ /* 0x000fea000b800000 */
[----:B------:R-:W-:-:S13]  /*a970*/  ELECT P6, URZ, PT ;  /* 0x00000000003f782f */ /* 0x000fda00038c0000 */
.L_x_859:
[----:B------:R-:W-:Y:S05]  /*a980*/  @!P6 BRA `(.L_x_682) ;  /* 0x000000000070e947 */ /* 0x000fea0003800000 */
[----:B------:R-:W-:-:S04]  /*a990*/  LOP3.LUT R16, R16, 0x2, RZ, 0xfc, !PT ;  /* 0x0000000210107812 */ /* 0x000fc800078efcff */
[----:B------:R-:W-:-:S13]  /*a9a0*/  ISETP.NE.AND P2, PT, R16, 0x3, PT ;  /* 0x000000031000780c */ /* 0x000fda0003f45270 */
[----:B------:R-:W-:Y:S05]  /*a9b0*/  @!P2 BRA `(.L_x_832) ;  /* 0x000000000004a947 */ /* 0x000fea0003800000 */
[----:B--2---:R-:W-:Y:S01]  /*a9c0*/  BPT.TRAP 0x1 ;  /* 0x000000040000795c */ /* 0x004fe20000300000 */
.L_x_832:
[----:B----4-:R-:W4:Y:S01]  /*a9d0*/  S2R R3, SR_CgaCtaId ;  /* 0x0000000000037919 */ /* 0x010f220000008800 */
        /* <DEDUP_REMOVED lines=14> */
.L_x_860:
[----:B------:R-:W5:Y:S02]  /*aac0*/  SYNCS.PHASECHK.TRANS64.TRYWAIT P0, [R5+URZ], R0 ;  /* 0x00000000050075a7 */ /* 0x000f64000800017f */
[----:B-----5:R-:W-:Y:S05]  /*aad0*/  @!P0 BRA `(.L_x_834) ;  /* 0x0000000400b08947 */ /* 0x020fea0003800000 */
.L_x_861:
[----:B------:R-:W-:Y:S05]  /*aae0*/  @!P2 BRA `(.L_x_835) ;  /* 0x000000000004a947 */ /* 0x000fea0003800000 */
[----:B--2---:R-:W-:Y:S01]  /*aaf0*/  BPT.TRAP 0x1 ;  /* 0x000000040000795c */ /* 0x004fe20000300000 */
.L_x_835:
[----:B------:R-:W-:-:S07]  /*ab00*/  SHF.L.U32 R4, R4, 0x1f, RZ ;  /* 0x0000001f04047819 */ /* 0x000fce00000006ff */
.L_x_836:
[----:B------:R1:W1:Y:S02]  /*ab10*/  SYNCS.PHASECHK.TRANS64.TRYWAIT P0, [R9+URZ+0x36438], R4 ;  /* 0x03643804090075a7 */ /* 0x000264000800017f */
[----:B-1----:R-:W-:Y:S05]  /*ab20*/  @!P0 NANOSLEEP.SYNCS 0x989680 ;  /* 0x009896800000895d */ /* 0x002fea0003900000 */
[----:B------:R-:W1:Y:S02]  /*ab30*/  @!P0 SYNCS.PHASECHK.TRANS64 P0, [R9+URZ+0x36438], R4 ;  /* 0x03643804090085a7 */ /* 0x000e64000800007f */
[----:B-1----:R-:W-:Y:S05]  /*ab40*/  @!P0 BRA `(.L_x_836) ;  /* 0xfffffffc00f08947 */ /* 0x002fea000383ffff */
.L_x_682:
[----:B--2---:R-:W-:Y:S05]  /*ab50*/  BSYNC B6 ;  /* 0x0000000000067941 */ /* 0x004fea0003800000 */
.L_x_676:
[----:B------:R-:W-:Y:S05]  /*ab60*/  EXIT ;  /* 0x000000000000794d */ /* 0x000fea0003800000 */
.L_x_692:
[----:B------:R-:W-:Y:S02]  /*ab70*/  IMAD.MOV.U32 R12, RZ, RZ, RZ ;  /* 0x000000ffff0c7224 */ /* 0x000fe400078e00ff */
[----:B------:R-:W-:Y:S02]  /*ab80*/  IMAD.MOV.U32 R11, RZ, RZ, 0x1f ;  /* 0x0000001fff0b7424 */ /* 0x000fe400078e00ff */
[----:B------:R-:W-:-:S07]  /*ab90*/  IMAD.MOV.U32 R15, RZ, RZ, -0x1 ;  /* 0xffffffffff0f7424 */ /* 0x000fce00078e00ff */
[----:B------:R-:W-:Y:S05]  /*aba0*/  WARPSYNC.COLLECTIVE R15, `(.L_x_837) ;  /* 0x000000000f087348 */ /* 0x000fea0003c00000 */
[----:B------:R1:W2:Y:S02]  /*abb0*/  SHFL.IDX P6, R14, R13, R12, R11 ;  /* 0x0000000c0d0e7389 */ /* 0x0002a400000c000b */
[----:B-12---:R-:W-:Y:S01]  /*abc0*/  ENDCOLLECTIVE ;  /* 0x000000000000791b */ /* 0x006fe20003800000 */
.L_x_837:
[----:B------:R-:W-:Y:S05]  /*abd0*/  BRA `(.L_x_838) ;  /* 0xffffff6400a07947 */ /* 0x000fea000383ffff */
.L_x_694:
[----:B--2---:R-:W-:-:S04]  /*abe0*/  IMAD.U32 R7, RZ, RZ, UR36 ;  /* 0x00000024ff077e24 */ /* 0x004fc8000f8e00ff */
[----:B------:R2:W3:Y:S03]  /*abf0*/  SYNCS.PHASECHK.TRANS64.TRYWAIT P0, [R7+URZ+0x36400], R11 ;  /* 0x0364000b070075a7 */ /* 0x0004e6000800017f */
[----:B---3--:R-:W-:Y:S05]  /*ac00*/  @!P0 NANOSLEEP.SYNCS 0x989680 ;  /* 0x009896800000895d */ /* 0x008fea0003900000 */
[----:B------:R-:W3:Y:S02]  /*ac10*/  @!P0 SYNCS.PHASECHK.TRANS64 P0, [R7+URZ+0x36400], R11 ;  /* 0x0364000b070085a7 */ /* 0x000ee4000800007f */
[----:B---3--:R-:W-:Y:S05]  /*ac20*/  @!P0 BRA `(.L_x_694) ;  /* 0xfffffffc00ec8947 */ /* 0x008fea000383ffff */
[----:B------:R-:W-:Y:S05]  /*ac30*/  BRA `(.L_x_693) ;  /* 0xffffff6400f07947 */ /* 0x000fea000383ffff */
.L_x_698:
[----:B--2---:R2:W3:Y:S02]  /*ac40*/  SYNCS.PHASECHK.TRANS64.TRYWAIT P1, [R4+URZ+0x36410], R11 ;  /* 0x0364100b040075a7 */ /* 0x0044e4000802017f */
[----:B---3--:R-:W-:Y:S05]  /*ac50*/  @!P1 NANOSLEEP.SYNCS 0x989680 ;  /* 0x009896800000995d */ /* 0x008fea0003900000 */
[----:B------:R-:W3:Y:S02]  /*ac60*/  @!P1 SYNCS.PHASECHK.TRANS64 P1, [R4+URZ+0x36410], R11 ;  /* 0x0364100b040095a7 */ /* 0x000ee4000802007f */
[----:B---3--:R-:W-:Y:S05]  /*ac70*/  @!P1 BRA `(.L_x_698) ;  /* 0xfffffffc00f09947 */ /* 0x008fea000383ffff */
[----:B------:R-:W-:Y:S05]  /*ac80*/  BRA `(.L_x_697) ;  /* 0xffffff6c00987947 */ /* 0x000fea000383ffff */
.L_x_702:
[----:B--2---:R-:W-:-:S04]  /*ac90*/  IMAD.U32 R120, RZ, RZ, UR36 ;  /* 0x00000024ff787e24 */ /* 0x004fc8000f8e00ff */
[----:B------:R2:W3:Y:S03]  /*aca0*/  SYNCS.PHASECHK.TRANS64.TRYWAIT P1, [R120+URZ+0x36430], R15 ;  /* 0x0364300f780075a7 */ /* 0x0004e6000802017f */
[----:B---3--:R-:W-:Y:S05]  /*acb0*/  @!P1 NANOSLEEP.SYNCS 0x989680 ;  /* 0x009896800000995d */ /* 0x008fea0003900000 */
[----:B------:R-:W3:Y:S02]  /*acc0*/  @!P1 SYNCS.PHASECHK.TRANS64 P1, [R120+URZ+0x36430], R15 ;  /* 0x0364300f780095a7 */ /* 0x000ee4000802007f */
[----:B---3--:R-:W-:Y:S05]  /*acd0*/  @!P1 BRA `(.L_x_702) ;  /* 0xfffffffc00ec9947 */ /* 0x008fea000383ffff */
[----:B------:R-:W-:Y:S05]  /*ace0*/  BRA `(.L_x_701) ;  /* 0xffffff7400b47947 */ /* 0x000fea000383ffff */
.L_x_762:
[----:B------:R-:W-:Y:S01]  /*acf0*/  BSSY B0, `(.L_x_839) ;  /* 0x0000005000007945 */ /* 0x000fe20003800000 */
[----:B------:R-:W-:-:S07]  /*ad00*/  IMAD.MOV.U32 R15, RZ, RZ, -0x1 ;  /* 0xffffffffff0f7424 */ /* 0x000fce00078e00ff */
[----:B------:R-:W-:Y:S05]  /*ad10*/  WARPSYNC.COLLECTIVE R15, `(.L_x_840) ;  /* 0x000000000f087348 */ /* 0x000fea0003c00000 */
[----:B------:R-:W-:Y:S01]  /*ad20*/  NOP ;  /* 0x0000000000007918 */ /* 0x000fe20000000000 */
[----:B------:R-:W-:Y:S01]  /*ad30*/  ENDCOLLECTIVE ;  /* 0x000000000000791b */ /* 0x000fe20003800000 */
.L_x_840:
[----:B------:R-:W-:Y:S05]  /*ad40*/  BSYNC B0 ;  /* 0x0000000000007941 */ /* 0x000fea0003800000 */
.L_x_839:
[----:B------:R-:W-:Y:S05]  /*ad50*/  BRA `(.L_x_841) ;  /* 0xffffffc4005c7947 */ /* 0x000fea000383ffff */
.L_x_778:
[----:B------:R-:W-:Y:S01]  /*ad60*/  BSSY B0, `(.L_x_842) ;  /* 0x0000005000007945 */ /* 0x000fe20003800000 */
[----:B------:R-:W-:-:S07]  /*ad70*/  IMAD.MOV.U32 R15, RZ, RZ, -0x1 ;  /* 0xffffffffff0f7424 */ /* 0x000fce00078e00ff */
[----:B------:R-:W-:Y:S05]  /*ad80*/  WARPSYNC.COLLECTIVE R15, `(.L_x_843) ;  /* 0x000000000f087348 */ /* 0x000fea0003c00000 */
[----:B------:R-:W-:Y:S01]  /*ad90*/  NOP ;  /* 0x0000000000007918 */ /* 0x000fe20000000000 */
[----:B------:R-:W-:Y:S01]  /*ada0*/  ENDCOLLECTIVE ;  /* 0x000000000000791b */ /* 0x000fe20003800000 */
.L_x_843:
[----:B------:R-:W-:Y:S05]  /*adb0*/  BSYNC B0 ;  /* 0x0000000000007941 */ /* 0x000fea0003800000 */
.L_x_842:
[----:B------:R-:W-:Y:S05]  /*adc0*/  BRA `(.L_x_844) ;  /* 0xffffffc800cc7947 */ /* 0x000fea000383ffff */
.L_x_795:
[----:B------:R-:W-:Y:S01]  /*add0*/  BSSY B0, `(.L_x_845) ;  /* 0x0000005000007945 */ /* 0x000fe20003800000 */
[----:B------:R-:W-:-:S07]  /*ade0*/  IMAD.MOV.U32 R15, RZ, RZ, -0x1 ;  /* 0xffffffffff0f7424 */ /* 0x000fce00078e00ff */
[----:B------:R-:W-:Y:S05]  /*adf0*/  WARPSYNC.COLLECTIVE R15, `(.L_x_846) ;  /* 0x000000000f087348 */ /* 0x000fea0003c00000 */
[----:B------:R-:W-:Y:S01]  /*ae00*/  NOP ;  /* 0x0000000000007918 */ /* 0x000fe20000000000 */
[----:B------:R-:W-:Y:S01]  /*ae10*/  ENDCOLLECTIVE ;  /* 0x000000000000791b */ /* 0x000fe20003800000 */
.L_x_846:
[----:B------:R-:W-:Y:S05]  /*ae20*/  BSYNC B0 ;  /* 0x0000000000007941 */ /* 0x000fea0003800000 */
.L_x_845:
[----:B------:R-:W-:Y:S05]  /*ae30*/  BRA `(.L_x_847) ;  /* 0xffffffd000487947 */ /* 0x000fea000383ffff */
.L_x_812:
[----:B-1----:R1:W2:Y:S02]  /*ae40*/  SYNCS.PHASECHK.TRANS64.TRYWAIT P1, [R12+URZ+0x36420], R11 ;  /* 0x0364200b0c0075a7 */ /* 0x0022a4000802017f */
[----:B--2---:R-:W-:Y:S05]  /*ae50*/  @!P1 NANOSLEEP.SYNCS 0x989680 ;  /* 0x009896800000995d */ /* 0x004fea0003900000 */
[----:B------:R-:W2:Y:S02]  /*ae60*/  @!P1 SYNCS.PHASECHK.TRANS64 P1, [R12+URZ+0x36420], R11 ;  /* 0x0364200b0c0095a7 */ /* 0x000ea4000802007f */
[----:B--2---:R-:W-:Y:S05]  /*ae70*/  @!P1 BRA `(.L_x_812) ;  /* 0xfffffffc00f09947 */ /* 0x004fea000383ffff */
[----:B------:R-:W-:Y:S05]  /*ae80*/  BRA `(.L_x_848) ;  /* 0xffffffdc00bc7947 */ /* 0x000fea000383ffff */
.L_x_816:
[----:B-1----:R1:W2:Y:S02]  /*ae90*/  SYNCS.PHASECHK.TRANS64.TRYWAIT P1, [R12+URZ+0x36438], R11 ;  /* 0x0364380b0c0075a7 */ /* 0x0022a4000802017f */
[----:B--2---:R-:W-:Y:S05]  /*aea0*/  @!P1 NANOSLEEP.SYNCS 0x989680 ;  /* 0x009896800000995d */ /* 0x004fea0003900000 */
[----:B------:R-:W2:Y:S02]  /*aeb0*/  @!P1 SYNCS.PHASECHK.TRANS64 P1, [R12+URZ+0x36438], R11 ;  /* 0x0364380b0c0095a7 */ /* 0x000ea4000802007f */
[----:B--2---:R-:W-:Y:S05]  /*aec0*/  @!P1 BRA `(.L_x_816) ;  /* 0xfffffffc00f09947 */ /* 0x004fea000383ffff */
[----:B------:R-:W-:Y:S05]  /*aed0*/  BRA `(.L_x_849) ;  /* 0xffffffe400647947 */ /* 0x000fea000383ffff */
.L_x_818:
[----:B--2---:R2:W3:Y:S02]  /*aee0*/  SYNCS.PHASECHK.TRANS64.TRYWAIT P1, [R12+URZ+0x36428], R27 ;  /* 0x0364281b0c0075a7 */ /* 0x0044e4000802017f */
[----:B---3--:R-:W-:Y:S05]  /*aef0*/  @!P1 NANOSLEEP.SYNCS 0x989680 ;  /* 0x009896800000995d */ /* 0x008fea0003900000 */
[----:B------:R-:W3:Y:S02]  /*af00*/  @!P1 SYNCS.PHASECHK.TRANS64 P1, [R12+URZ+0x36428], R27 ;  /* 0x0364281b0c0095a7 */ /* 0x000ee4000802007f */
[----:B---3--:R-:W-:Y:S05]  /*af10*/  @!P1 BRA `(.L_x_818) ;  /* 0xfffffffc00f09947 */ /* 0x008fea000383ffff */
[----:B------:R-:W-:Y:S05]  /*af20*/  BRA `(.L_x_850) ;  /* 0xffffffe8002c7947 */ /* 0x000fea000383ffff */
.L_x_820:
[----:B--2---:R2:W3:Y:S02]  /*af30*/  SYNCS.PHASECHK.TRANS64.TRYWAIT P1, [R12+URZ+0x36438], R28 ;  /* 0x0364381c0c0075a7 */ /* 0x0044e4000802017f */
[----:B---3--:R-:W-:Y:S05]  /*af40*/  @!P1 NANOSLEEP.SYNCS 0x989680 ;  /* 0x009896800000995d */ /* 0x008fea0003900000 */
[----:B------:R-:W3:Y:S02]  /*af50*/  @!P1 SYNCS.PHASECHK.TRANS64 P1, [R12+URZ+0x36438], R28 ;  /* 0x0364381c0c0095a7 */ /* 0x000ee4000802007f */
[----:B---3--:R-:W-:Y:S05]  /*af60*/  @!P1 BRA `(.L_x_820) ;  /* 0xfffffffc00f09947 */ /* 0x008fea000383ffff */
[----:B------:R-:W-:Y:S05]  /*af70*/  BRA `(.L_x_851) ;  /* 0xffffffe800c47947 */ /* 0x000fea000383ffff */
.L_x_822:
[----:B------:R-:W-:-:S07]  /*af80*/  SHF.L.U32 R5, R0, 0x1f, RZ ;  /* 0x0000001f00057819 */ /* 0x000fce00000006ff */
.L_x_852:
[----:B---3--:R3:W4:Y:S02]  /*af90*/  SYNCS.PHASECHK.TRANS64.TRYWAIT P1, [R12+URZ+0x36420], R5 ;  /* 0x036420050c0075a7 */ /* 0x008724000802017f */
[----:B----4-:R-:W-:Y:S05]  /*afa0*/  @!P1 NANOSLEEP.SYNCS 0x989680 ;  /* 0x009896800000995d */ /* 0x010fea0003900000 */
[----:B------:R-:W4:Y:S02]  /*afb0*/  @!P1 SYNCS.PHASECHK.TRANS64 P1, [R12+URZ+0x36420], R5 ;  /* 0x036420050c0095a7 */ /* 0x000f24000802007f */
[----:B----4-:R-:W-:Y:S05]  /*afc0*/  @!P1 BRA `(.L_x_852) ;  /* 0xfffffffc00f09947 */ /* 0x010fea000383ffff */
[----:B------:R-:W-:Y:S05]  /*afd0*/  BRA `(.L_x_853) ;  /* 0xffffffec005c7947 */ /* 0x000fea000383ffff */
.L_x_825:
[----:B---3--:R3:W4:Y:S02]  /*afe0*/  SYNCS.PHASECHK.TRANS64.TRYWAIT P1, [R12+URZ+0x36438], R11 ;  /* 0x0364380b0c0075a7 */ /* 0x008724000802017f */
[----:B----4-:R-:W-:Y:S05]  /*aff0*/  @!P1 NANOSLEEP.SYNCS 0x989680 ;  /* 0x009896800000995d */ /* 0x010fea0003900000 */
[----:B------:R-:W4:Y:S02]  /*b000*/  @!P1 SYNCS.PHASECHK.TRANS64 P1, [R12+URZ+0x36438], R11 ;  /* 0x0364380b0c0095a7 */ /* 0x000f24000802007f */
[----:B----4-:R-:W-:Y:S05]  /*b010*/  @!P1 BRA `(.L_x_825) ;  /* 0xfffffffc00f09947 */ /* 0x010fea000383ffff */
[----:B------:R-:W-:Y:S05]  /*b020*/  BRA `(.L_x_854) ;  /* 0xfffffff000087947 */ /* 0x000fea000383ffff */
.L_x_827:
[----:B----4-:R4:W1:Y:S02]  /*b030*/  SYNCS.PHASECHK.TRANS64.TRYWAIT P1, [R12+URZ+0x36428], R5 ;  /* 0x036428050c0075a7 */ /* 0x010864000802017f */
[----:B-1----:R-:W-:Y:S05]  /*b040*/  @!P1 NANOSLEEP.SYNCS 0x989680 ;  /* 0x009896800000995d */ /* 0x002fea0003900000 */
[----:B------:R-:W1:Y:S02]  /*b050*/  @!P1 SYNCS.PHASECHK.TRANS64 P1, [R12+URZ+0x36428], R5 ;  /* 0x036428050c0095a7 */ /* 0x000e64000802007f */
[----:B-1----:R-:W-:Y:S05]  /*b060*/  @!P1 BRA `(.L_x_827) ;  /* 0xfffffffc00f09947 */ /* 0x002fea000383ffff */
[----:B------:R-:W-:Y:S05]  /*b070*/  BRA `(.L_x_855) ;  /* 0xfffffff000b47947 */ /* 0x000fea000383ffff */
.L_x_829:
[----:B----4-:R4:W1:Y:S02]  /*b080*/  SYNCS.PHASECHK.TRANS64.TRYWAIT P1, [R12+URZ+0x36438], R3 ;  /* 0x036438030c0075a7 */ /* 0x010864000802017f */
[----:B-1----:R-:W-:Y:S05]  /*b090*/  @!P1 NANOSLEEP.SYNCS 0x989680 ;  /* 0x009896800000995d */ /* 0x002fea0003900000 */
[----:B------:R-:W1:Y:S02]  /*b0a0*/  @!P1 SYNCS.PHASECHK.TRANS64 P1, [R12+URZ+0x36438], R3 ;  /* 0x036438030c0095a7 */ /* 0x000e64000802007f */
[----:B-1----:R-:W-:Y:S05]  /*b0b0*/  @!P1 BRA `(.L_x_829) ;  /* 0xfffffffc00f09947 */ /* 0x002fea000383ffff */
[----:B------:R-:W-:Y:S05]  /*b0c0*/  BRA `(.L_x_856) ;  /* 0xfffffff400507947 */ /* 0x000fea000383ffff */
.L_x_831:
[----:B------:R-:W-:Y:S01]  /*b0d0*/  BSSY B0, `(.L_x_857) ;  /* 0x0000006000007945 */ /* 0x000fe20003800000 */
[----:B------:R-:W-:-:S07]  /*b0e0*/  IMAD.MOV.U32 R15, RZ, RZ, -0x1 ;  /* 0xffffffffff0f7424 */ /* 0x000fce00078e00ff */
[----:B-1234-:R-:W-:Y:S05]  /*b0f0*/  WARPSYNC.COLLECTIVE R15, `(.L_x_858) ;  /* 0x000000000f0c7348 */ /* 0x01efea0003c00000 */
[----:B------:R-:W-:Y:S02]  /*b100*/  ELECT P6, UR62, PT ;  /* 0x00000000003e782f */ /* 0x000fe400038c0000 */
[----:B------:R-:W-:Y:S01]  /*b110*/  MOV R14, UR62 ;  /* 0x0000003e000e7c02 */ /* 0x000fe20008000f00 */
[----:B-1234-:R-:W-:Y:S10]  /*b120*/  ENDCOLLECTIVE ;  /* 0x000000000000791b */ /* 0x01eff40003800000 */
.L_x_858:
[----:B------:R-:W-:Y:S05]  /*b130*/  BSYNC B0 ;  /* 0x0000000000007941 */ /* 0x000fea0003800000 */
.L_x_857:
[----:B------:R-:W-:Y:S05]  /*b140*/  BRA `(.L_x_859) ;  /* 0xfffffff8000c7947 */ /* 0x000fea000383ffff */
.L_x_833:
[----:B----4-:R4:W1:Y:S02]  /*b150*/  SYNCS.PHASECHK.TRANS64.TRYWAIT P0, [R7+URZ], R6 ;  /* 0x00000006070075a7 */ /* 0x010864000800017f */
[----:B-1----:R-:W-:Y:S05]  /*b160*/  @!P0 NANOSLEEP.SYNCS 0x989680 ;  /* 0x009896800000895d */ /* 0x002fea0003900000 */
[----:B------:R-:W1:Y:S02]  /*b170*/  @!P0 SYNCS.PHASECHK.TRANS64 P0, [R7+URZ], R6 ;  /* 0x00000006070085a7 */ /* 0x000e64000800007f */
[----:B-1----:R-:W-:Y:S05]  /*b180*/  @!P0 BRA `(.L_x_833) ;  /* 0xfffffffc00f08947 */ /* 0x002fea000383ffff */
[----:B------:R-:W-:Y:S05]  /*b190*/  BRA `(.L_x_860) ;  /* 0xfffffff800487947 */ /* 0x000fea000383ffff */
.L_x_834:
[----:B------:R1:W1:Y:S02]  /*b1a0*/  SYNCS.PHASECHK.TRANS64.TRYWAIT P0, [R5+URZ], R0 ;  /* 0x00000000050075a7 */ /* 0x000264000800017f */
[----:B-1----:R-:W-:Y:S05]  /*b1b0*/  @!P0 NANOSLEEP.SYNCS 0x989680 ;  /* 0x009896800000895d */ /* 0x002fea0003900000 */
[----:B------:R-:W1:Y:S02]  /*b1c0*/  @!P0 SYNCS.PHASECHK.TRANS64 P0, [R5+URZ], R0 ;  /* 0x00000000050085a7 */ /* 0x000e64000800007f */
[----:B-1----:R-:W-:Y:S05]  /*b1d0*/  @!P0 BRA `(.L_x_834) ;  /* 0xfffffffc00f08947 */ /* 0x002fea000383ffff */
[----:B------:R-:W-:Y:S05]  /*b1e0*/  BRA `(.L_x_861) ;  /* 0xfffffff8003c7947 */ /* 0x000fea000383ffff */
.L_x_862:
        /* <DEDUP_REMOVED lines=9> */
.L_x_3860:


//--------------------- .text._ZN7cutlass13device_kernelIN5flash11enable_sm90INS1_16FlashAttnBwdSm90INS1_25CollectiveMainloopBwdSm90ILi2ELi1ELi1EN4cute5tupleIJNS5_1CILi1EEES8_S8_EEENS6_IJNS7_ILi64EEENS7_ILi96EEENS7_ILi192EEEEEENS_10bfloat16_tEfNS_4arch4Sm90ELb0ELb0ELb1ELb1ELb0ELb0ELb1ELb0ELi3ELi1ELi1ELi1ELb0EEENS1_24CollectiveEpilogueBwdGQAISD_fSG_Li384ELb1ELb0EEENS1_19SingleTileSchedulerILb1ELb0ELb0ELi96EEEEEEEEEvNT_6ParamsE --------------------------
	.section	.text._ZN7cutlass13device_kernelIN5flash11enable_sm90INS1_16FlashAttnBwdSm90INS1_25CollectiveMainloopBwdSm90ILi2ELi1ELi1EN4cute5tupleIJNS5_1CILi1EEES8_S8_EEENS6_IJNS7_ILi64EEENS7_ILi96EEENS7_ILi192EEEEEENS_10bfloat16_tEfNS_4arch4Sm90ELb0ELb0ELb1ELb1ELb0ELb0ELb1ELb0ELi3ELi1ELi1ELi1ELb0EEENS1_24CollectiveEpilogueBwdGQAISD_fSG_Li384ELb1ELb0EEENS1_19SingleTileSchedulerILb1ELb0ELb0ELi96EEEEEEEEEvNT_6ParamsE,"ax",@progbits
	.align	128
.text._ZN7cutlass13device_kernelIN5flash11enable_sm90INS1_16FlashAttnBwdSm90INS1_25CollectiveMainloopBwdSm90ILi2ELi1ELi1EN4cute5tupleIJNS5_1CILi1EEES8_S8_EEENS6_IJNS7_ILi64EEENS7_ILi96EEENS7_ILi192EEEEEENS_10bfloat16_tEfNS_4arch4Sm90ELb0ELb0ELb1ELb1ELb0ELb0ELb1ELb0ELi3ELi1ELi1ELi1ELb0EEENS1_24CollectiveEpilogueBwdGQAISD_fSG_Li384ELb1ELb0EEENS1_19SingleTileSchedulerILb1ELb0ELb0ELi96EEEEEEEEEvNT_6ParamsE:
        .type           _ZN7cutlass13device_kernelIN5flash11enable_sm90INS1_16FlashAttnBwdSm90INS1_25CollectiveMainloopBwdSm90ILi2ELi1ELi1EN4cute5tupleIJNS5_1CILi1EEES8_S8_EEENS6_IJNS7_ILi64EEENS7_ILi96EEENS7_ILi192EEEEEENS_10bfloat16_tEfNS_4arch4Sm90ELb0ELb0ELb1ELb1ELb0ELb0ELb1ELb0ELi3ELi1ELi1ELi1ELb0EEENS1_24CollectiveEpilogueBwdGQAISD_fSG_Li384ELb1ELb0EEENS1_19SingleTileSchedulerILb1ELb0ELb0ELi96EEEEEEEEEvNT_6ParamsE,@function
        .size           _ZN7cutlass13device_kernelIN5flash11enable_sm90INS1_16FlashAttnBwdSm90INS1_25CollectiveMainloopBwdSm90ILi2ELi1ELi1EN4cute5tupleIJNS5_1CILi1EEES8_S8_EEENS6_IJNS7_ILi64EEENS7_ILi96EEENS7_ILi192EEEEEENS_10bfloat16_tEfNS_4arch4Sm90ELb0ELb0ELb1ELb1ELb0ELb0ELb1ELb0ELi3ELi1ELi1ELi1ELb0EEENS1_24CollectiveEpilogueBwdGQAISD_fSG_Li384ELb1ELb0EEENS1_19SingleTileSchedulerILb1ELb0ELb0ELi96EEEEEEEEEvNT_6ParamsE,(.L_x_3861 - _ZN7cutlass13device_kernelIN5flash11enable_sm90INS1_16FlashAttnBwdSm90INS1_25CollectiveMainloopBwdSm90ILi2ELi1ELi1EN4cute5tupleIJNS5_1CILi1EEES8_S8_EEENS6_IJNS7_ILi64EEENS7_ILi96EEENS7_ILi192EEEEEENS_10bfloat16_tEfNS_4arch4Sm90ELb0ELb0ELb1ELb1ELb0ELb0ELb1ELb0ELi3ELi1ELi1ELi1ELb0EEENS1_24CollectiveEpilogueBwdGQAISD_fSG_Li384ELb1ELb0EEENS1_19SingleTileSchedulerILb1ELb0ELb0ELi96EEEEEEEEEvNT_6ParamsE)
        .other          _ZN7cutlass13device_kernelIN5flash11enable_sm90INS1_16FlashAttnBwdSm90INS1_25CollectiveMainloopBwdSm90ILi2ELi1ELi1EN4cute5tupleIJNS5_1CILi1EEES8_S8_EEENS6_IJNS7_ILi64EEENS7_ILi96EEENS7_ILi192EEEEEENS_10bfloat16_tEfNS_4arch4Sm90ELb0ELb0ELb1ELb1ELb0ELb0ELb1ELb0ELi3ELi1ELi1ELi1ELb0EEENS1_24CollectiveEpilogueBwdGQAISD_fSG_Li384ELb1ELb0EEENS1_19SingleTileSchedulerILb1ELb0ELb0ELi96EEEEEEEEEvNT_6ParamsE,@"STO_CUDA_ENTRY STV_DEFAULT"
_ZN7cutlass13device_kernelIN5flash11enable_sm90INS1_16FlashAttnBwdSm90INS1_25CollectiveMainloopBwdSm90ILi2ELi1ELi1EN4cute5tupleIJNS5_1CILi1EEES8_S8_EEENS6_IJNS7_ILi64EEENS7_ILi96EEENS7_ILi192EEEEEENS_10bfloat16_tEfNS_4arch4Sm90ELb0ELb0ELb1ELb1ELb0ELb0ELb1ELb0ELi3ELi1ELi1ELi1ELb0EEENS1_24CollectiveEpilogueBwdGQAISD_fSG_Li384ELb1ELb0EEENS1_19SingleTileSchedulerILb1ELb0ELb0ELi96EEEEEEEEEvNT_6ParamsE:
        /* <DEDUP_REMOVED lines=23> */
.L_x_864:
[----:B------:R-:W-:Y:S05]  /*0170*/  BSYNC B0 ;  /* 0x0000000000007941 */ /* 0x000fea0003800000 */
.L_x_863:
        /* <DEDUP_REMOVED lines=34> */
.L_x_865:
        /* <DEDUP_REMOVED lines=20> */
.L_x_866:
        /* <DEDUP_REMOVED lines=8> */
.L_x_869:
        /* <DEDUP_REMOVED lines=21> */
.L_x_870:
        /* <DEDUP_REMOVED lines=10> */
.L_x_872:
[----:B------:R-:W2:Y:S02]  /*0750*/  LDC R0, c[0x0][0x8c4] ;  /* 0x00023100ff007b82 */ /* 0x000ea40000000800 */
.L_x_871:
        /* <DEDUP_REMOVED lines=15> */
.L_x_874:
        /* <DEDUP_REMOVED lines=10> */
.L_x_875:
        /* <DEDUP_REMOVED lines=8> */
.L_x_876:
        /* <DEDUP_REMOVED lines=9> */
.L_x_877:
        /* <DEDUP_REMOVED lines=76> */
.L_x_880:
        /* <DEDUP_REMOVED lines=15> */
.L_x_879:
        /* <DEDUP_REMOVED lines=20> */
.L_x_882:
        /* <DEDUP_REMOVED lines=15> */
.L_x_881:
        /* <DEDUP_REMOVED lines=8> */
.L_x_970:
        /* <DEDUP_REMOVED lines=26> */
.L_x_884:
        /* <DEDUP_REMOVED lines=100> */
.L_x_896:
[----:B------:R-:W-:-:S13]  /*1a40*/  ISETP.NE.AND P0, PT, R9, 0x3, PT ;  /* 0x000000030900780c */ /* 0x000fda0003f05270 */
[----:B------:R-:W-:Y:S05]  /*1a50*/  @!P0 BRA `(.L_x_886) ;  /* 0x0000000000048947 */ /* 0x000fea0003800000 */
[----:B------:R-:W-:Y:S01]  /*1a60*/  BPT.TRAP 0x1 ;  /* 0x000000040000795c */ /* 0x000fe20000300000 */
.L_x_886:
[----:B------:R-:W-:Y:S02]  /*1a70*/  LEA R4, R3, UR36, 0x3 ;  /* 0x0000002403047c11 */ /* 0x000fe4000f8e18ff */
[----:B------:R-:W-:-:S04]  /*1a80*/  SHF.L.U32 R11, R7, 0x1f, RZ ;  /* 0x0000001f070b7819 */ /* 0x000fc800000006ff */
[----:B------:R1:W2:Y:S01]  /*1a90*/  SYNCS.PHASECHK.TRANS64.TRYWAIT P1, [R4+URZ+0x36410], R11 ;  /* 0x0364100b040075a7 */ /* 0x0002a2000802017f */
[----:B------:R-:W-:Y:S05]  /*1aa0*/  @!P0 BRA `(.L_x_887) ;  /* 0x0000000000048947 */ /* 0x000fea0003800000 */
[----:B------:R-:W-:Y:S01]  /*1ab0*/  BPT.TRAP 0x1 ;  /* 0x000000040000795c */ /* 0x000fe20000300000 */
.L_x_887:
[----:B--2---:R-:W-:Y:S05]  /*1ac0*/  @P1 BRA `(.L_x_888) ;  /* 0x0000000000081947 */ /* 0x004fea0003800000 */
[----:B------:R-:W2:Y:S02]  /*1ad0*/  SYNCS.PHASECHK.TRANS64.TRYWAIT P1, [R4+URZ+0x36410], R11 ;  /* 0x0364100b040075a7 */ /* 0x000ea4000802017f */
[----:B--2---:R-:W-:Y:S05]  /*1ae0*/  @!P1 BRA `(.L_x_889) ;  /* 0x0000006800649947 */ /* 0x004fea0003800000 */
.L_x_888:
        /* <DEDUP_REMOVED lines=104> */
.L_x_890:
[----:B------:R-:W-:-:S04]  /*2170*/  SHF.L.U32 R15, R6, 0x1f, RZ ;  /* 0x0000001f060f7819 */ /* 0x000fc800000006ff */
[----:B------:R1:W1:Y:S01]  /*2180*/  SYNCS.PHASECHK.TRANS64.TRYWAIT P1, [UR36+0x36430], R15 ;  /* 0x0364300fff0075a7 */ /* 0x0002620008020164 */
[----:B------:R-:W-:Y:S05]  /*2190*/  @!P0 BRA `(.L_x_891) ;  /* 0x0000000000048947 */ /* 0x000fea0003800000 */
[----:B------:R-:W-:Y:S01]  /*21a0*/  BPT.TRAP 0x1 ;  /* 0x000000040000795c */ /* 0x000fe20000300000 */
.L_x_891:
        /* <DEDUP_REMOVED lines=33> */
.L_x_892:
        /* <DEDUP_REMOVED lines=340> */
.L_x_894:
        /* <DEDUP_REMOVED lines=60> */
.L_x_895:
        /* <DEDUP_REMOVED lines=63> */
.L_x_878:
[----:B------:R-:W-:Y:S05]  /*40b0*/  @P0 BRA `(.L_x_873) ;  /* 0x0000004000b40947 */ /* 0x000fea0003800000 */
[----:B------:R-:W3:Y:S01]  /*40c0*/  LDL.LU R120, [R1+0x8] ;  /* 0x0000080001787983 */ /* 0x000ee20000300800 */
[----:B-12---:R-:W1:Y:S01]  /*40d0*/  LDC.64 R2, c[0x0][0x878] ;  /* 0x00021e00ff027b82 */ /* 0x006e620000000a00 */
[----:B------:R-:W2:Y:S01]  /*40e0*/  S2R R0, SR_TID.X ;  /* 0x0000000000007919 */ /* 0x000ea20000002100 */
[----:B------:R-:W4:Y:S06]  /*40f0*/  S2R R6, SR_CTAID.Y ;  /* 0x0000000000067919 */ /* 0x000f2c0000002600 */
[----:B------:R-:W5:Y:S01]  /*4100*/  S2UR UR5, SR_CgaCtaId ;  /* 0x00000000000579c3 */ /* 0x000f620000008800 */
[----:B------:R-:W4:Y:S07]  /*4110*/  S2R R10, SR_CTAID.X ;  /* 0x00000000000a7919 */ /* 0x000f2e0000002500 */
[----:B------:R-:W4:Y:S01]  /*4120*/  LDC.64 R12, c[0x0][0x818] ;  /* 0x00020600ff0c7b82 */ /* 0x000f220000000a00 */
[----:B-1----:R-:W-:-:S07]  /*4130*/  ISETP.NE.U32.AND P0, PT, R2, RZ, PT ;  /* 0x000000ff0200720c */ /* 0x002fce0003f05070 */
[----:B------:R-:W1:Y:S01]  /*4140*/  LDC.64 R16, c[0x0][0x840] ;  /* 0x00021000ff107b82 */ /* 0x000e620000000a00 */
[----:B------:R-:W-:-:S07]  /*4150*/  ISETP.NE.AND.EX P0, PT, R3, RZ, PT, P0 ;  /* 0x000000ff0300720c */ /* 0x000fce0003f05300 */
[----:B------:R-:W5:Y:S08]  /*4160*/  LDC R2, c[0x0][0x850] ;  /* 0x00021400ff027b82 */ /* 0x000f700000000800 */
[----:B------:R-:W3:Y:S01]  /*4170*/  @P0 LDC.64 R4, c[0x0][0x878] ;  /* 0x00021e00ff040b82 */ /* 0x000ee20000000a00 */
[----:B------:R-:W-:-:S07]  /*4180*/  UMOV UR4, 0x400 ;  /* 0x0000040000047882 */ /* 0x000fce0000000000 */
[----:B------:R-:W1:Y:S08]  /*4190*/  LDC.64 R14, c[0x0][0x820] ;  /* 0x00020800ff0e7b82 */ /* 0x000e700000000a00 */
[----:B------:R-:W1:Y:S08]  /*41a0*/  LDC.64 R18, c[0x0][0x848] ;  /* 0x00021200ff127b82 */ /* 0x000e700000000a00 */
[----:B------:R-:W1:Y:S08]  /*41b0*/  LDC.64 R20, c[0x0][0x800] ;  /* 0x00020000ff147b82 */ /* 0x000e700000000a00 */
[----:B------:R-:W1:Y:S01]  /*41c0*/  LDC.64 R22, c[0x0][0x828] ;  /* 0x00020a00ff167b82 */ /* 0x000e620000000a00 */
[----:B---3--:R-:W-:-:S06]  /*41d0*/  @P0 IMAD.WIDE R4, R120, 0x4, R4 ;  /* 0x0000000478040825 */ /* 0x008fcc00078e0204 */
[----:B------:R-:W3:Y:S01]  /*41e0*/  @P0 LDG.E R4, desc[UR38][R4.64] ;  /* 0x0000002604040981 */ /* 0x000ee2000c1e1900 */
[----:B------:R-:W-:Y:S01]  /*41f0*/  BAR.SYNC.DEFER_BLOCKING 0x1, 0x180 ;  /* 0x0046000000007b1d */ /* 0x000fe20000010000 */
[----:B-----5:R-:W-:Y:S01]  /*4200*/  ISETP.NE.AND P1, PT, R2, 0x1, PT ;  /* 0x000000010200780c */ /* 0x020fe20003f25270 */
[----:B--2---:R-:W-:Y:S01]  /*4210*/  VIADD R2, R0, 0xffffff80 ;  /* 0xffffff8000027836 */ /* 0x004fe20000000000 */
[----:B------:R-:W-:-:S03]  /*4220*/  ULEA UR4, UR5, UR4, 0x18 ;  /* 0x0000000405047291 */ /* 0x000fc6000f8ec03f */
[----:B------:R-:W-:Y:S01]  /*4230*/  BSSY B0, `(.L_x_897) ;  /* 0x0000052000007945 */ /* 0x000fe20003800000 */
[----:B------:R-:W-:-:S04]  /*4240*/  SHF.R.S32.HI R3, RZ, 0x1f, R2 ;  /* 0x0000001fff037819 */ /* 0x000fc80000011402 */
[----:B------:R-:W-:-:S03]  /*4250*/  LEA.HI R7, R3, R2, RZ, 0x7 ;  /* 0x0000000203077211 */ /* 0x000fc600078f38ff */
[----:B------:R-:W2:Y:S01]  /*4260*/  @P1 LDC R9, c[0x0][0x854] ;  /* 0x00021500ff091b82 */ /* 0x000ea20000000800 */
[----:B------:R-:W-:Y:S02]  /*4270*/  LOP3.LUT R3, R7, 0x3fffff80, RZ, 0xc0, !PT ;  /* 0x3fffff8007037812 */ /* 0x000fe400078ec0ff */
[----:B------:R-:W-:-:S03]  /*4280*/  SHF.R.S32.HI R8, RZ, 0x7, R7 ;  /* 0x00000007ff087819 */ /* 0x000fc60000011407 */
[----:B------:R-:W-:Y:S02]  /*4290*/  IMAD.IADD R3, R2, 0x1, -R3 ;  /* 0x0000000102037824 */ /* 0x000fe400078e0a03 */
[----:B------:R-:W5:Y:S02]  /*42a0*/  @P1 LDC R11, c[0x0][0x858] ;  /* 0x00021600ff0b1b82 */ /* 0x000f640000000800 */
[----:B------:R-:W-:Y:S02]  /*42b0*/  IMAD R7, R8, 0x600, R3 ;  /* 0x0000060008077824 */ /* 0x000fe400078e0203 */
[----:B----4-:R-:W-:Y:S02]  /*42c0*/  IMAD.MOV.U32 R3, RZ, RZ, R6 ;  /* 0x000000ffff037224 */ /* 0x010fe400078e0006 */
[----:B------:R-:W-:-:S05]  /*42d0*/  IMAD.SHL.U32 R7, R7, 0x4, RZ ;  /* 0x0000000407077824 */ /* 0x000fca00078e00ff */
[----:B------:R-:W-:Y:S01]  /*42e0*/  LEA R8, R7, UR4, 0x2 ;  /* 0x0000000407087c11 */ /* 0x000fe2000f8e10ff */
[----:B------:R-:W-:-:S04]  /*42f0*/  IMAD R7, R10, 0x4800, RZ ;  /* 0x000048000a077824 */ /* 0x000fc800078e02ff */
        /* <DEDUP_REMOVED lines=17> */
[----:B-1----:R-:W1:Y:S01]  /*4410*/  FENCE.VIEW.ASYNC.S ;  /* 0x00000000000073c6 */ /* 0x002e620000000000 */
[----:B---3--:R-:W-:-:S04]  /*4420*/  @P0 IMAD R4, R120, 0x60, R4 ;  /* 0x0000006078040824 */ /* 0x008fc800078e0204 */
[----:B------:R-:W-:-:S04]  /*4430*/  @P0 IMAD.HI R5, R4, 0x2aaaaaab, RZ ;  /* 0x2aaaaaab04050827 */ /* 0x000fc800078e02ff */
[----:B--2---:R-:W-:Y:S01]  /*4440*/  @P1 IMAD.HI.U32 R4, R6, R9, RZ ;  /* 0x0000000906041227 */ /* 0x004fe200078e00ff */
[----:B------:R-:W-:-:S04]  /*4450*/  @P0 SHF.R.U32.HI R6, RZ, 0x1f, R5 ;  /* 0x0000001fff060819 */ /* 0x000fc80000011605 */
[----:B------:R-:W-:Y:S02]  /*4460*/  @P0 LEA.HI.SX32 R6, R5, R6, 0x1c ;  /* 0x0000000605060211 */ /* 0x000fe400078fe2ff */
[----:B-----5:R-:W-:-:S03]  /*4470*/  @P1 SHF.R.U32.HI R3, RZ, R11, R4 ;  /* 0x0000000bff031219 */ /* 0x020fc60000011604 */
[----:B------:R-:W-:Y:S01]  /*4480*/  @P0 IMAD R4, R6, 0x4800, RZ ;  /* 0x0000480006040824 */ /* 0x000fe200078e02ff */
[----:B------:R-:W-:-:S04]  /*4490*/  SHF.R.S32.HI R9, RZ, 0x1f, R3 ;  /* 0x0000001fff097819 */ /* 0x000fc80000011403 */
[----:B------:R-:W-:Y:S02]  /*44a0*/  @P0 SHF.R.S32.HI R5, RZ, 0x1f, R4 ;  /* 0x0000001fff050819 */ /* 0x000fe40000011404 */
[----:B------:R-:W-:Y:S01]  /*44b0*/  @!P0 CS2R R4, SRZ ;  /* 0x0000000000048805 */ /* 0x000fe2000001ff00 */
[----:B------:R-:W-:Y:S01]  /*44c0*/  IMAD R10, R9, R16, RZ ;  /* 0x00000010090a7224 */ /* 0x000fe200078e02ff */
[----:B-1----:R-:W-:Y:S04]  /*44d0*/  BAR.SYNC.DEFER_BLOCKING 0x1, 0x180 ;  /* 0x0046000000007b1d */ /* 0x002fe80000010000 */
[----:B------:R-:W-:Y:S01]  /*44e0*/  IADD3 R6, P1, R7, R4, RZ ;  /* 0x0000000407067210 */ /* 0x000fe20007f3e0ff */
[----:B------:R-:W-:Y:S01]  /*44f0*/  IMAD R4, R9, R12, RZ ;  /* 0x0000000c09047224 */ /* 0x000fe200078e02ff */
[----:B------:R-:W-:-:S02]  /*4500*/  SEL R9, R120, RZ, !P0 ;  /* 0x000000ff78097207 */ /* 0x000fc40004000000 */
[----:B------:R-:W-:Y:S01]  /*4510*/  LEA.HI.X.SX32 R7, R7, R5, 0x1, P1 ;  /* 0x0000000507077211 */ /* 0x000fe200008f0eff */
[C---:B------:R-:W-:Y:S02]  /*4520*/  IMAD R11, R3.reuse, R13, R4 ;  /* 0x0000000d030b7224 */ /* 0x040fe400078e0204 */
[C---:B------:R-:W-:Y:S02]  /*4530*/  IMAD R13, R3.reuse, R17, R10 ;  /* 0x00000011030d7224 */ /* 0x040fe400078e020a */
[----:B------:R-:W-:-:S04]  /*4540*/  IMAD.WIDE.U32 R4, R3, R12, R6 ;  /* 0x0000000c03047225 */ /* 0x000fc800078e0006 */
[----:B------:R-:W-:Y:S01]  /*4550*/  IMAD.WIDE.U32 R6, R3, R16, R6 ;  /* 0x0000001003067225 */ /* 0x000fe200078e0006 */
[----:B------:R-:W-:-:S03]  /*4560*/  SHF.R.S32.HI R3, RZ, 0x1f, R120 ;  /* 0x0000001fff037819 */ /* 0x000fc60000011478 */
[----:B------:R-:W-:Y:S01]  /*4570*/  IMAD.IADD R5, R5, 0x1, R11 ;  /* 0x0000000105057824 */ /* 0x000fe200078e020b */
[----:B------:R-:W-:Y:S01]  /*4580*/  SEL R3, R3, RZ, !P0 ;  /* 0x000000ff03037207 */ /* 0x000fe20004000000 */
[----:B------:R-:W-:Y:S01]  /*4590*/  IMAD.IADD R7, R7, 0x1, R13 ;  /* 0x0000000107077824 */ /* 0x000fe200078e020d */
[----:B------:R-:W-:Y:S01]  /*45a0*/  ISETP.NE.AND P0, PT, R2, RZ, PT ;  /* 0x000000ff0200720c */ /* 0x000fe20003f05270 */
[----:B------:R-:W-:-:S04]  /*45b0*/  IMAD.WIDE.U32 R4, R9, R14, R4 ;  /* 0x0000000e09047225 */ /* 0x000fc800078e0004 */
[C---:B------:R-:W-:Y:S01]  /*45c0*/  IMAD R10, R3.reuse, R14, RZ ;  /* 0x0000000e030a7224 */ /* 0x040fe200078e02ff */
[----:B------:R-:W-:Y:S01]  /*45d0*/  LEA R20, P1, R4, R20, 0x2 ;  /* 0x0000001404147211 */ /* 0x000fe200078210ff */
[-C--:B------:R-:W-:Y:S02]  /*45e0*/  IMAD R12, R3, R18.reuse, RZ ;  /* 0x00000012030c7224 */ /* 0x080fe400078e02ff */
[----:B------:R-:W-:-:S04]  /*45f0*/  IMAD.WIDE.U32 R6, R9, R18, R6 ;  /* 0x0000001209067225 */ /* 0x000fc800078e0006 */
[C---:B------:R-:W-:Y:S01]  /*4600*/  IMAD R3, R9.reuse, R15, R10 ;  /* 0x0000000f09037224 */ /* 0x040fe200078e020a */
[----:B------:R-:W-:Y:S01]  /*4610*/  LEA R22, P2, R6, R22, 0x2 ;  /* 0x0000001606167211 */ /* 0x000fe200078410ff */
[----:B------:R-:W-:Y:S02]  /*4620*/  IMAD R9, R9, R19, R12 ;  /* 0x0000001309097224 */ /* 0x000fe400078e020c */
[----:B------:R-:W-:Y:S02]  /*4630*/  IMAD.IADD R3, R5, 0x1, R3 ;  /* 0x0000000105037824 */ /* 0x000fe400078e0203 */
[----:B------:R-:W-:-:S03]  /*4640*/  IMAD.IADD R2, R7, 0x1, R9 ;  /* 0x0000000107027824 */ /* 0x000fc600078e0209 */
[----:B------:R-:W-:Y:S02]  /*4650*/  LEA.HI.X R3, R4, R21, R3, 0x2, P1 ;  /* 0x0000001504037211 */ /* 0x000fe400008f1403 */
[----:B------:R-:W-:Y:S01]  /*4660*/  LEA.HI.X R2, R6, R23, R2, 0x2, P2 ;  /* 0x0000001706027211 */ /* 0x000fe200010f1402 */
[----:B----4-:R-:W-:Y:S06]  /*4670*/  @P0 BRA `(.L_x_898) ;  /* 0x0000000000340947 */ /* 0x010fec0003800000 */
[----:B------:R-:W-:Y:S01]  /*4680*/  R2UR UR6, R22 ;  /* 0x00000000160672ca */ /* 0x000fe200000e0000 */
[----:B------:R-:W-:Y:S01]  /*4690*/  UMOV UR5, 0x1200 ;  /* 0x0000120000057882 */ /* 0x000fe20000000000 */
[----:B------:R-:W-:Y:S01]  /*46a0*/  R2UR UR7, R2 ;  /* 0x00000000020772ca */ /* 0x000fe200000e0000 */
[----:B------:R-:W-:Y:S01]  /*46b0*/  UMOV UR8, 0x0 ;  /* 0x0000000000087882 */ /* 0x000fe20000000000 */
[----:B------:R-:W-:Y:S01]  /*46c0*/  PLOP3.LUT P0, PT, PT, PT, PT, 0x80, 0x0 ;  /* 0x000000000000781c */ /* 0x000fe20003f0f070 */
[----:B------:R-:W-:-:S12]  /*46d0*/  UMOV UR9, 0x14f00000 ;  /* 0x14f0000000097882 */ /* 0x000fd80000000000 */
.L_x_899:
[----:B------:R-:W-:Y:S01]  /*46e0*/  @P0 ELECT P1, URZ, PT ;  /* 0x00000000003f082f */ /* 0x000fe20003820000 */
[----:B------:R1:W-:-:S12]  /*46f0*/  UBLKRED.G.S.ADD.F32.RN [UR6], [UR4], UR5, desc[UR8] ;  /* 0x00000806040073bb */ /* 0x0003d800080a1405 */
[----:B------:R-:W-:Y:S02]  /*4700*/  @P1 PLOP3.LUT P0, PT, P1, PT, PT, 0x8, 0x0 ;  /* 0x000000000000181c */ /* 0x000fe40000f0e170 */
[----:B------:R-:W-:-:S11]  /*4710*/  PLOP3.LUT P1, PT, PT, PT, PT, 0x8, 0x0 ;  /* 0x000000000000781c */ /* 0x000fd60003f2e170 */
[----:B-1----:R-:W-:Y:S05]  /*4720*/  @P0 BRA.U.ANY `(.L_x_899) ;  /* 0xfffffffd00ec0947 */ /* 0x002fea000393ffff */
[----:B------:R0:W-:Y:S01]  /*4730*/  UTMACMDFLUSH ;  /* 0x00000000000079b7 */ /* 0x0001e20000000000 */
[----:B------:R-:W-:-:S04]  /*4740*/  DEPBAR.LE SB0, 0x0 ;  /* 0x000080000000791a */ /* 0x000fc80000000000 */
.L_x_898:
[----:B------:R-:W-:Y:S05]  /*4750*/  BSYNC B0 ;  /* 0x0000000000007941 */ /* 0x000fea0003800000 */
.L_x_897:
[----:B------:R-:W-:Y:S01]  /*4760*/  BAR.SYNC.DEFER_BLOCKING 0x1, 0x180 ;  /* 0x0046000000007b1d */ /* 0x000fe20000010000 */
[----:B------:R-:W-:-:S05]  /*4770*/  ISETP.NE.AND P0, PT, R0, 0x80, PT ;  /* 0x000000800000780c */ /* 0x000fca0003f05270 */
        /* <DEDUP_REMOVED lines=26> */
.L_x_900:
        /* <DEDUP_REMOVED lines=8> */
.L_x_868:
        /* <DEDUP_REMOVED lines=20> */
.L_x_902:
        /* <DEDUP_REMOVED lines=13> */
.L_x_904:
[----:B------:R-:W-:-:S05]  /*4bb0*/  ULDC UR5, c[0x0][0x8c4] ;  /* 0x0002310000057ab9 */ /* 0x000fca0000000800 */
.L_x_903:
        /* <DEDUP_REMOVED lines=40> */
.L_x_905:
        /* <DEDUP_REMOVED lines=53> */
.L_x_927:
        /* <DEDUP_REMOVED lines=23> */
.L_x_908:
[----:B------:R-:W-:Y:S05]  /*5300*/  BSYNC B0 ;  /* 0x0000000000007941 */ /* 0x000fea0003800000 */
.L_x_907:
        /* <DEDUP_REMOVED lines=12> */
.L_x_910:
[----:B------:R-:W-:Y:S05]  /*53d0*/  BSYNC B0 ;  /* 0x0000000000007941 */ /* 0x000fea0003800000 */
.L_x_909:
        /* <DEDUP_REMOVED lines=13> */
.L_x_912:
[----:B------:R-:W-:Y:S05]  /*54b0*/  BSYNC B0 ;  /* 0x0000000000007941 */ /* 0x000fea0003800000 */
.L_x_911:
[----:B------:R-:W-:Y:S06]  /*54c0*/  BAR.ARV 0xa, 0xa0 ;  /* 0x0282800000007b1d */ /* 0x000fec0000002000 */
[----:B------:R-:W-:Y:S04]  /*54d0*/  BSSY B0, `(.L_x_913) ;  /* 0x0000003000007945 */ /* 0x000fe80003800000 */
[----:B------:R-:W-:Y:S05]  /*54e0*/  @!P0 BRA `(.L_x_914) ;  /* 0x0000000000048947 */ /* 0x000fea0003800000 */
[----:B------:R-:W-:-:S04]  /*54f0*/  DEPBAR.LE SB0, 0x1 ;  /* 0x000080400000791a */ /* 0x000fc80000000000 */
.L_x_914:
[----:B------:R-:W-:Y:S05]  /*5500*/  BSYNC B0 ;  /* 0x0000000000007941 */ /* 0x000fea0003800000 */
.L_x_913:
[----:B------:R-:W-:Y:S06]  /*5510*/  BAR.ARV 0xb, 0xa0 ;  /* 0x02c2800000007b1d */ /* 0x000fec0000002000 */
[----:B------:R-:W-:Y:S04]  /*5520*/  BSSY B0, `(.L_x_915) ;  /* 0x0000003000007945 */ /* 0x000fe80003800000 */
[----:B------:R-:W-:Y:S05]  /*5530*/  @!P0 BRA `(.L_x_916) ;  /* 0x0000000000048947 */ /* 0x000fea0003800000 */
[----:B------:R-:W-:-:S04]  /*5540*/  DEPBAR.LE SB0, 0x0 ;  /* 0x000080000000791a */ /* 0x000fc80000000000 */
.L_x_916:
[----:B------:R-:W-:Y:S05]  /*5550*/  BSYNC B0 ;  /* 0x0000000000007941 */ /* 0x000fea0003800000 */
.L_x_915:
        /* <DEDUP_REMOVED lines=13> */
.L_x_918:
[----:B------:R-:W-:Y:S05]  /*5630*/  BSYNC B0 ;  /* 0x0000000000007941 */ /* 0x000fea0003800000 */
.L_x_917:
        /* <DEDUP_REMOVED lines=12> */
.L_x_920:
[----:B------:R-:W-:Y:S05]  /*5700*/  BSYNC B0 ;  /* 0x0000000000007941 */ /* 0x000fea0003800000 */
.L_x_919:
        /* <DEDUP_REMOVED lines=13> */
.L_x_922:
[----:B------:R-:W-:Y:S05]  /*57e0*/  BSYNC B0 ;  /* 0x0000000000007941 */ /* 0x000fea0003800000 */
.L_x_921:
[----:B------:R-:W-:Y:S06]  /*57f0*/  BAR.ARV 0xa, 0xa0 ;  /* 0x0282800000007b1d */ /* 0x000fec0000002000 */
[----:B------:R-:W-:Y:S04]  /*5800*/  BSSY B0, `(.L_x_923) ;  /* 0x0000003000007945 */ /* 0x000fe80003800000 */
[----:B------:R-:W-:Y:S05]  /*5810*/  @!P0 BRA `(.L_x_924) ;  /* 0x0000000000048947 */ /* 0x000fea0003800000 */
[----:B------:R-:W-:-:S04]  /*5820*/  DEPBAR.LE SB0, 0x1 ;  /* 0x000080400000791a */ /* 0x000fc80000000000 */
.L_x_924:
[----:B------:R-:W-:Y:S05]  /*5830*/  BSYNC B0 ;  /* 0x0000000000007941 */ /* 0x000fea0003800000 */
.L_x_923:
[----:B------:R-:W-:Y:S01]  /*5840*/  VIADD R0, R0, 0xfffffffe ;  /* 0xfffffffe00007836 */ /* 0x000fe20000000000 */
[----:B------:R-:W-:Y:S06]  /*5850*/  BAR.ARV 0xb, 0xa0 ;  /* 0x02c2800000007b1d */ /* 0x000fec0000002000 */
[----:B------:R-:W-:Y:S01]  /*5860*/  BSSY B0, `(.L_x_925) ;  /* 0x0000004000007945 */ /* 0x000fe20003800000 */
[----:B------:R-:W-:-:S03]  /*5870*/  ISETP.NE.AND P1, PT, R0, RZ, PT ;  /* 0x000000ff0000720c */ /* 0x000fc60003f25270 */
[----:B------:R-:W-:Y:S10]  /*5880*/  @!P0 BRA `(.L_x_926) ;  /* 0x0000000000048947 */ /* 0x000ff40003800000 */
[----:B------:R-:W-:-:S04]  /*5890*/  DEPBAR.LE SB0, 0x0 ;  /* 0x000080000000791a */ /* 0x000fc80000000000 */
.L_x_926:
[----:B------:R-:W-:Y:S05]  /*58a0*/  BSYNC B0 ;  /* 0x0000000000007941 */ /* 0x000fea0003800000 */
.L_x_925:
[----:B------:R-:W-:Y:S06]  /*58b0*/  BAR.ARV 0xc, 0xa0 ;  /* 0x0302800000007b1d */ /* 0x000fec0000002000 */
[----:B------:R-:W-:Y:S02]  /*58c0*/  UIADD3 UR5, UR5, 0x2, URZ ;  /* 0x0000000205057890 */ /* 0x000fe4000fffe03f */
[----:B------:R-:W-:Y:S01]  /*58d0*/  UIADD3 UR4, UR4, 0x1, URZ ;  /* 0x0000000104047890 */ /* 0x000fe2000fffe03f */
[----:B------:R-:W-:Y:S11]  /*58e0*/  @P1 BRA `(.L_x_927) ;  /* 0xfffffff800281947 */ /* 0x000ff6000383ffff */
[----:B------:R-:W-:-:S12]  /*58f0*/  UIADD3 UR6, UR20, 0x6000, URZ ;  /* 0x0000600014067890 */ /* 0x000fd8000fffe03f */
.L_x_906:
        /* <DEDUP_REMOVED lines=19> */
.L_x_929:
[----:B------:R-:W-:Y:S05]  /*5a30*/  BSYNC B0 ;  /* 0x0000000000007941 */ /* 0x000fea0003800000 */
.L_x_928:
        /* <DEDUP_REMOVED lines=18> */
.L_x_931:
[----:B------:R-:W-:Y:S05]  /*5b60*/  BSYNC B0 ;  /* 0x0000000000007941 */ /* 0x000fea0003800000 */
.L_x_930:
        /* <DEDUP_REMOVED lines=19> */
.L_x_933:
[----:B------:R-:W-:Y:S05]  /*5ca0*/  BSYNC B0 ;  /* 0x0000000000007941 */ /* 0x000fea0003800000 */
.L_x_932:
[----:B------:R-:W-:Y:S06]  /*5cb0*/  BAR.ARV 0xa, 0xa0 ;  /* 0x0282800000007b1d */ /* 0x000fec0000002000 */
[----:B------:R-:W-:Y:S04]  /*5cc0*/  BSSY B0, `(.L_x_934) ;  /* 0x0000003000007945 */ /* 0x000fe80003800000 */
[----:B------:R-:W-:Y:S05]  /*5cd0*/  @!P0 BRA `(.L_x_935) ;  /* 0x0000000000048947 */ /* 0x000fea0003800000 */
[----:B------:R-:W-:-:S04]  /*5ce0*/  DEPBAR.LE SB0, 0x1 ;  /* 0x000080400000791a */ /* 0x000fc80000000000 */
.L_x_935:
[----:B------:R-:W-:Y:S05]  /*5cf0*/  BSYNC B0 ;  /* 0x0000000000007941 */ /* 0x000fea0003800000 */
.L_x_934:
[----:B------:R-:W-:Y:S06]  /*5d00*/  BAR.ARV 0xb, 0xa0 ;  /* 0x02c2800000007b1d */ /* 0x000fec0000002000 */
[----:B------:R-:W-:Y:S04]  /*5d10*/  BSSY B0, `(.L_x_936) ;  /* 0x0000003000007945 */ /* 0x000fe80003800000 */
[----:B------:R-:W-:Y:S05]  /*5d20*/  @!P0 BRA `(.L_x_937) ;  /* 0x0000000000048947 */ /* 0x000fea0003800000 */
[----:B------:R-:W-:-:S04]  /*5d30*/  DEPBAR.LE SB0, 0x0 ;  /* 0x000080000000791a */ /* 0x000fc80000000000 */
.L_x_937:
[----:B------:R-:W-:Y:S05]  /*5d40*/  BSYNC B0 ;  /* 0x0000000000007941 */ /* 0x000fea0003800000 */
.L_x_936:
[----:B------:R-:W-:Y:S06]  /*5d50*/  BAR.ARV 0xc, 0xa0 ;  /* 0x0302800000007b1d */ /* 0x000fec0000002000 */
[----:B------:R-:W-:Y:S05]  /*5d60*/  BRA `(.L_x_873) ;  /* 0x0000002400887947 */ /* 0x000fea0003800000 */
.L_x_901:
        /* <DEDUP_REMOVED lines=10> */
.L_x_938:
        /* <DEDUP_REMOVED lines=10> */
.L_x_940:
[----:B------:R-:W3:Y:S02]  /*5eb0*/  LDC R0, c[0x0][0x8c4] ;  /* 0x00023100ff007b82 */ /* 0x000ee40000000800 */
.L_x_939:
        /* <DEDUP_REMOVED lines=42> */
.L_x_942:
        /* <DEDUP_REMOVED lines=70> */
.L_x_971:
        /* <DEDUP_REMOVED lines=9> */
.L_x_945:
        /* <DEDUP_REMOVED lines=98> */
.L_x_956:
[----:B-1----:R-:W-:-:S05]  /*6c70*/  IMAD.MOV.U32 R11, RZ, RZ, 0x1 ;  /* 0x00000001ff0b7424 */ /* 0x002fca00078e00ff */
[----:B------:R-:W-:-:S04]  /*6c80*/  SHF.L.U32 R11, R11, 0x1f, RZ ;  /* 0x0000001f0b0b7819 */ /* 0x000fc800000006ff */
[----:B------:R-:W1:Y:S02]  /*6c90*/  SYNCS.PHASECHK.TRANS64.TRYWAIT P1, [R12+URZ+0x36438], R11 ;  /* 0x0364380b0c0075a7 */ /* 0x000e64000802017f */
[----:B-1234-:R-:W-:Y:S05]  /*6ca0*/  @!P1 BRA `(.L_x_948) ;  /* 0x0000001800349947 */ /* 0x01efea0003800000 */
.L_x_972:
[----:B------:R-:W-:Y:S05]  /*6cb0*/  @P0 BRA `(.L_x_949) ;  /* 0x0000000000140947 */ /* 0x000fea0003800000 */
[----:B------:R-:W-:Y:S01]  /*6cc0*/  ISETP.NE.AND P1, PT, R8, RZ, PT ;  /* 0x000000ff0800720c */ /* 0x000fe20003f25270 */
[----:B------:R-:W-:-:S04]  /*6cd0*/  IMAD.MOV.U32 R3, RZ, RZ, 0x6100 ;  /* 0x00006100ff037424 */ /* 0x000fc800078e00ff */
[----:B------:R2:W-:Y:S08]  /*6ce0*/  SYNCS.ARRIVE.TRANS64 RZ, [R12+URZ+0x36430], R3 ;  /* 0x036430030cff79a7 */ /* 0x0005f0000800003f */
[----:B------:R-:W-:Y:S05]  /*6cf0*/  @!P1 BRA `(.L_x_949) ;  /* 0x0000000000049947 */ /* 0x000fea0003800000 */
[----:B------:R-:W-:Y:S01]  /*6d00*/  BPT.TRAP 0x1 ;  /* 0x000000040000795c */ /* 0x000fe20000300000 */
.L_x_949:
        /* <DEDUP_REMOVED lines=49> */
.L_x_973:
[----:B------:R-:W-:Y:S05]  /*7020*/  @P0 BRA `(.L_x_951) ;  /* 0x0000000000140947 */ /* 0x000fea0003800000 */
[----:B------:R-:W-:Y:S01]  /*7030*/  ISETP.NE.AND P1, PT, R8, RZ, PT ;  /* 0x000000ff0800720c */ /* 0x000fe20003f25270 */
[----:B--2---:R-:W-:-:S04]  /*7040*/  IMAD.MOV.U32 R27, RZ, RZ, 0x6100 ;  /* 0x00006100ff1b7424 */ /* 0x004fc800078e00ff */
[----:B------:R3:W-:Y:S08]  /*7050*/  SYNCS.ARRIVE.TRANS64 RZ, [R12+URZ+0x36418], R27 ;  /* 0x0364181b0cff79a7 */ /* 0x0007f0000800003f */
[----:B------:R-:W-:Y:S05]  /*7060*/  @!P1 BRA `(.L_x_951) ;  /* 0x0000000000049947 */ /* 0x000fea0003800000 */
[----:B------:R-:W-:Y:S01]  /*7070*/  BPT.TRAP 0x1 ;  /* 0x000000040000795c */ /* 0x000fe20000300000 */
.L_x_951:
        /* <DEDUP_REMOVED lines=37> */
.L_x_974:
[----:B--2---:R-:W-:Y:S01]  /*72d0*/  SHF.R.S32.HI R28, RZ, 0x1f, R26 ;  /* 0x0000001fff1c7819 */ /* 0x004fe2000001141a */
[----:B------:R-:W-:Y:S06]  /*72e0*/  @P0 BRA `(.L_x_953) ;  /* 0x0000000000140947 */ /* 0x000fec0003800000 */
[----:B------:R-:W-:Y:S01]  /*72f0*/  ISETP.NE.AND P1, PT, R8, RZ, PT ;  /* 0x000000ff0800720c */ /* 0x000fe20003f25270 */
[----:B------:R-:W-:-:S04]  /*7300*/  IMAD.MOV.U32 R29, RZ, RZ, 0x6100 ;  /* 0x00006100ff1d7424 */ /* 0x000fc800078e00ff */
[----:B------:R2:W-:Y:S08]  /*7310*/  SYNCS.ARRIVE.TRANS64 RZ, [R12+URZ+0x36430], R29 ;  /* 0x0364301d0cff79a7 */ /* 0x0005f0000800003f */
[----:B------:R-:W-:Y:S05]  /*7320*/  @!P1 BRA `(.L_x_953) ;  /* 0x0000000000049947 */ /* 0x000fea0003800000 */
[----:B------:R-:W-:Y:S01]  /*7330*/  BPT.TRAP 0x1 ;  /* 0x000000040000795c */ /* 0x000fe20000300000 */
.L_x_953:
        /* <DEDUP_REMOVED lines=37> */
.L_x_976:
[----:B------:R-:W-:Y:S05]  /*7590*/  @P0 BRA `(.L_x_955) ;  /* 0x0000000000140947 */ /* 0x000fea0003800000 */
[----:B------:R-:W-:Y:S01]  /*75a0*/  ISETP.NE.AND P1, PT, R8, RZ, PT ;  /* 0x000000ff0800720c */ /* 0x000fe20003f25270 */
[----:B---3--:R-:W-:-:S04]  /*75b0*/  IMAD.MOV.U32 R5, RZ, RZ, 0x6100 ;  /* 0x00006100ff057424 */ /* 0x008fc800078e00ff */
[----:B------:R4:W-:Y:S08]  /*75c0*/  SYNCS.ARRIVE.TRANS64 RZ, [R12+URZ+0x36410], R5 ;  /* 0x036410050cff79a7 */ /* 0x0009f0000800003f */
[----:B------:R-:W-:Y:S05]  /*75d0*/  @!P1 BRA `(.L_x_955) ;  /* 0x0000000000049947 */ /* 0x000fea0003800000 */
[----:B------:R-:W-:Y:S01]  /*75e0*/  BPT.TRAP 0x1 ;  /* 0x000000040000795c */ /* 0x000fe20000300000 */
.L_x_955:
        /* <DEDUP_REMOVED lines=37> */
.L_x_947:
[----:B------:R-:W-:Y:S01]  /*7840*/  ISETP.NE.AND P1, PT, R17, RZ, PT ;  /* 0x000000ff1100720c */ /* 0x000fe20003f25270 */
[----:B------:R-:W-:-:S12]  /*7850*/  IMAD.MOV.U32 R4, RZ, RZ, 0x1 ;  /* 0x00000001ff047424 */ /* 0x000fd800078e00ff */
[----:B------:R-:W-:Y:S05]  /*7860*/  @!P1 BRA `(.L_x_946) ;  /* 0x00000004006c9947 */ /* 0x000fea0003800000 */
[----:B------:R-:W3:Y:S02]  /*7870*/  SYNCS.PHASECHK.TRANS64.TRYWAIT P1, [R12+URZ+0x36438], R11 ;  /* 0x0364380b0c0075a7 */ /* 0x000ee4000802017f */
[----:B---3--:R-:W-:Y:S05]  /*7880*/  @!P1 BRA `(.L_x_957) ;  /* 0x0000000c00909947 */ /* 0x008fea0003800000 */
.L_x_977:
[----:B------:R-:W-:Y:S05]  /*7890*/  @P0 BRA `(.L_x_958) ;  /* 0x0000000000140947 */ /* 0x000fea0003800000 */
[----:B------:R-:W-:Y:S01]  /*78a0*/  ISETP.NE.AND P1, PT, R8, RZ, PT ;  /* 0x000000ff0800720c */ /* 0x000fe20003f25270 */
[----:B------:R-:W-:-:S04]  /*78b0*/  IMAD.MOV.U32 R5, RZ, RZ, 0x6100 ;  /* 0x00006100ff057424 */ /* 0x000fc800078e00ff */
[----:B------:R4:W-:Y:S08]  /*78c0*/  SYNCS.ARRIVE.TRANS64 RZ, [R12+URZ+0x36430], R5 ;  /* 0x036430050cff79a7 */ /* 0x0009f0000800003f */
[----:B------:R-:W-:Y:S05]  /*78d0*/  @!P1 BRA `(.L_x_958) ;  /* 0x0000000000049947 */ /* 0x000fea0003800000 */
[----:B------:R-:W-:Y:S01]  /*78e0*/  BPT.TRAP 0x1 ;  /* 0x000000040000795c */ /* 0x000fe20000300000 */
.L_x_958:
        /* <DEDUP_REMOVED lines=42> */
.L_x_978:
[----:B------:R-:W-:Y:S01]  /*7b90*/  IMAD.MOV.U32 R4, RZ, RZ, RZ ;  /* 0x000000ffff047224 */ /* 0x000fe200078e00ff */
[----:B------:R-:W-:Y:S06]  /*7ba0*/  @P0 BRA `(.L_x_960) ;  /* 0x0000000000140947 */ /* 0x000fec0003800000 */
[----:B------:R-:W-:Y:S01]  /*7bb0*/  ISETP.NE.AND P1, PT, R8, RZ, PT ;  /* 0x000000ff0800720c */ /* 0x000fe20003f25270 */
[----:B----4-:R-:W-:-:S04]  /*7bc0*/  IMAD.MOV.U32 R5, RZ, RZ, 0x6100 ;  /* 0x00006100ff057424 */ /* 0x010fc800078e00ff */
[----:B------:R4:W-:Y:S08]  /*7bd0*/  SYNCS.ARRIVE.TRANS64 RZ, [R12+URZ+0x36418], R5 ;  /* 0x036418050cff79a7 */ /* 0x0009f0000800003f */
[----:B------:R-:W-:Y:S05]  /*7be0*/  @!P1 BRA `(.L_x_960) ;  /* 0x0000000000049947 */ /* 0x000fea0003800000 */
[----:B------:R-:W-:Y:S01]  /*7bf0*/  BPT.TRAP 0x1 ;  /* 0x000000040000795c */ /* 0x000fe20000300000 */
.L_x_960:
        /* <DEDUP_REMOVED lines=34> */
.L_x_946:
[----:B------:R-:W-:-:S04]  /*7e20*/  SHF.L.U32 R3, R4, 0x1f, RZ ;  /* 0x0000001f04037819 */ /* 0x000fc800000006ff */
[----:B------:R-:W4:Y:S02]  /*7e30*/  SYNCS.PHASECHK.TRANS64.TRYWAIT P1, [R12+URZ+0x36438], R3 ;  /* 0x036438030c0075a7 */ /* 0x000f24000802017f */
[----:B----4-:R-:W-:Y:S05]  /*7e40*/  @!P1 BRA `(.L_x_961) ;  /* 0x0000000800489947 */ /* 0x010fea0003800000 */
.L_x_979:
[----:B------:R-:W-:Y:S05]  /*7e50*/  @P0 BRA `(.L_x_962) ;  /* 0x0000000000180947 */ /* 0x000fea0003800000 */
[----:B------:R-:W5:Y:S01]  /*7e60*/  S2R R2, SR_TID.X ;  /* 0x0000000000027919 */ /* 0x000f620000002100 */
[----:B----4-:R-:W-:-:S04]  /*7e70*/  IMAD.MOV.U32 R3, RZ, RZ, 0x6100 ;  /* 0x00006100ff037424 */ /* 0x010fc800078e00ff */
[----:B------:R4:W-:Y:S01]  /*7e80*/  SYNCS.ARRIVE.TRANS64 RZ, [R12+URZ+0x36430], R3 ;  /* 0x036430030cff79a7 */ /* 0x0009e2000800003f */
[----:B-----5:R-:W-:-:S13]  /*7e90*/  LOP3.LUT P0, RZ, R2, 0x1f, RZ, 0xc0, !PT ;  /* 0x0000001f02ff7812 */ /* 0x020fda000780c0ff */
[----:B----4-:R-:W-:Y:S05]  /*7ea0*/  @!P0 BRA `(.L_x_962) ;  /* 0x0000000000048947 */ /* 0x010fea0003800000 */
[----:B------:R-:W-:Y:S01]  /*7eb0*/  BPT.TRAP 0x1 ;  /* 0x000000040000795c */ /* 0x000fe20000300000 */
.L_x_962:
        /* <DEDUP_REMOVED lines=44> */
.L_x_943:
[----:B------:R-:W-:Y:S05]  /*8180*/  BSYNC B0 ;  /* 0x0000000000007941 */ /* 0x000fea0003800000 */
.L_x_941:
[----:B------:R-:W-:-:S03]  /*8190*/  UMOV UR6, 0xffffffff ;  /* 0xffffffff00067882 */ /* 0x000fc60000000000 */
[----:B------:R-:W-:Y:S05]  /*81a0*/  BRA.DIV UR6, `(.L_x_963) ;  /* 0x0000000606847947 */ /* 0x000fea000b800000 */
[----:B------:R-:W-:-:S13]  /*81b0*/  ELECT P6, URZ, PT ;  /* 0x00000000003f782f */ /* 0x000fda00038c0000 */
.L_x_982:
[----:B------:R-:W-:Y:S05]  /*81c0*/  @!P6 BRA `(.L_x_873) ;  /* 0x000000000070e947 */ /* 0x000fea0003800000 */
[----:B------:R-:W-:-:S04]  /*81d0*/  LOP3.LUT R16, R16, 0x2, RZ, 0xfc, !PT ;  /* 0x0000000210107812 */ /* 0x000fc800078efcff */
[----:B------:R-:W-:-:S13]  /*81e0*/  ISETP.NE.AND P2, PT, R16, 0x3, PT ;  /* 0x000000031000780c */ /* 0x000fda0003f45270 */
[----:B------:R-:W-:Y:S05]  /*81f0*/  @!P2 BRA `(.L_x_964) ;  /* 0x000000000004a947 */ /* 0x000fea0003800000 */
[----:B--2---:R-:W-:Y:S01]  /*8200*/  BPT.TRAP 0x1 ;  /* 0x000000040000795c */ /* 0x004fe20000300000 */
.L_x_964:
        /* <DEDUP_REMOVED lines=15> */
.L_x_983:
[----:B------:R-:W5:Y:S02]  /*8300*/  SYNCS.PHASECHK.TRANS64.TRYWAIT P0, [R5+URZ], R0 ;  /* 0x00000000050075a7 */ /* 0x000f64000800017f */
[----:B-----5:R-:W-:Y:S05]  /*8310*/  @!P0 BRA `(.L_x_966) ;  /* 0x00000004005c8947 */ /* 0x020fea0003800000 */
.L_x_984:
[----:B------:R-:W-:Y:S05]  /*8320*/  @!P2 BRA `(.L_x_967) ;  /* 0x000000000004a947 */ /* 0x000fea0003800000 */
[----:B--2---:R-:W-:Y:S01]  /*8330*/  BPT.TRAP 0x1 ;  /* 0x000000040000795c */ /* 0x004fe20000300000 */
.L_x_967:
[----:B------:R-:W-:-:S07]  /*8340*/  SHF.L.U32 R4, R4, 0x1f, RZ ;  /* 0x0000001f04047819 */ /* 0x000fce00000006ff */
.L_x_968:
[----:B------:R1:W1:Y:S02]  /*8350*/  SYNCS.PHASECHK.TRANS64.TRYWAIT P0, [R9+URZ+0x36438], R4 ;  /* 0x03643804090075a7 */ /* 0x000264000800017f */
[----:B-1----:R-:W-:Y:S05]  /*8360*/  @!P0 NANOSLEEP.SYNCS 0x989680 ;  /* 0x009896800000895d */ /* 0x002fea0003900000 */
[----:B------:R-:W1:Y:S02]  /*8370*/  @!P0 SYNCS.PHASECHK.TRANS64 P0, [R9+URZ+0x36438], R4 ;  /* 0x03643804090085a7 */ /* 0x000e64000800007f */
[----:B-1----:R-:W-:Y:S05]  /*8380*/  @!P0 BRA `(.L_x_968) ;  /* 0xfffffffc00f08947 */ /* 0x002fea000383ffff */
.L_x_873:
[----:B--2---:R-:W-:Y:S05]  /*8390*/  BSYNC B6 ;  /* 0x0000000000067941 */ /* 0x004fea0003800000 */
.L_x_867:
[----:B------:R-:W-:Y:S05]  /*83a0*/  EXIT ;  /* 0x000000000000794d */ /* 0x000fea0003800000 */
.L_x_883:
[----:B------:R-:W-:Y:S02]  /*83b0*/  IMAD.MOV.U32 R12, RZ, RZ, RZ ;  /* 0x000000ffff0c7224 */ /* 0x000fe400078e00ff */
[----:B------:R-:W-:Y:S02]  /*83c0*/  IMAD.MOV.U32 R11, RZ, RZ, 0x1f ;  /* 0x0000001fff0b7424 */ /* 0x000fe400078e00ff */
[----:B------:R-:W-:-:S07]  /*83d0*/  IMAD.MOV.U32 R15, RZ, RZ, -0x1 ;  /* 0xffffffffff0f7424 */ /* 0x000fce00078e00ff */
[----:B------:R-:W-:Y:S05]  /*83e0*/  WARPSYNC.COLLECTIVE R15, `(.L_x_969) ;  /* 0x000000000f087348 */ /* 0x000fea0003c00000 */
[----:B------:R1:W2:Y:S02]  /*83f0*/  SHFL.IDX P6, R14, R13, R12, R11 ;  /* 0x0000000c0d0e7389 */ /* 0x0002a400000c000b */
[----:B-12---:R-:W-:Y:S01]  /*8400*/  ENDCOLLECTIVE ;  /* 0x000000000000791b */ /* 0x006fe20003800000 */
.L_x_969:
[----:B------:R-:W-:Y:S05]  /*8410*/  BRA `(.L_x_970) ;  /* 0xffffff8c00907947 */ /* 0x000fea000383ffff */
.L_x_885:
[----:B--2---:R-:W-:-:S04]  /*8420*/  IMAD.U32 R7, RZ, RZ, UR36 ;  /* 0x00000024ff077e24 */ /* 0x004fc8000f8e00ff */
[----:B------:R2:W3:Y:S03]  /*8430*/  SYNCS.PHASECHK.TRANS64.TRYWAIT P0, [R7+URZ+0x36400], R11 ;  /* 0x0364000b070075a7 */ /* 0x0004e6000800017f */
[----:B---3--:R-:W-:Y:S05]  /*8440*/  @!P0 NANOSLEEP.SYNCS 0x989680 ;  /* 0x009896800000895d */ /* 0x008fea0003900000 */
[----:B------:R-:W3:Y:S02]  /*8450*/  @!P0 SYNCS.PHASECHK.TRANS64 P0, [R7+URZ+0x36400], R11 ;  /* 0x0364000b070085a7 */ /* 0x000ee4000800007f */
[----:B---3--:R-:W-:Y:S05]  /*8460*/  @!P0 BRA `(.L_x_885) ;  /* 0xfffffffc00ec8947 */ /* 0x008fea000383ffff */
[----:B------:R-:W-:Y:S05]  /*8470*/  BRA `(.L_x_884) ;  /* 0xffffff8c00e07947 */ /* 0x000fea000383ffff */
.L_x_889:
[----:B--2---:R2:W3:Y:S02]  /*8480*/  SYNCS.PHASECHK.TRANS64.TRYWAIT P1, [R4+URZ+0x36410], R11 ;  /* 0x0364100b040075a7 */ /* 0x0044e4000802017f */
[----:B---3--:R-:W-:Y:S05]  /*8490*/  @!P1 NANOSLEEP.SYNCS 0x989680 ;  /* 0x009896800000995d */ /* 0x008fea0003900000 */
[----:B------:R-:W3:Y:S02]  /*84a0*/  @!P1 SYNCS.PHASECHK.TRANS64 P1, [R4+URZ+0x36410], R11 ;  /* 0x0364100b040095a7 */ /* 0x000ee4000802007f */
[----:B---3--:R-:W-:Y:S05]  /*84b0*/  @!P1 BRA `(.L_x_889) ;  /* 0xfffffffc00f09947 */ /* 0x008fea000383ffff */
[----:B------:R-:W-:Y:S05]  /*84c0*/  BRA `(.L_x_888) ;  /* 0xffffff9400887947 */ /* 0x000fea000383ffff */
.L_x_893:
[----:B--2---:R-:W-:-:S04]  /*84d0*/  IMAD.U32 R120, RZ, RZ, UR36 ;  /* 0x00000024ff787e24 */ /* 0x004fc8000f8e00ff */
[----:B------:R2:W3:Y:S03]  /*84e0*/  SYNCS.PHASECHK.TRANS64.TRYWAIT P1, [R120+URZ+0x36430], R15 ;  /* 0x0364300f780075a7 */ /* 0x0004e6000802017f */
[----:B---3--:R-:W-:Y:S05]  /*84f0*/  @!P1 NANOSLEEP.SYNCS 0x989680 ;  /* 0x009896800000995d */ /* 0x008fea0003900000 */
[----:B------:R-:W3:Y:S02]  /*8500*/  @!P1 SYNCS.PHASECHK.TRANS64 P1, [R120+URZ+0x36430], R15 ;  /* 0x0364300f780095a7 */ /* 0x000ee4000802007f */
[----:B---3--:R-:W-:Y:S05]  /*8510*/  @!P1 BRA `(.L_x_893) ;  /* 0xfffffffc00ec9947 */ /* 0x008fea000383ffff */
[----:B------:R-:W-:Y:S05]  /*8520*/  BRA `(.L_x_892) ;  /* 0xffffff9c00a47947 */ /* 0x000fea000383ffff */
.L_x_944:
[----:B-1----:R1:W2:Y:S02]  /*8530*/  SYNCS.PHASECHK.TRANS64.TRYWAIT P1, [R12+URZ+0x36420], R11 ;  /* 0x0364200b0c0075a7 */ /* 0x0022a4000802017f */
[----:B--2---:R-:W-:Y:S05]  /*8540*/  @!P1 NANOSLEEP.SYNCS 0x989680 ;  /* 0x009896800000995d */ /* 0x004fea0003900000 */
[----:B------:R-:W2:Y:S02]  /*8550*/  @!P1 SYNCS.PHASECHK.TRANS64 P1, [R12+URZ+0x36420], R11 ;  /* 0x0364200b0c0095a7 */ /* 0x000ea4000802007f */
[----:B--2---:R-:W-:Y:S05]  /*8560*/  @!P1 BRA `(.L_x_944) ;  /* 0xfffffffc00f09947 */ /* 0x004fea000383ffff */
[----:B------:R-:W-:Y:S05]  /*8570*/  BRA `(.L_x_971) ;  /* 0xffffffe000107947 */ /* 0x000fea000383ffff */
.L_x_948:
[----:B-1----:R1:W2:Y:S02]  /*8580*/  SYNCS.PHASECHK.TRANS64.TRYWAIT P1, [R12+URZ+0x36438], R11 ;  /* 0x0364380b0c0075a7 */ /* 0x0022a4000802017f */
[----:B--2---:R-:W-:Y:S05]  /*8590*/  @!P1 NANOSLEEP.SYNCS 0x989680 ;  /* 0x009896800000995d */ /* 0x004fea0003900000 */
[----:B------:R-:W2:Y:S02]  /*85a0*/  @!P1 SYNCS.PHASECHK.TRANS64 P1, [R12+URZ+0x36438], R11 ;  /* 0x0364380b0c0095a7 */ /* 0x000ea4000802007f */
[----:B--2---:R-:W-:Y:S05]  /*85b0*/  @!P1 BRA `(.L_x_948) ;  /* 0xfffffffc00f09947 */ /* 0x004fea000383ffff */
[----:B------:R-:W-:Y:S05]  /*85c0*/  BRA `(.L_x_972) ;  /* 0xffffffe400b87947 */ /* 0x000fea000383ffff */
.L_x_950:
[----:B--2---:R2:W3:Y:S02]  /*85d0*/  SYNCS.PHASECHK.TRANS64.TRYWAIT P1, [R12+URZ+0x36428], R27 ;  /* 0x0364281b0c0075a7 */ /* 0x0044e4000802017f */
[----:B---3--:R-:W-:Y:S05]  /*85e0*/  @!P1 NANOSLEEP.SYNCS 0x989680 ;  /* 0x009896800000995d */ /* 0x008fea0003900000 */
[----:B------:R-:W3:Y:S02]  /*85f0*/  @!P1 SYNCS.PHASECHK.TRANS64 P1, [R12+URZ+0x36428], R27 ;  /* 0x0364281b0c0095a7 */ /* 0x000ee4000802007f */
[----:B---3--:R-:W-:Y:S05]  /*8600*/  @!P1 BRA `(.L_x_950) ;  /* 0xfffffffc00f09947 */ /* 0x008fea000383ffff */
[----:B------:R-:W-:Y:S05]  /*8610*/  BRA `(.L_x_973) ;  /* 0xffffffe800807947 */ /* 0x000fea000383ffff */
.L_x_952:
[----:B--2---:R2:W3:Y:S02]  /*8620*/  SYNCS.PHASECHK.TRANS64.TRYWAIT P1, [R12+URZ+0x36438], R28 ;  /* 0x0364381c0c0075a7 */ /* 0x0044e4000802017f */
[----:B---3--:R-:W-:Y:S05]  /*8630*/  @!P1 NANOSLEEP.SYNCS 0x989680 ;  /* 0x009896800000995d */ /* 0x008fea0003900000 */
[----:B------:R-:W3:Y:S02]  /*8640*/  @!P1 SYNCS.PHASECHK.TRANS64 P1, [R12+URZ+0x36438], R28 ;  /* 0x0364381c0c0095a7 */ /* 0x000ee4000802007f */
[----:B---3--:R-:W-:Y:S05]  /*8650*/  @!P1 BRA `(.L_x_952) ;  /* 0xfffffffc00f09947 */ /* 0x008fea000383ffff */
[----:B------:R-:W-:Y:S05]  /*8660*/  BRA `(.L_x_974) ;  /* 0xffffffec00187947 */ /* 0x000fea000383ffff */
.L_x_954:
[----:B------:R-:W-:-:S07]  /*8670*/  SHF.L.U32 R5, R0, 0x1f, RZ ;  /* 0x0000001f00057819 */ /* 0x000fce00000006ff */
.L_x_975:
[----:B---3--:R3:W4:Y:S02]  /*8680*/  SYNCS.PHASECHK.TRANS64.TRYWAIT P1, [R12+URZ+0x36420], R5 ;  /* 0x036420050c0075a7 */ /* 0x008724000802017f */
[----:B----4-:R-:W-:Y:S05]  /*8690*/  @!P1 NANOSLEEP.SYNCS 0x989680 ;  /* 0x009896800000995d */ /* 0x010fea0003900000 */
[----:B------:R-:W4:Y:S02]  /*86a0*/  @!P1 SYNCS.PHASECHK.TRANS64 P1, [R12+URZ+0x36420], R5 ;  /* 0x036420050c0095a7 */ /* 0x000f24000802007f */
[----:B----4-:R-:W-:Y:S05]  /*86b0*/  @!P1 BRA `(.L_x_975) ;  /* 0xfffffffc00f09947 */ /* 0x010fea000383ffff */
[----:B------:R-:W-:Y:S05]  /*86c0*/  BRA `(.L_x_976) ;  /* 0xffffffec00b07947 */ /* 0x000fea000383ffff */
.L_x_957:
[----:B---3--:R3:W4:Y:S02]  /*86d0*/  SYNCS.PHASECHK.TRANS64.TRYWAIT P1, [R12+URZ+0x36438], R11 ;  /* 0x0364380b0c0075a7 */ /* 0x008724000802017f */
[----:B----4-:R-:W-:Y:S05]  /*86e0*/  @!P1 NANOSLEEP.SYNCS 0x989680 ;  /* 0x009896800000995d */ /* 0x010fea0003900000 */
[----:B------:R-:W4:Y:S02]  /*86f0*/  @!P1 SYNCS.PHASECHK.TRANS64 P1, [R12+URZ+0x36438], R11 ;  /* 0x0364380b0c0095a7 */ /* 0x000f24000802007f */
[----:B----4-:R-:W-:Y:S05]  /*8700*/  @!P1 BRA `(.L_x_957) ;  /* 0xfffffffc00f09947 */ /* 0x010fea000383ffff */
[----:B------:R-:W-:Y:S05]  /*8710*/  BRA `(.L_x_977) ;  /* 0xfffffff0005c7947 */ /* 0x000fea000383ffff */
.L_x_959:
[----:B----4-:R4:W1:Y:S02]  /*8720*/  SYNCS.PHASECHK.TRANS64.TRYWAIT P1, [R12+URZ+0x36428], R5 ;  /* 0x036428050c0075a7 */ /* 0x010864000802017f */
[----:B-1----:R-:W-:Y:S05]  /*8730*/  @!P1 NANOSLEEP.SYNCS 0x989680 ;  /* 0x009896800000995d */ /* 0x002fea0003900000 */
[----:B------:R-:W1:Y:S02]  /*8740*/  @!P1 SYNCS.PHASECHK.TRANS64 P1, [R12+URZ+0x36428], R5 ;  /* 0x036428050c0095a7 */ /* 0x000e64000802007f */
[----:B-1----:R-:W-:Y:S05]  /*8750*/  @!P1 BRA `(.L_x_959) ;  /* 0xfffffffc00f09947 */ /* 0x002fea000383ffff */
[----:B------:R-:W-:Y:S05]  /*8760*/  BRA `(.L_x_978) ;  /* 0xfffffff400087947 */ /* 0x000fea000383ffff */
.L_x_961:
[----:B----4-:R4:W1:Y:S02]  /*8770*/  SYNCS.PHASECHK.TRANS64.TRYWAIT P1, [R12+URZ+0x36438], R3 ;  /* 0x036438030c0075a7 */ /* 0x010864000802017f */
[----:B-1----:R-:W-:Y:S05]  /*8780*/  @!P1 NANOSLEEP.SYNCS 0x989680 ;  /* 0x009896800000995d */ /* 0x002fea0003900000 */
[----:B------:R-:W1:Y:S02]  /*8790*/  @!P1 SYNCS.PHASECHK.TRANS64 P1, [R12+URZ+0x36438], R3 ;  /* 0x036438030c0095a7 */ /* 0x000e64000802007f */
[----:B-1----:R-:W-:Y:S05]  /*87a0*/  @!P1 BRA `(.L_x_961) ;  /* 0xfffffffc00f09947 */ /* 0x002fea000383ffff */
[----:B------:R-:W-:Y:S05]  /*87b0*/  BRA `(.L_x_979) ;  /* 0xfffffff400a47947 */ /* 0x000fea000383ffff */
.L_x_963:
[----:B------:R-:W-:Y:S01]  /*87c0*/  BSSY B0, `(.L_x_980) ;  /* 0x0000006000007945 */ /* 0x000fe20003800000 */
[----:B------:R-:W-:-:S07]  /*87d0*/  IMAD.MOV.U32 R15, RZ, RZ, -0x1 ;  /* 0xffffffffff0f7424 */ /* 0x000fce00078e00ff */
[----:B-1234-:R-:W-:Y:S05]  /*87e0*/  WARPSYNC.COLLECTIVE R15, `(.L_x_981) ;  /* 0x000000000f0c7348 */ /* 0x01efea0003c00000 */
[----:B------:R-:W-:Y:S02]  /*87f0*/  ELECT P6, UR62, PT ;  /* 0x00000000003e782f */ /* 0x000fe400038c0000 */
[----:B------:R-:W-:Y:S01]  /*8800*/  MOV R14, UR62 ;  /* 0x0000003e000e7c02 */ /* 0x000fe20008000f00 */
[----:B-1234-:R-:W-:Y:S10]  /*8810*/  ENDCOLLECTIVE ;  /* 0x000000000000791b */ /* 0x01eff40003800000 */
.L_x_981:
[----:B------:R-:W-:Y:S05]  /*8820*/  BSYNC B0 ;  /* 0x0000000000007941 */ /* 0x000fea0003800000 */
.L_x_980:
[----:B------:R-:W-:Y:S05]  /*8830*/  BRA `(.L_x_982) ;  /* 0xfffffff800607947 */ /* 0x000fea000383ffff */
.L_x_965:
[----:B----4-:R4:W1:Y:S02]  /*8840*/  SYNCS.PHASECHK.TRANS64.TRYWAIT P0, [R7+URZ], R6 ;  /* 0x00000006070075a7 */ /* 0x010864000800017f */
[----:B-1----:R-:W-:Y:S05]  /*8850*/  @!P0 NANOSLEEP.SYNCS 0x989680 ;  /* 0x009896800000895d */ /* 0x002fea0003900000 */
[----:B------:R-:W1:Y:S02]  /*8860*/  @!P0 SYNCS.PHASECHK.TRANS64 P0, [R7+URZ], R6 ;  /* 0x00000006070085a7 */ /* 0x000e64000800007f */
[----:B-1----:R-:W-:Y:S05]  /*8870*/  @!P0 BRA `(.L_x_965) ;  /* 0xfffffffc00f08947 */ /* 0x002fea000383ffff */
[----:B------:R-:W-:Y:S05]  /*8880*/  BRA `(.L_x_983) ;  /* 0xfffffff8009c7947 */ /* 0x000fea000383ffff */
.L_x_966:
[----:B------:R1:W1:Y:S02]  /*8890*/  SYNCS.PHASECHK.TRANS64.TRYWAIT P0, [R5+URZ], R0 ;  /* 0x00000000050075a7 */ /* 0x000264000800017f */
[----:B-1----:R-:W-:Y:S05]  /*88a0*/  @!P0 NANOSLEEP.SYNCS 0x989680 ;  /* 0x009896800000895d */ /* 0x002fea0003900000 */
[----:B------:R-:W1:Y:S02]  /*88b0*/  @!P0 SYNCS.PHASECHK.TRANS64 P0, [R5+URZ], R0 ;  /* 0x00000000050085a7 */ /* 0x000e64000800007f */
[----:B-1----:R-:W-:Y:S05]  /*88c0*/  @!P0 BRA `(.L_x_966) ;  /* 0xfffffffc00f08947 */ /* 0x002fea000383ffff */
[----:B------:R-:W-:Y:S05]  /*88d0*/  BRA `(.L_x_984) ;  /* 0xfffffff800907947 */ /* 0x000fea000383ffff */
.L_x_985:
        /* <DEDUP_REMOVED lines=10> */
.L_x_3861:


//--------------------- .text._ZN7cutlass13device_kernelIN5flash11enable_sm90INS1_16FlashAttnBwdSm90INS1_25CollectiveMainloopBwdSm90ILi2ELi1ELi1EN4cute5tupleIJNS5_1CILi1EEES8_S8_EEENS6_IJNS7_ILi64EEENS7_ILi96EEENS7_ILi192EEEEEENS_10bfloat16_tEfNS_4arch4Sm90ELb0ELb0ELb1ELb1ELb1ELb0ELb1ELb0ELi3ELi1ELi1ELi1ELb0EEENS1_24CollectiveEpilogueBwdGQAISD_fSG_Li384ELb1ELb1EEENS1_19SingleTileSchedulerILb1ELb0ELb0ELi96EEEEEEEEEvNT_6ParamsE --------------------------
	.section	.text._ZN7cutlass13device_kernelIN5flash11enable_sm90INS1_16FlashAttnBwdSm90INS1_25CollectiveMainloopBwdSm90ILi2ELi1ELi1EN4cute5tupleIJNS5_1CILi1EEES8_S8_EEENS6_IJNS7_ILi64EEENS7_ILi96EEENS7_ILi192EEEEEENS_10bfloat16_tEfNS_4arch4Sm90ELb0ELb0ELb1ELb1ELb1ELb0ELb1ELb0ELi3ELi1ELi1ELi1ELb0EEENS1_24CollectiveEpilogueBwdGQAISD_fSG_Li384ELb1ELb1EEENS1_19SingleTileSchedulerILb1ELb0ELb0ELi96EEEEEEEEEvNT_6ParamsE,"ax",@progbits
	.align	128
.text._ZN7cutlass13device_kernelIN5flash11enable_sm90INS1_16FlashAttnBwdSm90INS1_25CollectiveMainloopBwdSm90ILi2ELi1ELi1EN4cute5tupleIJNS5_1CILi1EEES8_S8_EEENS6_IJNS7_ILi64EEENS7_ILi96EEENS7_ILi192EEEEEENS_10bfloat16_tEfNS_4arch4Sm90ELb0ELb0ELb1ELb1ELb1ELb0ELb1ELb0ELi3ELi1ELi1ELi1ELb0EEENS1_24CollectiveEpilogueBwdGQAISD_fSG_Li384ELb1ELb1EEENS1_19SingleTileSchedulerILb1ELb0ELb0ELi96EEEEEEEEEvNT_6ParamsE:
        .type           _ZN7cutlass13device_kernelIN5flash11enable_sm90INS1_16FlashAttnBwdSm90INS1_25CollectiveMainloopBwdSm90ILi2ELi1ELi1EN4cute5tupleIJNS5_1CILi1EEES8_S8_EEENS6_IJNS7_ILi64EEENS7_ILi96EEENS7_ILi192EEEEEENS_10bfloat16_tEfNS_4arch4Sm90ELb0ELb0ELb1ELb1ELb1ELb0ELb1ELb0ELi3ELi1ELi1ELi1ELb0EEENS1_24CollectiveEpilogueBwdGQAISD_fSG_Li384ELb1ELb1EEENS1_19SingleTileSchedulerILb1ELb0ELb0ELi96EEEEEEEEEvNT_6ParamsE,@function
        .size           _ZN7cutlass13device_kernelIN5flash11enable_sm90INS1_16FlashAttnBwdSm90INS1_25CollectiveMainloopBwdSm90ILi2ELi1ELi1EN4cute5tupleIJNS5_1CILi1EEES8_S8_EEENS6_IJNS7_ILi64EEENS7_ILi96EEENS7_ILi192EEEEEENS_10bfloat16_tEfNS_4arch4Sm90ELb0ELb0ELb1ELb1ELb1ELb0ELb1ELb0ELi3ELi1ELi1ELi1ELb0EEENS1_24CollectiveEpilogueBwdGQAISD_fSG_Li384ELb1ELb1EEENS1_19SingleTileSchedulerILb1ELb0ELb0ELi96EEEEEEEEEvNT_6ParamsE,(.L_x_3862 - _ZN7cutlass13device_kernelIN5flash11enable_sm90INS1_16FlashAttnBwdSm90INS1_25CollectiveMainloopBwdSm90ILi2ELi1ELi1EN4cute5tupleIJNS5_1CILi1EEES8_S8_EEENS6_IJNS7_ILi64EEENS7_ILi96EEENS7_ILi192EEEEEENS_10bfloat16_tEfNS_4arch4Sm90ELb0ELb0ELb1ELb1ELb1ELb0ELb1ELb0ELi3ELi1ELi1ELi1ELb0EEENS1_24CollectiveEpilogueBwdGQAISD_fSG_Li384ELb1ELb1EEENS1_19SingleTileSchedulerILb1ELb0ELb0ELi96EEEEEEEEEvNT_6ParamsE)
        .other          _ZN7cutlass13device_kernelIN5flash11enable_sm90INS1_16FlashAttnBwdSm90INS1_25CollectiveMainloopBwdSm90ILi2ELi1ELi1EN4cute5tupleIJNS5_1CILi1EEES8_S8_EEENS6_IJNS7_ILi64EEENS7_ILi96EEENS7_ILi192EEEEEENS_10bfloat16_tEfNS_4arch4Sm90ELb0ELb0ELb1ELb1ELb1ELb0ELb1ELb0ELi3ELi1ELi1ELi1ELb0EEENS1_24CollectiveEpilogueBwdGQAISD_fSG_Li384ELb1ELb1EEENS1_19SingleTileSchedulerILb1ELb0ELb0ELi96EEEEEEEEEvNT_6ParamsE,@"STO_CUDA_ENTRY STV_DEFAULT"
_ZN7cutlass13device_kernelIN5flash11enable_sm90INS1_16FlashAttnBwdSm90INS1_25CollectiveMainloopBwdSm90ILi2ELi1ELi1EN4cute5tupleIJNS5_1CILi1EEES8_S8_EEENS6_IJNS7_ILi64EEENS7_ILi96EEENS7_ILi192EEEEEENS_10bfloat16_tEfNS_4arch4Sm90ELb0ELb0ELb1ELb1ELb1ELb0ELb1ELb0ELi3ELi1ELi1ELi1ELb0EEENS1_24CollectiveEpilogueBwdGQAISD_fSG_Li384ELb1ELb1EEENS1_19SingleTileSchedulerILb1ELb0ELb0ELi96EEEEEEEEEvNT_6ParamsE:
        /* <DEDUP_REMOVED lines=23> */
.L_x_987:
[----:B------:R-:W-:Y:S05]  /*0170*/  BSYNC B0 ;  /* 0x0000000000007941 */ /* 0x000fea0003800000 */
.L_x_986:
        /* <DEDUP_REMOVED lines=34> */
.L_x_988:
        /* <DEDUP_REMOVED lines=20> */
.L_x_989:
        /* <DEDUP_REMOVED lines=8> */
.L_x_992:
        /* <DEDUP_REMOVED lines=21> */
.L_x_993:
        /* <DEDUP_REMOVED lines=10> */
.L_x_995:
[----:B------:R-:W2:Y:S02]  /*0750*/  LDC R0, c[0x0][0x8c4] ;  /* 0x00023100ff007b82 */ /* 0x000ea40000000800 */
.L_x_994:
        /* <DEDUP_REMOVED lines=15> */
.L_x_997:
        /* <DEDUP_REMOVED lines=10> */
.L_x_998:
        /* <DEDUP_REMOVED lines=8> */
.L_x_999:
        /* <DEDUP_REMOVED lines=9> */
.L_x_1000:
        /* <DEDUP_REMOVED lines=76> */
.L_x_1003:
        /* <DEDUP_REMOVED lines=15> */
.L_x_1002:
        /* <DEDUP_REMOVED lines=20> */
.L_x_1005:
        /* <DEDUP_REMOVED lines=15> */
.L_x_1004:
        /* <DEDUP_REMOVED lines=8> */
.L_x_1121:
        /* <DEDUP_REMOVED lines=26> */
.L_x_1007:
        /* <DEDUP_REMOVED lines=100> */
.L_x_1019:
[----:B------:R-:W-:-:S13]  /*1a40*/  ISETP.NE.AND P0, PT, R9, 0x3, PT ;  /* 0x000000030900780c */ /* 0x000fda0003f05270 */
[----:B------:R-:W-:Y:S05]  /*1a50*/  @!P0 BRA `(.L_x_1009) ;  /* 0x0000000000048947 */ /* 0x000fea0003800000 */
[----:B------:R-:W-:Y:S01]  /*1a60*/  BPT.TRAP 0x1 ;  /* 0x000000040000795c */ /* 0x000fe20000300000 */
.L_x_1009:
[----:B------:R-:W-:Y:S02]  /*1a70*/  LEA R4, R3, UR36, 0x3 ;  /* 0x0000002403047c11 */ /* 0x000fe4000f8e18ff */
[----:B------:R-:W-:-:S04]  /*1a80*/  SHF.L.U32 R11, R7, 0x1f, RZ ;  /* 0x0000001f070b7819 */ /* 0x000fc800000006ff */
[----:B------:R1:W2:Y:S01]  /*1a90*/  SYNCS.PHASECHK.TRANS64.TRYWAIT P1, [R4+URZ+0x36410], R11 ;  /* 0x0364100b040075a7 */ /* 0x0002a2000802017f */
[----:B------:R-:W-:Y:S05]  /*1aa0*/  @!P0 BRA `(.L_x_1010) ;  /* 0x0000000000048947 */ /* 0x000fea0003800000 */
[----:B------:R-:W-:Y:S01]  /*1ab0*/  BPT.TRAP 0x1 ;  /* 0x000000040000795c */ /* 0x000fe20000300000 */
.L_x_1010:
[----:B--2---:R-:W-:Y:S05]  /*1ac0*/  @P1 BRA `(.L_x_1011) ;  /* 0x0000000000081947 */ /* 0x004fea0003800000 */
[----:B------:R-:W2:Y:S02]  /*1ad0*/  SYNCS.PHASECHK.TRANS64.TRYWAIT P1, [R4+URZ+0x36410], R11 ;  /* 0x0364100b040075a7 */ /* 0x000ea4000802017f */
[----:B--2---:R-:W-:Y:S05]  /*1ae0*/  @!P1 BRA `(.L_x_1012) ;  /* 0x00000074007c9947 */ /* 0x004fea0003800000 */
.L_x_1011:
        /* <DEDUP_REMOVED lines=104> */
.L_x_1013:
[----:B------:R-:W-:-:S04]  /*2170*/  SHF.L.U32 R15, R6, 0x1f, RZ ;  /* 0x0000001f060f7819 */ /* 0x000fc800000006ff */
[----:B------:R1:W1:Y:S01]  /*2180*/  SYNCS.PHASECHK.TRANS64.TRYWAIT P1, [UR36+0x36430], R15 ;  /* 0x0364300fff0075a7 */ /* 0x0002620008020164 */
[----:B------:R-:W-:Y:S05]  /*2190*/  @!P0 BRA `(.L_x_1014) ;  /* 0x0000000000048947 */ /* 0x000fea0003800000 */
[----:B------:R-:W-:Y:S01]  /*21a0*/  BPT.TRAP 0x1 ;  /* 0x000000040000795c */ /* 0x000fe20000300000 */
.L_x_1014:
        /* <DEDUP_REMOVED lines=33> */
.L_x_1015:
        /* <DEDUP_REMOVED lines=340> */
.L_x_1017:
        /* <DEDUP_REMOVED lines=60> */
.L_x_1018:
        /* <DEDUP_REMOVED lines=63> */
.L_x_1001:
[----:B------:R-:W-:Y:S05]  /*40b0*/  @P0 BRA `(.L_x_996) ;  /* 0x0000004c00cc0947 */ /* 0x000fea0003800000 */
[----:B------:R-:W3:Y:S01]  /*40c0*/  LDL.LU R120, [R1+0x8] ;  /* 0x0000080001787983 */ /* 0x000ee20000300800 */
[----:B-12---:R-:W1:Y:S01]  /*40d0*/  LDC.64 R2, c[0x0][0x878] ;  /* 0x00021e00ff027b82 */ /* 0x006e620000000a00 */
[----:B------:R-:W-:Y:S01]  /*40e0*/  ULDC UR7, c[0x0][0x870] ;  /* 0x00021c0000077ab9 */ /* 0x000fe20000000800 */
[----:B------:R-:W-:Y:S01]  /*40f0*/  ULDC UR6, c[0x0][0x80c] ;  /* 0x0002030000067ab9 */ /* 0x000fe20000000800 */
[----:B------:R-:W2:Y:S01]  /*4100*/  S2R R8, SR_TID.X ;  /* 0x0000000000087919 */ /* 0x000ea20000002100 */
[----:B------:R-:W4:Y:S01]  /*4110*/  S2R R0, SR_CTAID.Y ;  /* 0x0000000000007919 */ /* 0x000f220000002600 */
[----:B------:R-:W5:Y:S03]  /*4120*/  S2R R16, SR_CTAID.X ;  /* 0x0000000000107919 */ /* 0x000f660000002500 */
[----:B------:R-:W2:Y:S01]  /*4130*/  S2UR UR5, SR_CgaCtaId ;  /* 0x00000000000579c3 */ /* 0x000ea20000008800 */
[----:B------:R-:W-:-:S07]  /*4140*/  UMOV UR4, 0x400 ;  /* 0x0000040000047882 */ /* 0x000fce0000000000 */
[----:B------:R-:W5:Y:S01]  /*4150*/  LDC.64 R18, c[0x0][0x820] ;  /* 0x00020800ff127b82 */ /* 0x000f620000000a00 */
[----:B-1----:R-:W-:-:S04]  /*4160*/  ISETP.NE.U32.AND P0, PT, R2, RZ, PT ;  /* 0x000000ff0200720c */ /* 0x002fc80003f05070 */
[----:B------:R-:W-:-:S03]  /*4170*/  ISETP.NE.AND.EX P0, PT, R3, RZ, PT, P0 ;  /* 0x000000ff0300720c */ /* 0x000fc60003f05300 */
[----:B------:R-:W1:Y:S08]  /*4180*/  LDC.64 R20, c[0x0][0x848] ;  /* 0x00021200ff147b82 */ /* 0x000e700000000a00 */
[----:B------:R-:W2:Y:S08]  /*4190*/  LDC R3, c[0x0][0x850] ;  /* 0x00021400ff037b82 */ /* 0x000eb00000000800 */
[----:B------:R-:W3:Y:S08]  /*41a0*/  @P0 LDC.64 R4, c[0x0][0x878] ;  /* 0x00021e00ff040b82 */ /* 0x000ef00000000a00 */
[----:B------:R-:W1:Y:S01]  /*41b0*/  LDC.64 R22, c[0x0][0x800] ;  /* 0x00020000ff167b82 */ /* 0x000e620000000a00 */
[----:B---3--:R-:W-:-:S06]  /*41c0*/  @P0 IMAD.WIDE R4, R120, 0x4, R4 ;  /* 0x0000000478040825 */ /* 0x008fcc00078e0204 */
[----:B------:R3:W5:Y:S01]  /*41d0*/  @P0 LDG.E R5, desc[UR38][R4.64] ;  /* 0x0000002604050981 */ /* 0x000762000c1e1900 */
[----:B------:R-:W-:Y:S01]  /*41e0*/  BAR.SYNC.DEFER_BLOCKING 0x1, 0x180 ;  /* 0x0046000000007b1d */ /* 0x000fe20000010000 */
[----:B--2---:R-:W-:Y:S01]  /*41f0*/  ISETP.NE.AND P2, PT, R3, 0x1, PT ;  /* 0x000000010300780c */ /* 0x004fe20003f45270 */
[C---:B------:R-:W-:Y:S01]  /*4200*/  VIADD R15, R8.reuse, 0xffffff80 ;  /* 0xffffff80080f7836 */ /* 0x040fe20000000000 */
[----:B------:R-:W-:Y:S01]  /*4210*/  ISETP.NE.AND P1, PT, R8, 0x80, PT ;  /* 0x000000800800780c */ /* 0x000fe20003f25270 */
[----:B------:R-:W-:Y:S02]  /*4220*/  ULEA UR4, UR5, UR4, 0x18 ;  /* 0x0000000405047291 */ /* 0x000fe4000f8ec03f */
[----:B------:R-:W-:Y:S01]  /*4230*/  BSSY B0, `(.L_x_1020) ;  /* 0x0000052000007945 */ /* 0x000fe20003800000 */
[----:B------:R-:W-:-:S04]  /*4240*/  SHF.R.S32.HI R2, RZ, 0x1f, R15 ;  /* 0x0000001fff027819 */ /* 0x000fc8000001140f */
[----:B------:R-:W-:-:S03]  /*4250*/  LEA.HI R6, R2, R15, RZ, 0x7 ;  /* 0x0000000f02067211 */ /* 0x000fc600078f38ff */
[----:B------:R-:W3:Y:S01]  /*4260*/  @P2 LDC R7, c[0x0][0x854] ;  /* 0x00021500ff072b82 */ /* 0x000ee20000000800 */
[----:B------:R-:W-:Y:S02]  /*4270*/  LOP3.LUT R2, R6, 0x3fffff80, RZ, 0xc0, !PT ;  /* 0x3fffff8006027812 */ /* 0x000fe400078ec0ff */
[----:B------:R-:W-:-:S03]  /*4280*/  SHF.R.S32.HI R11, RZ, 0x7, R6 ;  /* 0x00000007ff0b7819 */ /* 0x000fc60000011406 */
[----:B------:R-:W-:Y:S02]  /*4290*/  IMAD.IADD R6, R15, 0x1, -R2 ;  /* 0x000000010f067824 */ /* 0x000fe400078e0a02 */
[----:B------:R-:W2:Y:S01]  /*42a0*/  @P2 LDC R9, c[0x0][0x858] ;  /* 0x00021600ff092b82 */ /* 0x000ea20000000800 */
[----:B----4-:R-:W-:Y:S02]  /*42b0*/  IMAD.MOV.U32 R2, RZ, RZ, R0 ;  /* 0x000000ffff027224 */ /* 0x010fe400078e0000 */
[----:B------:R-:W-:-:S04]  /*42c0*/  IMAD R10, R11, 0x600, R6 ;  /* 0x000006000b0a7824 */ /* 0x000fc800078e0206 */
[----:B------:R-:W-:Y:S02]  /*42d0*/  IMAD.SHL.U32 R10, R10, 0x4, RZ ;  /* 0x000000040a0a7824 */ /* 0x000fe400078e00ff */
[----:B---3--:R-:W-:-:S04]  /*42e0*/  @P2 IMAD.HI.U32 R4, R0, R7, RZ ;  /* 0x0000000700042227 */ /* 0x008fc800078e00ff */
[----:B-----5:R-:W-:Y:S01]  /*42f0*/  IMAD R7, R16, UR7, RZ ;  /* 0x0000000710077c24 */ /* 0x020fe2000f8e02ff */
[----:B--2---:R-:W-:Y:S01]  /*4300*/  @P2 SHF.R.U32.HI R2, RZ, R9, R4 ;  /* 0x00000009ff022219 */ /* 0x004fe20000011604 */
[----:B------:R-:W-:Y:S01]  /*4310*/  IMAD R9, R120, UR6, RZ ;  /* 0x0000000678097c24 */ /* 0x000fe2000f8e02ff */
[----:B------:R-:W-:Y:S01]  /*4320*/  ISETP.NE.AND P2, PT, R15, RZ, PT ;  /* 0x000000ff0f00720c */ /* 0x000fe20003f45270 */
[----:B------:R-:W-:Y:S01]  /*4330*/  IMAD R11, R7, UR6, RZ ;  /* 0x00000006070b7c24 */ /* 0x000fe2000f8e02ff */
[--C-:B------:R-:W-:Y:S01]  /*4340*/  SHF.R.S32.HI R13, RZ, 0x1f, R2.reuse ;  /* 0x0000001fff0d7819 */ /* 0x100fe20000011402 */
[----:B------:R-:W-:Y:S01]  /*4350*/  ULDC.64 UR6, c[0x0][0x868] ;  /* 0x00021a0000067ab9 */ /* 0x000fe20000000a00 */
[----:B------:R-:W-:Y:S02]  /*4360*/  SHF.R.S32.HI R12, RZ, 0x1f, R9 ;  /* 0x0000001fff0c7819 */ /* 0x000fe40000011409 */
[----:B------:R-:W-:Y:S02]  /*4370*/  IADD3 R14, P3, P4, R11, R9, R2 ;  /* 0x000000090b0e7210 */ /* 0x000fe40007c7e002 */
[----:B------:R-:W-:-:S04]  /*4380*/  SHF.R.S32.HI R11, RZ, 0x1f, R11 ;  /* 0x0000001fff0b7819 */ /* 0x000fc8000001140b */
[----:B------:R-:W-:Y:S01]  /*4390*/  IADD3.X R15, R11, R12, R13, P3, P4 ;  /* 0x0000000c0b0f7210 */ /* 0x000fe20001fe840d */
[----:B------:R-:W-:Y:S02]  /*43a0*/  @P0 IMAD R6, R120, 0x60, R5 ;  /* 0x0000006078060824 */ /* 0x000fe400078e0205 */
[----:B------:R-:W2:Y:S02]  /*43b0*/  LDC.64 R4, c[0x0][0x818] ;  /* 0x00020600ff047b82 */ /* 0x000ea40000000a00 */
[----:B------:R-:W-:-:S05]  /*43c0*/  @P0 IMAD.HI R8, R6, 0x2aaaaaab, RZ ;  /* 0x2aaaaaab06080827 */ /* 0x000fca00078e02ff */
[----:B------:R-:W-:Y:S01]  /*43d0*/  @P0 SHF.R.U32.HI R9, RZ, 0x1f, R8 ;  /* 0x0000001fff090819 */ /* 0x000fe20000011608 */
[----:B------:R-:W3:Y:S03]  /*43e0*/  LDC.64 R6, c[0x0][0x840] ;  /* 0x00021000ff067b82 */ /* 0x000ee60000000a00 */
[----:B------:R-:W-:Y:S02]  /*43f0*/  @P0 LEA.HI.SX32 R9, R8, R9, 0x1c ;  /* 0x0000000908090211 */ /* 0x000fe400078fe2ff */
[----:B------:R-:W-:-:S03]  /*4400*/  LEA R8, R10, UR4, 0x2 ;  /* 0x000000040a087c11 */ /* 0x000fc6000f8e10ff */
[----:B------:R-:W-:Y:S02]  /*4410*/  @P0 IMAD R10, R9, 0x4800, RZ ;  /* 0x00004800090a0824 */ /* 0x000fe400078e02ff */
[----:B------:R-:W-:Y:S01]  /*4420*/  IMAD R9, R16, 0x4800, RZ ;  /* 0x0000480010097824 */ /* 0x000fe200078e02ff */
[----:B------:R4:W-:Y:S02]  /*4430*/  STS.128 [R8], R24 ;  /* 0x0000001808007388 */ /* 0x0009e40000000c00 */
[----:B------:R-:W-:Y:S02]  /*4440*/  @P0 SHF.R.S32.HI R11, RZ, 0x1f, R10 ;  /* 0x0000001fff0b0819 */ /* 0x000fe4000001140a */
[----:B------:R-:W-:Y:S01]  /*4450*/  @!P0 CS2R R10, SRZ ;  /* 0x00000000000a8805 */ /* 0x000fe2000001ff00 */
[----:B------:R1:W-:Y:S01]  /*4460*/  STS.128 [R8+0x800], R28 ;  /* 0x0008001c08007388 */ /* 0x0003e20000000c00 */
[----:B--2---:R-:W-:-:S03]  /*4470*/  IMAD R12, R13, R4, RZ ;  /* 0x000000040d0c7224 */ /* 0x004fc600078e02ff */
[----:B------:R2:W-:Y:S01]  /*4480*/  STS.128 [R8+0x1000], R32 ;  /* 0x0010002008007388 */ /* 0x0005e20000000c00 */
[----:B------:R-:W-:-:S03]  /*4490*/  IADD3 R10, P3, R9, R10, RZ ;  /* 0x0000000a090a7210 */ /* 0x000fc60007f7e0ff */
[----:B------:R2:W-:Y:S01]  /*44a0*/  STS.128 [R8+0x1800], R36 ;  /* 0x0018002408007388 */ /* 0x0005e20000000c00 */
[----:B---3--:R-:W-:Y:S01]  /*44b0*/  IMAD R16, R13, R6, RZ ;  /* 0x000000060d107224 */ /* 0x008fe200078e02ff */
[----:B------:R-:W-:Y:S01]  /*44c0*/  LEA.HI.X.SX32 R11, R9, R11, 0x1, P3 ;  /* 0x0000000b090b7211 */ /* 0x000fe200018f0eff */
[C---:B------:R-:W-:Y:S01]  /*44d0*/  IMAD R13, R2.reuse, R5, R12 ;  /* 0x00000005020d7224 */ /* 0x040fe200078e020c */
[----:B----4-:R-:W3:Y:S01]  /*44e0*/  LDC.64 R24, c[0x0][0x828] ;  /* 0x00020a00ff187b82 */ /* 0x010ee20000000a00 */
[----:B------:R-:W-:Y:S01]  /*44f0*/  SHF.R.S32.HI R9, RZ, 0x1f, R120 ;  /* 0x0000001fff097819 */ /* 0x000fe20000011478 */
[----:B------:R2:W-:Y:S01]  /*4500*/  STS.128 [R8+0x2000], R40 ;  /* 0x0020002808007388 */ /* 0x0005e20000000c00 */
[----:B------:R-:W-:Y:S01]  /*4510*/  IMAD R17, R2, R7, R16 ;  /* 0x0000000702117224 */ /* 0x000fe200078e0210 */
[----:B------:R-:W-:Y:S01]  /*4520*/  SHF.L.U64.HI R16, R14, 0x2, R15 ;  /* 0x000000020e107819 */ /* 0x000fe2000001020f */
[C-C-:B------:R-:W-:Y:S01]  /*4530*/  IMAD.WIDE.U32 R4, R2.reuse, R4, R10.reuse ;  /* 0x0000000402047225 */ /* 0x140fe200078e000a */
[----:B------:R2:W-:Y:S03]  /*4540*/  STS.128 [R8+0x2800], R44 ;  /* 0x0028002c08007388 */ /* 0x0005e60000000c00 */
[----:B------:R-:W-:Y:S01]  /*4550*/  IMAD.WIDE.U32 R6, R2, R6, R10 ;  /* 0x0000000602067225 */ /* 0x000fe200078e000a */
[----:B------:R2:W-:Y:S01]  /*4560*/  STS.128 [R8+0x3000], R48 ;  /* 0x0030003008007388 */ /* 0x0005e20000000c00 */
[----:B------:R-:W-:-:S02]  /*4570*/  SEL R11, R9, RZ, !P0 ;  /* 0x000000ff090b7207 */ /* 0x000fc40004000000 */
[----:B------:R-:W-:Y:S01]  /*4580*/  SEL R9, R120, RZ, !P0 ;  /* 0x000000ff78097207 */ /* 0x000fe20004000000 */
[----:B------:R2:W-:Y:S01]  /*4590*/  STS.128 [R8+0x3800], R52 ;  /* 0x0038003408007388 */ /* 0x0005e20000000c00 */
[----:B------:R-:W-:Y:S02]  /*45a0*/  IMAD.SHL.U32 R14, R14, 0x4, RZ ;  /* 0x000000040e0e7824 */ /* 0x000fe400078e00ff */
[----:B------:R-:W-:Y:S01]  /*45b0*/  IMAD R10, R11, R18, RZ ;  /* 0x000000120b0a7224 */ /* 0x000fe200078e02ff */
[----:B------:R2:W-:Y:S01]  /*45c0*/  STS.128 [R8+0x4000], R56 ;  /* 0x0040003808007388 */ /* 0x0005e20000000c00 */
[----:B------:R-:W-:Y:S02]  /*45d0*/  IMAD.IADD R5, R5, 0x1, R13 ;  /* 0x0000000105057824 */ /* 0x000fe400078e020d */
[----:B------:R-:W-:Y:S01]  /*45e0*/  IMAD.IADD R7, R7, 0x1, R17 ;  /* 0x0000000107077824 */ /* 0x000fe200078e0211 */
[----:B------:R2:W-:Y:S01]  /*45f0*/  STS.128 [R8+0x4800], R60 ;  /* 0x0048003c08007388 */ /* 0x0005e20000000c00 */
[----:B------:R-:W-:Y:S01]  /*4600*/  IMAD R13, R9, R19, R10 ;  /* 0x00000013090d7224 */ /* 0x000fe200078e020a */
[----:B------:R-:W-:Y:S01]  /*4610*/  IADD3 R10, P0, R14, UR6, RZ ;  /* 0x000000060e0a7c10 */ /* 0x000fe2000ff1e0ff */
[----:B-1----:R-:W-:Y:S01]  /*4620*/  IMAD R12, R11, R20, RZ ;  /* 0x000000140b0c7224 */ /* 0x002fe200078e02ff */
[----:B------:R2:W-:Y:S01]  /*4630*/  STS.128 [R8+0x5000], R64 ;  /* 0x0050004008007388 */ /* 0x0005e20000000c00 */
[----:B------:R-:W-:Y:S01]  /*4640*/  IMAD.WIDE.U32 R4, R9, R18, R4 ;  /* 0x0000001209047225 */ /* 0x000fe200078e0004 */
[----:B------:R-:W-:-:S02]  /*4650*/  IADD3.X R11, R16, UR7, RZ, P0, !PT ;  /* 0x00000007100b7c10 */ /* 0x000fc400087fe4ff */
[----:B------:R2:W-:Y:S01]  /*4660*/  STS.128 [R8+0x5800], R68 ;  /* 0x0058004408007388 */ /* 0x0005e20000000c00 */
[----:B------:R-:W-:Y:S01]  /*4670*/  IMAD.WIDE.U32 R6, R9, R20, R6 ;  /* 0x0000001409067225 */ /* 0x000fe200078e0006 */
[----:B------:R-:W-:-:S03]  /*4680*/  LEA R22, P3, R4, R22, 0x2 ;  /* 0x0000001604167211 */ /* 0x000fc600078610ff */
[----:B------:R-:W-:Y:S01]  /*4690*/  IMAD.MOV R2, RZ, RZ, -R2 ;  /* 0x000000ffff027224 */ /* 0x000fe200078e0a02 */
[----:B---3--:R-:W-:Y:S01]  /*46a0*/  LEA R24, P4, R6, R24, 0x2 ;  /* 0x0000001806187211 */ /* 0x008fe200078810ff */
[----:B------:R-:W-:Y:S02]  /*46b0*/  IMAD R9, R9, R21, R12 ;  /* 0x0000001509097224 */ /* 0x000fe400078e020c */
[----:B------:R-:W-:Y:S02]  /*46c0*/  IMAD R17, R3, R2, R0 ;  /* 0x0000000203117224 */ /* 0x000fe400078e0200 */
[----:B------:R-:W-:Y:S02]  /*46d0*/  IMAD.IADD R3, R5, 0x1, R13 ;  /* 0x0000000105037824 */ /* 0x000fe400078e020d */
[----:B------:R-:W-:Y:S01]  /*46e0*/  IMAD.IADD R2, R7, 0x1, R9 ;  /* 0x0000000107027824 */ /* 0x000fe200078e0209 */
[----:B--2---:R-:W-:Y:S06]  /*46f0*/  @P2 BRA `(.L_x_1021) ;  /* 0x0000000000142947 */ /* 0x004fec0003800000 */
.L_x_1022:
[----:B------:R-:W2:Y:S04]  /*4700*/  LDG.E.STRONG.GPU R0, desc[UR38][R10.64] ;  /* 0x000000260a007981 */ /* 0x000ea8000c1ef900 */
[----:B--2---:R-:W-:Y:S01]  /*4710*/  CCTL.IVALL ;  /* 0x00000000ff00798f */ /* 0x004fe20002000000 */
[----:B------:R-:W-:Y:S05]  /*4720*/  YIELD ;  /* 0x0000000000007946 */ /* 0x000fea0003800000 */
[----:B------:R-:W-:-:S13]  /*4730*/  ISETP.NE.AND P0, PT, R0, R17, PT ;  /* 0x000000110000720c */ /* 0x000fda0003f05270 */
[----:B------:R-:W-:Y:S05]  /*4740*/  @P0 BRA `(.L_x_1022) ;  /* 0xfffffffc00ec0947 */ /* 0x000fea000383ffff */
.L_x_1021:
[----:B------:R-:W-:Y:S05]  /*4750*/  BSYNC B0 ;  /* 0x0000000000007941 */ /* 0x000fea0003800000 */
.L_x_1020:
[----:B------:R-:W-:Y:S01]  /*4760*/  UMOV UR5, 0xffffffff ;  /* 0xffffffff00057882 */ /* 0x000fe20000000000 */
[----:B------:R-:W-:Y:S02]  /*4770*/  LEA.HI.X R23, R4, R23, R3, 0x2, P3 ;  /* 0x0000001704177211 */ /* 0x000fe400018f1403 */
[----:B------:R-:W-:Y:S01]  /*4780*/  LEA.HI.X R2, R6, R25, R2, 0x2, P4 ;  /* 0x0000001906027211 */ /* 0x000fe200020f1402 */
[----:B------:R-:W-:Y:S06]  /*4790*/  BRA.DIV UR5, `(.L_x_1023) ;  /* 0x0000004a057c7947 */ /* 0x000fec000b800000 */
[----:B------:R-:W-:Y:S01]  /*47a0*/  NOP ;  /* 0x0000000000007918 */ /* 0x000fe20000000000 */
.L_x_1124:
        /* <DEDUP_REMOVED lines=16> */
.L_x_1026:
[----:B------:R-:W-:Y:S01]  /*48b0*/  @P0 ELECT P2, URZ, PT ;  /* 0x00000000003f082f */ /* 0x000fe20003840000 */
[----:B------:R1:W-:-:S12]  /*48c0*/  UBLKRED.G.S.ADD.F32.RN [UR6], [UR4], UR5, desc[UR8] ;  /* 0x00000806040073bb */ /* 0x0003d800080a1405 */
[----:B------:R-:W-:Y:S02]  /*48d0*/  @P2 PLOP3.LUT P0, PT, P2, PT, PT, 0x8, 0x0 ;  /* 0x000000000000281c */ /* 0x000fe4000170e170 */
[----:B------:R-:W-:-:S11]  /*48e0*/  PLOP3.LUT P2, PT, PT, PT, PT, 0x8, 0x0 ;  /* 0x000000000000781c */ /* 0x000fd60003f4e170 */
[----:B-1----:R-:W-:Y:S05]  /*48f0*/  @P0 BRA.U.ANY `(.L_x_1026) ;  /* 0xfffffffd00ec0947 */ /* 0x002fea000393ffff */
[----:B------:R0:W-:Y:S01]  /*4900*/  UTMACMDFLUSH ;  /* 0x00000000000079b7 */ /* 0x0001e20000000000 */
[----:B------:R-:W-:-:S04]  /*4910*/  DEPBAR.LE SB0, 0x0 ;  /* 0x000080000000791a */ /* 0x000fc80000000000 */
.L_x_1025:
[----:B------:R-:W-:Y:S05]  /*4920*/  BSYNC B0 ;  /* 0x0000000000007941 */ /* 0x000fea0003800000 */
.L_x_1024:
        /* <DEDUP_REMOVED lines=14> */
.L_x_1028:
[----:B------:R-:W-:Y:S05]  /*4a10*/  BSYNC B0 ;  /* 0x0000000000007941 */ /* 0x000fea0003800000 */
.L_x_1027:
        /* <DEDUP_REMOVED lines=18> */
.L_x_1031:
[----:B------:R-:W2:Y:S04]  /*4b40*/  LDG.E.STRONG.GPU R0, desc[UR38][R2.64] ;  /* 0x0000002602007981 */ /* 0x000ea8000c1ef900 */
[----:B--2---:R-:W-:Y:S01]  /*4b50*/  CCTL.IVALL ;  /* 0x00000000ff00798f */ /* 0x004fe20002000000 */
[----:B------:R-:W-:Y:S05]  /*4b60*/  YIELD ;  /* 0x0000000000007946 */ /* 0x000fea0003800000 */
[----:B------:R-:W-:-:S13]  /*4b70*/  ISETP.NE.AND P0, PT, R0, R17, PT ;  /* 0x000000110000720c */ /* 0x000fda0003f05270 */
[----:B------:R-:W-:Y:S05]  /*4b80*/  @P0 BRA `(.L_x_1031) ;  /* 0xfffffffc00ec0947 */ /* 0x000fea000383ffff */
.L_x_1030:
[----:B------:R-:W-:Y:S05]  /*4b90*/  BSYNC B0 ;  /* 0x0000000000007941 */ /* 0x000fea0003800000 */
.L_x_1029:
[----:B------:R-:W-:-:S03]  /*4ba0*/  UMOV UR5, 0xffffffff ;  /* 0xffffffff00057882 */ /* 0x000fc60000000000 */
[----:B------:R-:W-:Y:S05]  /*4bb0*/  BRA.DIV UR5, `(.L_x_1032) ;  /* 0x0000004605907947 */ /* 0x000fea000b800000 */
[----:B------:R-:W-:Y:S01]  /*4bc0*/  NOP ;  /* 0x0000000000007918 */ /* 0x000fe20000000000 */
.L_x_1127:
        /* <DEDUP_REMOVED lines=16> */
.L_x_1035:
[----:B------:R-:W-:Y:S01]  /*4cd0*/  @P0 ELECT P2, URZ, PT ;  /* 0x00000000003f082f */ /* 0x000fe20003840000 */
[----:B------:R2:W-:-:S12]  /*4ce0*/  UBLKRED.G.S.ADD.F32.RN [UR6], [UR4], UR5, desc[UR8] ;  /* 0x00000806040073bb */ /* 0x0005d800080a1405 */
[----:B------:R-:W-:Y:S02]  /*4cf0*/  @P2 PLOP3.LUT P0, PT, P2, PT, PT, 0x8, 0x0 ;  /* 0x000000000000281c */ /* 0x000fe4000170e170 */
[----:B------:R-:W-:-:S11]  /*4d00*/  PLOP3.LUT P2, PT, PT, PT, PT, 0x8, 0x0 ;  /* 0x000000000000781c */ /* 0x000fd60003f4e170 */
[----:B--2---:R-:W-:Y:S05]  /*4d10*/  @P0 BRA.U.ANY `(.L_x_1035) ;  /* 0xfffffffd00ec0947 */ /* 0x004fea000393ffff */
[----:B------:R0:W-:Y:S01]  /*4d20*/  UTMACMDFLUSH ;  /* 0x00000000000079b7 */ /* 0x0001e20000000000 */
[----:B------:R-:W-:-:S04]  /*4d30*/  DEPBAR.LE SB0, 0x0 ;  /* 0x000080000000791a */ /* 0x000fc80000000000 */
.L_x_1034:
[----:B------:R-:W-:Y:S05]  /*4d40*/  BSYNC B0 ;  /* 0x0000000000007941 */ /* 0x000fea0003800000 */
.L_x_1033:
        /* <DEDUP_REMOVED lines=14> */
.L_x_991:
        /* <DEDUP_REMOVED lines=21> */
.L_x_1037:
        /* <DEDUP_REMOVED lines=13> */
.L_x_1039:
[----:B------:R-:W-:-:S05]  /*5050*/  ULDC UR4, c[0x0][0x8c4] ;  /* 0x0002310000047ab9 */ /* 0x000fca0000000800 */
.L_x_1038:
        /* <DEDUP_REMOVED lines=39> */
.L_x_1040:
        /* <DEDUP_REMOVED lines=34> */
[----:B------:R-:W-:Y:S01]  /*54f0*/  UIMAD.WIDE.U32 UR8, UR17, UR22, UR8 ;  /* 0x00000016110872a5 */ /* 0x000fe2000f8e0008 */
[----:B------:R-:W-:Y:S01]  /*5500*/  ELECT P0, URZ, PT ;  /* 0x00000000003f782f */ /* 0x000fe20003800000 */
[----:B------:R-:W-:Y:S02]  /*5510*/  ULEA.HI.X.SX32 UR11, UR11, UR14, 0x1, UP0 ;  /* 0x0000000e0b0b7291 */ /* 0x000fe400080f0e3f */
        /* <DEDUP_REMOVED lines=15> */
.L_x_1074:
        /* <DEDUP_REMOVED lines=13> */
.L_x_1044:
[----:B------:R-:W2:Y:S04]  /*56e0*/  LDG.E.STRONG.GPU R5, desc[UR38][R2.64] ;  /* 0x0000002602057981 */ /* 0x000ea8000c1ef900 */
[----:B--2---:R-:W-:Y:S01]  /*56f0*/  CCTL.IVALL ;  /* 0x00000000ff00798f */ /* 0x004fe20002000000 */
[----:B------:R-:W-:Y:S05]  /*5700*/  YIELD ;  /* 0x0000000000007946 */ /* 0x000fea0003800000 */
[----:B------:R-:W-:-:S13]  /*5710*/  ISETP.NE.AND P1, PT, R5, UR18, PT ;  /* 0x0000001205007c0c */ /* 0x000fda000bf25270 */
[----:B------:R-:W-:Y:S05]  /*5720*/  @P1 BRA `(.L_x_1044) ;  /* 0xfffffffc00ec1947 */ /* 0x000fea000383ffff */
.L_x_1043:
[----:B------:R-:W-:Y:S05]  /*5730*/  BSYNC B0 ;  /* 0x0000000000007941 */ /* 0x000fea0003800000 */
.L_x_1042:
[----:B------:R-:W-:-:S03]  /*5740*/  UMOV UR5, 0xffffffff ;  /* 0xffffffff00057882 */ /* 0x000fc60000000000 */
[----:B------:R-:W-:Y:S05]  /*5750*/  BRA.DIV UR5, `(.L_x_1045) ;  /* 0x0000003a05c47947 */ /* 0x000fea000b800000 */
[----:B------:R-:W-:Y:S01]  /*5760*/  NOP ;  /* 0x0000000000007918 */ /* 0x000fe20000000000 */
.L_x_1130:
        /* <DEDUP_REMOVED lines=19> */
.L_x_1047:
[----:B------:R-:W-:Y:S05]  /*58a0*/  BSYNC B0 ;  /* 0x0000000000007941 */ /* 0x000fea0003800000 */
.L_x_1046:
        /* <DEDUP_REMOVED lines=14> */
.L_x_1049:
[----:B------:R-:W-:Y:S05]  /*5990*/  BSYNC B0 ;  /* 0x0000000000007941 */ /* 0x000fea0003800000 */
.L_x_1048:
        /* <DEDUP_REMOVED lines=15> */
.L_x_1051:
[----:B------:R-:W-:Y:S05]  /*5a90*/  BSYNC B0 ;  /* 0x0000000000007941 */ /* 0x000fea0003800000 */
.L_x_1050:
[----:B------:R-:W-:Y:S06]  /*5aa0*/  BAR.ARV 0xa, 0xa0 ;  /* 0x0282800000007b1d */ /* 0x000fec0000002000 */
[----:B------:R-:W-:Y:S04]  /*5ab0*/  BSSY B0, `(.L_x_1052) ;  /* 0x0000003000007945 */ /* 0x000fe80003800000 */
[----:B------:R-:W-:Y:S05]  /*5ac0*/  @!P0 BRA `(.L_x_1053) ;  /* 0x0000000000048947 */ /* 0x000fea0003800000 */
[----:B------:R-:W-:-:S04]  /*5ad0*/  DEPBAR.LE SB0, 0x1 ;  /* 0x000080400000791a */ /* 0x000fc80000000000 */
.L_x_1053:
[----:B------:R-:W-:Y:S05]  /*5ae0*/  BSYNC B0 ;  /* 0x0000000000007941 */ /* 0x000fea0003800000 */
.L_x_1052:
[----:B------:R-:W-:Y:S06]  /*5af0*/  BAR.ARV 0xb, 0xa0 ;  /* 0x02c2800000007b1d */ /* 0x000fec0000002000 */
[----:B------:R-:W-:Y:S04]  /*5b00*/  BSSY B0, `(.L_x_1054) ;  /* 0x0000003000007945 */ /* 0x000fe80003800000 */
[----:B------:R-:W-:Y:S05]  /*5b10*/  @!P0 BRA `(.L_x_1055) ;  /* 0x0000000000048947 */ /* 0x000fea0003800000 */
[----:B------:R-:W-:-:S04]  /*5b20*/  DEPBAR.LE SB0, 0x0 ;  /* 0x000080000000791a */ /* 0x000fc80000000000 */
.L_x_1055:
[----:B------:R-:W-:Y:S05]  /*5b30*/  BSYNC B0 ;  /* 0x0000000000007941 */ /* 0x000fea0003800000 */
.L_x_1054:
        /* <DEDUP_REMOVED lines=19> */
.L_x_1057:
[----:B------:R-:W-:Y:S05]  /*5c70*/  BSYNC B0 ;  /* 0x0000000000007941 */ /* 0x000fea0003800000 */
.L_x_1056:
        /* <DEDUP_REMOVED lines=9> */
.L_x_1060:
[----:B------:R-:W2:Y:S04]  /*5d10*/  LDG.E.STRONG.GPU R5, desc[UR38][R2.64] ;  /* 0x0000002602057981 */ /* 0x000ea8000c1ef900 */
[----:B--2---:R-:W-:Y:S01]  /*5d20*/  CCTL.IVALL ;  /* 0x00000000ff00798f */ /* 0x004fe20002000000 */
[----:B------:R-:W-:Y:S05]  /*5d30*/  YIELD ;  /* 0x0000000000007946 */ /* 0x000fea0003800000 */
[----:B------:R-:W-:-:S13]  /*5d40*/  ISETP.NE.AND P1, PT, R5, UR18, PT ;  /* 0x0000001205007c0c */ /* 0x000fda000bf25270 */
[----:B------:R-:W-:Y:S05]  /*5d50*/  @P1 BRA `(.L_x_1060) ;  /* 0xfffffffc00ec1947 */ /* 0x000fea000383ffff */
.L_x_1059:
[----:B------:R-:W-:Y:S05]  /*5d60*/  BSYNC B0 ;  /* 0x0000000000007941 */ /* 0x000fea0003800000 */
.L_x_1058:
[----:B------:R-:W-:-:S03]  /*5d70*/  UMOV UR5, 0xffffffff ;  /* 0xffffffff00057882 */ /* 0x000fc60000000000 */
[----:B------:R-:W-:Y:S05]  /*5d80*/  BRA.DIV UR5, `(.L_x_1061) ;  /* 0x0000003605547947 */ /* 0x000fea000b800000 */
[----:B------:R-:W-:Y:S01]  /*5d90*/  NOP ;  /* 0x0000000000007918 */ /* 0x000fe20000000000 */
.L_x_1133:
        /* <DEDUP_REMOVED lines=15> */
.L_x_1063:
[----:B------:R-:W-:Y:S05]  /*5e90*/  BSYNC B0 ;  /* 0x0000000000007941 */ /* 0x000fea0003800000 */
.L_x_1062:
        /* <DEDUP_REMOVED lines=14> */
.L_x_1065:
[----:B------:R-:W-:Y:S05]  /*5f80*/  BSYNC B0 ;  /* 0x0000000000007941 */ /* 0x000fea0003800000 */
.L_x_1064:
        /* <DEDUP_REMOVED lines=15> */
.L_x_1067:
[----:B------:R-:W-:Y:S05]  /*6080*/  BSYNC B0 ;  /* 0x0000000000007941 */ /* 0x000fea0003800000 */
.L_x_1066:
[----:B------:R-:W-:Y:S06]  /*6090*/  BAR.ARV 0xa, 0xa0 ;  /* 0x0282800000007b1d */ /* 0x000fec0000002000 */
[----:B------:R-:W-:Y:S04]  /*60a0*/  BSSY B0, `(.L_x_1068) ;  /* 0x0000003000007945 */ /* 0x000fe80003800000 */
[----:B------:R-:W-:Y:S05]  /*60b0*/  @!P0 BRA `(.L_x_1069) ;  /* 0x0000000000048947 */ /* 0x000fea0003800000 */
[----:B------:R-:W-:-:S04]  /*60c0*/  DEPBAR.LE SB0, 0x1 ;  /* 0x000080400000791a */ /* 0x000fc80000000000 */
.L_x_1069:
[----:B------:R-:W-:Y:S05]  /*60d0*/  BSYNC B0 ;  /* 0x0000000000007941 */ /* 0x000fea0003800000 */
.L_x_1068:
[----:B------:R-:W-:Y:S06]  /*60e0*/  BAR.ARV 0xb, 0xa0 ;  /* 0x02c2800000007b1d */ /* 0x000fec0000002000 */
[----:B------:R-:W-:Y:S04]  /*60f0*/  BSSY B0, `(.L_x_1070) ;  /* 0x0000003000007945 */ /* 0x000fe80003800000 */
[----:B------:R-:W-:Y:S05]  /*6100*/  @!P0 BRA `(.L_x_1071) ;  /* 0x0000000000048947 */ /* 0x000fea0003800000 */
[----:B------:R-:W-:-:S04]  /*6110*/  DEPBAR.LE SB0, 0x0 ;  /* 0x000080000000791a */ /* 0x000fc80000000000 */
.L_x_1071:
[----:B------:R-:W-:Y:S05]  /*6120*/  BSYNC B0 ;  /* 0x0000000000007941 */ /* 0x000fea0003800000 */
.L_x_1070:
        /* <DEDUP_REMOVED lines=19> */
.L_x_1073:
[----:B------:R-:W-:Y:S05]  /*6260*/  BSYNC B0 ;  /* 0x0000000000007941 */ /* 0x000fea0003800000 */
.L_x_1072:
[----:B------:R-:W-:Y:S02]  /*6270*/  UIADD3 UR6, UR6, 0x2, URZ ;  /* 0x0000000206067890 */ /* 0x000fe4000fffe03f */
[----:B------:R-:W-:Y:S01]  /*6280*/  UIADD3 UR4, UR4, 0x1, URZ ;  /* 0x0000000104047890 */ /* 0x000fe2000fffe03f */
[----:B------:R-:W-:Y:S11]  /*6290*/  @P3 BRA `(.L_x_1074) ;  /* 0xfffffff000dc3947 */ /* 0x000ff6000383ffff */
.L_x_1041:
        /* <DEDUP_REMOVED lines=13> */
.L_x_1077:
[----:B------:R-:W2:Y:S04]  /*6370*/  LDG.E.STRONG.GPU R0, desc[UR38][R2.64] ;  /* 0x0000002602007981 */ /* 0x000ea8000c1ef900 */
[----:B--2---:R-:W-:Y:S01]  /*6380*/  CCTL.IVALL ;  /* 0x00000000ff00798f */ /* 0x004fe20002000000 */
[----:B------:R-:W-:Y:S05]  /*6390*/  YIELD ;  /* 0x0000000000007946 */ /* 0x000fea0003800000 */
[----:B------:R-:W-:-:S13]  /*63a0*/  ISETP.NE.AND P1, PT, R0, UR18, PT ;  /* 0x0000001200007c0c */ /* 0x000fda000bf25270 */
[----:B------:R-:W-:Y:S05]  /*63b0*/  @P1 BRA `(.L_x_1077) ;  /* 0xfffffffc00ec1947 */ /* 0x000fea000383ffff */
.L_x_1076:
[----:B------:R-:W-:Y:S05]  /*63c0*/  BSYNC B0 ;  /* 0x0000000000007941 */ /* 0x000fea0003800000 */
.L_x_1075:
[----:B------:R-:W-:-:S03]  /*63d0*/  UMOV UR4, 0xffffffff ;  /* 0xffffffff00047882 */ /* 0x000fc60000000000 */
[----:B------:R-:W-:Y:S05]  /*63e0*/  BRA.DIV UR4, `(.L_x_1078) ;  /* 0x0000002e04d87947 */ /* 0x000fea000b800000 */
[----:B------:R-:W-:Y:S01]  /*63f0*/  NOP ;  /* 0x0000000000007918 */ /* 0x000fe20000000000 */
.L_x_1136:
        /* <DEDUP_REMOVED lines=22> */
.L_x_1080:
[----:B------:R-:W-:Y:S05]  /*6560*/  BSYNC B0 ;  /* 0x0000000000007941 */ /* 0x000fea0003800000 */
.L_x_1079:
        /* <DEDUP_REMOVED lines=19> */
.L_x_1082:
[----:B------:R-:W-:Y:S05]  /*66a0*/  BSYNC B0 ;  /* 0x0000000000007941 */ /* 0x000fea0003800000 */
.L_x_1081:
        /* <DEDUP_REMOVED lines=20> */
.L_x_1084:
[----:B------:R-:W-:Y:S05]  /*67f0*/  BSYNC B0 ;  /* 0x0000000000007941 */ /* 0x000fea0003800000 */
.L_x_1083:
[----:B------:R-:W-:Y:S06]  /*6800*/  BAR.ARV 0xa, 0xa0 ;  /* 0x0282800000007b1d */ /* 0x000fec0000002000 */
[----:B------:R-:W-:Y:S04]  /*6810*/  BSSY B0, `(.L_x_1085) ;  /* 0x0000003000007945 */ /* 0x000fe80003800000 */
[----:B------:R-:W-:Y:S05]  /*6820*/  @!P0 BRA `(.L_x_1086) ;  /* 0x0000000000048947 */ /* 0x000fea0003800000 */
[----:B------:R-:W-:-:S04]  /*6830*/  DEPBAR.LE SB0, 0x1 ;  /* 0x000080400000791a */ /* 0x000fc80000000000 */
.L_x_1086:
[----:B------:R-:W-:Y:S05]  /*6840*/  BSYNC B0 ;  /* 0x0000000000007941 */ /* 0x000fea0003800000 */
.L_x_1085:
[----:B------:R-:W-:Y:S06]  /*6850*/  BAR.ARV 0xb, 0xa0 ;  /* 0x02c2800000007b1d */ /* 0x000fec0000002000 */
[----:B------:R-:W-:Y:S04]  /*6860*/  BSSY B0, `(.L_x_1087) ;  /* 0x0000003000007945 */ /* 0x000fe80003800000 */
[----:B------:R-:W-:Y:S05]  /*6870*/  @!P0 BRA `(.L_x_1088) ;  /* 0x0000000000048947 */ /* 0x000fea0003800000 */
[----:B------:R-:W-:-:S04]  /*6880*/  DEPBAR.LE SB0, 0x0 ;  /* 0x000080000000791a */ /* 0x000fc80000000000 */
.L_x_1088:
[----:B------:R-:W-:Y:S05]  /*6890*/  BSYNC B0 ;  /* 0x0000000000007941 */ /* 0x000fea0003800000 */
.L_x_1087:
        /* <DEDUP_REMOVED lines=19> */
.L_x_1036:
        /* <DEDUP_REMOVED lines=10> */
.L_x_1089:
        /* <DEDUP_REMOVED lines=10> */
.L_x_1091:
[----:B------:R-:W3:Y:S02]  /*6b10*/  LDC R0, c[0x0][0x8c4] ;  /* 0x00023100ff007b82 */ /* 0x000ee40000000800 */
.L_x_1090:
        /* <DEDUP_REMOVED lines=42> */
.L_x_1093:
        /* <DEDUP_REMOVED lines=70> */
.L_x_1137:
        /* <DEDUP_REMOVED lines=9> */
.L_x_1096:
        /* <DEDUP_REMOVED lines=98> */
.L_x_1107:
[----:B-1----:R-:W-:-:S05]  /*78d0*/  IMAD.MOV.U32 R11, RZ, RZ, 0x1 ;  /* 0x00000001ff0b7424 */ /* 0x002fca00078e00ff */
[----:B------:R-:W-:-:S04]  /*78e0*/  SHF.L.U32 R11, R11, 0x1f, RZ ;  /* 0x0000001f0b0b7819 */ /* 0x000fc800000006ff */
[----:B------:R-:W1:Y:S02]  /*78f0*/  SYNCS.PHASECHK.TRANS64.TRYWAIT P1, [R12+URZ+0x36438], R11 ;  /* 0x0364380b0c0075a7 */ /* 0x000e64000802017f */
[----:B-1234-:R-:W-:Y:S05]  /*7900*/  @!P1 BRA `(.L_x_1099) ;  /* 0x0000001800c09947 */ /* 0x01efea0003800000 */
.L_x_1138:
[----:B------:R-:W-:Y:S05]  /*7910*/  @P0 BRA `(.L_x_1100) ;  /* 0x0000000000140947 */ /* 0x000fea0003800000 */
[----:B------:R-:W-:Y:S01]  /*7920*/  ISETP.NE.AND P1, PT, R8, RZ, PT ;  /* 0x000000ff0800720c */ /* 0x000fe20003f25270 */
[----:B------:R-:W-:-:S04]  /*7930*/  IMAD.MOV.U32 R3, RZ, RZ, 0x6100 ;  /* 0x00006100ff037424 */ /* 0x000fc800078e00ff */
[----:B------:R2:W-:Y:S08]  /*7940*/  SYNCS.ARRIVE.TRANS64 RZ, [R12+URZ+0x36430], R3 ;  /* 0x036430030cff79a7 */ /* 0x0005f0000800003f */
[----:B------:R-:W-:Y:S05]  /*7950*/  @!P1 BRA `(.L_x_1100) ;  /* 0x0000000000049947 */ /* 0x000fea0003800000 */
[----:B------:R-:W-:Y:S01]  /*7960*/  BPT.TRAP 0x1 ;  /* 0x000000040000795c */ /* 0x000fe20000300000 */
.L_x_1100:
        /* <DEDUP_REMOVED lines=49> */
.L_x_1139:
[----:B------:R-:W-:Y:S05]  /*7c80*/  @P0 BRA `(.L_x_1102) ;  /* 0x0000000000140947 */ /* 0x000fea0003800000 */
[----:B------:R-:W-:Y:S01]  /*7c90*/  ISETP.NE.AND P1, PT, R8, RZ, PT ;  /* 0x000000ff0800720c */ /* 0x000fe20003f25270 */
[----:B--2---:R-:W-:-:S04]  /*7ca0*/  IMAD.MOV.U32 R27, RZ, RZ, 0x6100 ;  /* 0x00006100ff1b7424 */ /* 0x004fc800078e00ff */
[----:B------:R3:W-:Y:S08]  /*7cb0*/  SYNCS.ARRIVE.TRANS64 RZ, [R12+URZ+0x36418], R27 ;  /* 0x0364181b0cff79a7 */ /* 0x0007f0000800003f */
[----:B------:R-:W-:Y:S05]  /*7cc0*/  @!P1 BRA `(.L_x_1102) ;  /* 0x0000000000049947 */ /* 0x000fea0003800000 */
[----:B------:R-:W-:Y:S01]  /*7cd0*/  BPT.TRAP 0x1 ;  /* 0x000000040000795c */ /* 0x000fe20000300000 */
.L_x_1102:
        /* <DEDUP_REMOVED lines=37> */
.L_x_1140:
[----:B--2---:R-:W-:Y:S01]  /*7f30*/  SHF.R.S32.HI R28, RZ, 0x1f, R26 ;  /* 0x0000001fff1c7819 */ /* 0x004fe2000001141a */
[----:B------:R-:W-:Y:S06]  /*7f40*/  @P0 BRA `(.L_x_1104) ;  /* 0x0000000000140947 */ /* 0x000fec0003800000 */
[----:B------:R-:W-:Y:S01]  /*7f50*/  ISETP.NE.AND P1, PT, R8, RZ, PT ;  /* 0x000000ff0800720c */ /* 0x000fe20003f25270 */
[----:B------:R-:W-:-:S04]  /*7f60*/  IMAD.MOV.U32 R29, RZ, RZ, 0x6100 ;  /* 0x00006100ff1d7424 */ /* 0x000fc800078e00ff */
[----:B------:R2:W-:Y:S08]  /*7f70*/  SYNCS.ARRIVE.TRANS64 RZ, [R12+URZ+0x36430], R29 ;  /* 0x0364301d0cff79a7 */ /* 0x0005f0000800003f */
[----:B------:R-:W-:Y:S05]  /*7f80*/  @!P1 BRA `(.L_x_1104) ;  /* 0x0000000000049947 */ /* 0x000fea0003800000 */
[----:B------:R-:W-:Y:S01]  /*7f90*/  BPT.TRAP 0x1 ;  /* 0x000000040000795c */ /* 0x000fe20000300000 */
.L_x_1104:
        /* <DEDUP_REMOVED lines=37> */
.L_x_1142:
[----:B------:R-:W-:Y:S05]  /*81f0*/  @P0 BRA `(.L_x_1106) ;  /* 0x0000000000140947 */ /* 0x000fea0003800000 */
[----:B------:R-:W-:Y:S01]  /*8200*/  ISETP.NE.AND P1, PT, R8, RZ, PT ;  /* 0x000000ff0800720c */ /* 0x000fe20003f25270 */
[----:B---3--:R-:W-:-:S04]  /*8210*/  IMAD.MOV.U32 R5, RZ, RZ, 0x6100 ;  /* 0x00006100ff057424 */ /* 0x008fc800078e00ff */
[----:B------:R4:W-:Y:S08]  /*8220*/  SYNCS.ARRIVE.TRANS64 RZ, [R12+URZ+0x36410], R5 ;  /* 0x036410050cff79a7 */ /* 0x0009f0000800003f */
[----:B------:R-:W-:Y:S05]  /*8230*/  @!P1 BRA `(.L_x_1106) ;  /* 0x0000000000049947 */ /* 0x000fea0003800000 */
[----:B------:R-:W-:Y:S01]  /*8240*/  BPT.TRAP 0x1 ;  /* 0x000000040000795c */ /* 0x000fe20000300000 */
.L_x_1106:
        /* <DEDUP_REMOVED lines=37> */
.L_x_1098:
[----:B------:R-:W-:Y:S01]  /*84a0*/  ISETP.NE.AND P1, PT, R17, RZ, PT ;  /* 0x000000ff1100720c */ /* 0x000fe20003f25270 */
[----:B------:R-:W-:-:S12]  /*84b0*/  IMAD.MOV.U32 R4, RZ, RZ, 0x1 ;  /* 0x00000001ff047424 */ /* 0x000fd800078e00ff */
[----:B------:R-:W-:Y:S05]  /*84c0*/  @!P1 BRA `(.L_x_1097) ;  /* 0x00000004006c9947 */ /* 0x000fea0003800000 */
[----:B------:R-:W3:Y:S02]  /*84d0*/  SYNCS.PHASECHK.TRANS64.TRYWAIT P1, [R12+URZ+0x36438], R11 ;  /* 0x0364380b0c0075a7 */ /* 0x000ee4000802017f */
[----:B---3--:R-:W-:Y:S05]  /*84e0*/  @!P1 BRA `(.L_x_1108) ;  /* 0x00000010001c9947 */ /* 0x008fea0003800000 */
.L_x_1143:
[----:B------:R-:W-:Y:S05]  /*84f0*/  @P0 BRA `(.L_x_1109) ;  /* 0x0000000000140947 */ /* 0x000fea0003800000 */
[----:B------:R-:W-:Y:S01]  /*8500*/  ISETP.NE.AND P1, PT, R8, RZ, PT ;  /* 0x000000ff0800720c */ /* 0x000fe20003f25270 */
[----:B------:R-:W-:-:S04]  /*8510*/  IMAD.MOV.U32 R5, RZ, RZ, 0x6100 ;  /* 0x00006100ff057424 */ /* 0x000fc800078e00ff */
[----:B------:R4:W-:Y:S08]  /*8520*/  SYNCS.ARRIVE.TRANS64 RZ, [R12+URZ+0x36430], R5 ;  /* 0x036430050cff79a7 */ /* 0x0009f0000800003f */
[----:B------:R-:W-:Y:S05]  /*8530*/  @!P1 BRA `(.L_x_1109) ;  /* 0x0000000000049947 */ /* 0x000fea0003800000 */
[----:B------:R-:W-:Y:S01]  /*8540*/  BPT.TRAP 0x1 ;  /* 0x000000040000795c */ /* 0x000fe20000300000 */
.L_x_1109:
        /* <DEDUP_REMOVED lines=42> */
.L_x_1144:
[----:B------:R-:W-:Y:S01]  /*87f0*/  IMAD.MOV.U32 R4, RZ, RZ, RZ ;  /* 0x000000ffff047224 */ /* 0x000fe200078e00ff */
[----:B------:R-:W-:Y:S06]  /*8800*/  @P0 BRA `(.L_x_1111) ;  /* 0x0000000000140947 */ /* 0x000fec0003800000 */
[----:B------:R-:W-:Y:S01]  /*8810*/  ISETP.NE.AND P1, PT, R8, RZ, PT ;  /* 0x000000ff0800720c */ /* 0x000fe20003f25270 */
[----:B----4-:R-:W-:-:S04]  /*8820*/  IMAD.MOV.U32 R5, RZ, RZ, 0x6100 ;  /* 0x00006100ff057424 */ /* 0x010fc800078e00ff */
[----:B------:R4:W-:Y:S08]  /*8830*/  SYNCS.ARRIVE.TRANS64 RZ, [R12+URZ+0x36418], R5 ;  /* 0x036418050cff79a7 */ /* 0x0009f0000800003f */
[----:B------:R-:W-:Y:S05]  /*8840*/  @!P1 BRA `(.L_x_1111) ;  /* 0x0000000000049947 */ /* 0x000fea0003800000 */
[----:B------:R-:W-:Y:S01]  /*8850*/  BPT.TRAP 0x1 ;  /* 0x000000040000795c */ /* 0x000fe20000300000 */
.L_x_1111:
        /* <DEDUP_REMOVED lines=34> */
.L_x_1097:
[----:B------:R-:W-:-:S04]  /*8a80*/  SHF.L.U32 R3, R4, 0x1f, RZ ;  /* 0x0000001f04037819 */ /* 0x000fc800000006ff */
[----:B------:R-:W4:Y:S02]  /*8a90*/  SYNCS.PHASECHK.TRANS64.TRYWAIT P1, [R12+URZ+0x36438], R3 ;  /* 0x036438030c0075a7 */ /* 0x000f24000802017f */
[----:B----4-:R-:W-:Y:S05]  /*8aa0*/  @!P1 BRA `(.L_x_1112) ;  /* 0x0000000800d49947 */ /* 0x010fea0003800000 */
.L_x_1145:
[----:B------:R-:W-:Y:S05]  /*8ab0*/  @P0 BRA `(.L_x_1113) ;  /* 0x0000000000180947 */ /* 0x000fea0003800000 */
[----:B------:R-:W5:Y:S01]  /*8ac0*/  S2R R2, SR_TID.X ;  /* 0x0000000000027919 */ /* 0x000f620000002100 */
[----:B----4-:R-:W-:-:S04]  /*8ad0*/  IMAD.MOV.U32 R3, RZ, RZ, 0x6100 ;  /* 0x00006100ff037424 */ /* 0x010fc800078e00ff */
[----:B------:R4:W-:Y:S01]  /*8ae0*/  SYNCS.ARRIVE.TRANS64 RZ, [R12+URZ+0x36430], R3 ;  /* 0x036430030cff79a7 */ /* 0x0009e2000800003f */
[----:B-----5:R-:W-:-:S13]  /*8af0*/  LOP3.LUT P0, RZ, R2, 0x1f, RZ, 0xc0, !PT ;  /* 0x0000001f02ff7812 */ /* 0x020fda000780c0ff */
[----:B----4-:R-:W-:Y:S05]  /*8b00*/  @!P0 BRA `(.L_x_1113) ;  /* 0x0000000000048947 */ /* 0x010fea0003800000 */
[----:B------:R-:W-:Y:S01]  /*8b10*/  BPT.TRAP 0x1 ;  /* 0x000000040000795c */ /* 0x000fe20000300000 */
.L_x_1113:
        /* <DEDUP_REMOVED lines=44> */
.L_x_1094:
[----:B------:R-:W-:Y:S05]  /*8de0*/  BSYNC B0 ;  /* 0x0000000000007941 */ /* 0x000fea0003800000 */
.L_x_1092:
[----:B------:R-:W-:-:S03]  /*8df0*/  UMOV UR6, 0xffffffff ;  /* 0xffffffff00067882 */ /* 0x000fc60000000000 */
[----:B------:R-:W-:Y:S05]  /*8e00*/  BRA.DIV UR6, `(.L_x_1114) ;  /* 0x0000000a06107947 */ /* 0x000fea000b800000 */
[----:B------:R-:W-:-:S13]  /*8e10*/  ELECT P6, URZ, PT ;  /* 0x00000000003f782f */ /* 0x000fda00038c0000 */
.L_x_1148:
[----:B------:R-:W-:Y:S05]  /*8e20*/  @!P6 BRA `(.L_x_996) ;  /* 0x000000000070e947 */ /* 0x000fea0003800000 */
[----:B------:R-:W-:-:S04]  /*8e30*/  LOP3.LUT R16, R16, 0x2, RZ, 0xfc, !PT ;  /* 0x0000000210107812 */ /* 0x000fc800078efcff */
[----:B------:R-:W-:-:S13]  /*8e40*/  ISETP.NE.AND P2, PT, R16, 0x3, PT ;  /* 0x000000031000780c */ /* 0x000fda0003f45270 */
[----:B------:R-:W-:Y:S05]  /*8e50*/  @!P2 BRA `(.L_x_1115) ;  /* 0x000000000004a947 */ /* 0x000fea0003800000 */
[----:B--2---:R-:W-:Y:S01]  /*8e60*/  BPT.TRAP 0x1 ;  /* 0x000000040000795c */ /* 0x004fe20000300000 */
.L_x_1115:
        /* <DEDUP_REMOVED lines=15> */
.L_x_1149:
[----:B------:R-:W5:Y:S02]  /*8f60*/  SYNCS.PHASECHK.TRANS64.TRYWAIT P0, [R5+URZ], R0 ;  /* 0x00000000050075a7 */ /* 0x000f64000800017f */
[----:B-----5:R-:W-:Y:S05]  /*8f70*/  @!P0 BRA `(.L_x_1117) ;  /* 0x0000000400e88947 */ /* 0x020fea0003800000 */
.L_x_1150:
[----:B------:R-:W-:Y:S05]  /*8f80*/  @!P2 BRA `(.L_x_1118) ;  /* 0x000000000004a947 */ /* 0x000fea0003800000 */
[----:B--2---:R-:W-:Y:S01]  /*8f90*/  BPT.TRAP 0x1 ;  /* 0x000000040000795c */ /* 0x004fe20000300000 */
.L_x_1118:
[----:B------:R-:W-:-:S07]  /*8fa0*/  SHF.L.U32 R4, R4, 0x1f, RZ ;  /* 0x0000001f04047819 */ /* 0x000fce00000006ff */
.L_x_1119:
[----:B------:R1:W1:Y:S02]  /*8fb0*/  SYNCS.PHASECHK.TRANS64.TRYWAIT P0, [R9+URZ+0x36438], R4 ;  /* 0x03643804090075a7 */ /* 0x000264000800017f */
[----:B-1----:R-:W-:Y:S05]  /*8fc0*/  @!P0 NANOSLEEP.SYNCS 0x989680 ;  /* 0x009896800000895d */ /* 0x002fea0003900000 */
[----:B------:R-:W1:Y:S02]  /*8fd0*/  @!P0 SYNCS.PHASECHK.TRANS64 P0, [R9+URZ+0x36438], R4 ;  /* 0x03643804090085a7 */ /* 0x000e64000800007f */
[----:B-1----:R-:W-:Y:S05]  /*8fe0*/  @!P0 BRA `(.L_x_1119) ;  /* 0xfffffffc00f08947 */ /* 0x002fea000383ffff */
.L_x_996:
[----:B--2---:R-:W-:Y:S05]  /*8ff0*/  BSYNC B6 ;  /* 0x0000000000067941 */ /* 0x004fea0003800000 */
.L_x_990:
[----:B------:R-:W-:Y:S05]  /*9000*/  EXIT ;  /* 0x000000000000794d */ /* 0x000fea0003800000 */
.L_x_1006:
[----:B------:R-:W-:Y:S02]  /*9010*/  IMAD.MOV.U32 R12, RZ, RZ, RZ ;  /* 0x000000ffff0c7224 */ /* 0x000fe400078e00ff */
[----:B------:R-:W-:Y:S02]  /*9020*/  IMAD.MOV.U32 R11, RZ, RZ, 0x1f ;  /* 0x0000001fff0b7424 */ /* 0x000fe400078e00ff */
[----:B------:R-:W-:-:S07]  /*9030*/  IMAD.MOV.U32 R15, RZ, RZ, -0x1 ;  /* 0xffffffffff0f7424 */ /* 0x000fce00078e00ff */
[----:B------:R-:W-:Y:S05]  /*9040*/  WARPSYNC.COLLECTIVE R15, `(.L_x_1120) ;  /* 0x000000000f087348 */ /* 0x000fea0003c00000 */
[----:B------:R1:W2:Y:S02]  /*9050*/  SHFL.IDX P6, R14, R13, R12, R11 ;  /* 0x0000000c0d0e7389 */ /* 0x0002a400000c000b */
[----:B-12---:R-:W-:Y:S01]  /*9060*/  ENDCOLLECTIVE ;  /* 0x000000000000791b */ /* 0x006fe20003800000 */
.L_x_1120:
[----:B------:R-:W-:Y:S05]  /*9070*/  BRA `(.L_x_1121) ;  /* 0xffffff8000787947 */ /* 0x000fea000383ffff */
.L_x_1008:
[----:B--2---:R-:W-:-:S04]  /*9080*/  IMAD.U32 R7, RZ, RZ, UR36 ;  /* 0x00000024ff077e24 */ /* 0x004fc8000f8e00ff */
[----:B------:R2:W3:Y:S03]  /*9090*/  SYNCS.PHASECHK.TRANS64.TRYWAIT P0, [R7+URZ+0x36400], R11 ;  /* 0x0364000b070075a7 */ /* 0x0004e6000800017f */
[----:B---3--:R-:W-:Y:S05]  /*90a0*/  @!P0 NANOSLEEP.SYNCS 0x989680 ;  /* 0x009896800000895d */ /* 0x008fea0003900000 */
[----:B------:R-:W3:Y:S02]  /*90b0*/  @!P0 SYNCS.PHASECHK.TRANS64 P0, [R7+URZ+0x36400], R11 ;  /* 0x0364000b070085a7 */ /* 0x000ee4000800007f */
[----:B---3--:R-:W-:Y:S05]  /*90c0*/  @!P0 BRA `(.L_x_1008) ;  /* 0xfffffffc00ec8947 */ /* 0x008fea000383ffff */
[----:B------:R-:W-:Y:S05]  /*90d0*/  BRA `(.L_x_1007) ;  /* 0xffffff8000c87947 */ /* 0x000fea000383ffff */
.L_x_1012:
[----:B--2---:R2:W3:Y:S02]  /*90e0*/  SYNCS.PHASECHK.TRANS64.TRYWAIT P1, [R4+URZ+0x36410], R11 ;  /* 0x0364100b040075a7 */ /* 0x0044e4000802017f */
[----:B---3--:R-:W-:Y:S05]  /*90f0*/  @!P1 NANOSLEEP.SYNCS 0x989680 ;  /* 0x009896800000995d */ /* 0x008fea0003900000 */
[----:B------:R-:W3:Y:S02]  /*9100*/  @!P1 SYNCS.PHASECHK.TRANS64 P1, [R4+URZ+0x36410], R11 ;  /* 0x0364100b040095a7 */ /* 0x000ee4000802007f */
[----:B---3--:R-:W-:Y:S05]  /*9110*/  @!P1 BRA `(.L_x_1012) ;  /* 0xfffffffc00f09947 */ /* 0x008fea000383ffff */
[----:B------:R-:W-:Y:S05]  /*9120*/  BRA `(.L_x_1011) ;  /* 0xffffff8800707947 */ /* 0x000fea000383ffff */
.L_x_1016:
[----:B--2---:R-:W-:-:S04]  /*9130*/  IMAD.U32 R120, RZ, RZ, UR36 ;  /* 0x00000024ff787e24 */ /* 0x004fc8000f8e00ff */
[----:B------:R2:W3:Y:S03]  /*9140*/  SYNCS.PHASECHK.TRANS64.TRYWAIT P1, [R120+URZ+0x36430], R15 ;  /* 0x0364300f780075a7 */ /* 0x0004e6000802017f */
[----:B---3--:R-:W-:Y:S05]  /*9150*/  @!P1 NANOSLEEP.SYNCS 0x989680 ;  /* 0x009896800000995d */ /* 0x008fea0003900000 */
[----:B------:R-:W3:Y:S02]  /*9160*/  @!P1 SYNCS.PHASECHK.TRANS64 P1, [R120+URZ+0x36430], R15 ;  /* 0x0364300f780095a7 */ /* 0x000ee4000802007f */
[----:B---3--:R-:W-:Y:S05]  /*9170*/  @!P1 BRA `(.L_x_1016) ;  /* 0xfffffffc00ec9947 */ /* 0x008fea000383ffff */
[----:B------:R-:W-:Y:S05]  /*9180*/  BRA `(.L_x_1015) ;  /* 0xffffff90008c7947 */ /* 0x000fea000383ffff */
.L_x_1023:
[----:B------:R-:W-:Y:S01]  /*9190*/  BSSY B0, `(.L_x_1122) ;  /* 0x0000005000007945 */ /* 0x000fe20003800000 */
[----:B------:R-:W-:-:S07]  /*91a0*/  IMAD.MOV.U32 R15, RZ, RZ, -0x1 ;  /* 0xffffffffff0f7424 */ /* 0x000fce00078e00ff */
[----:B------:R-:W-:Y:S05]  /*91b0*/  WARPSYNC.COLLECTIVE R15, `(.L_x_1123) ;  /* 0x000000000f087348 */ /* 0x000fea0003c00000 */
[----:B------:R-:W-:Y:S01]  /*91c0*/  NOP ;  /* 0x0000000000007918 */ /* 0x000fe20000000000 */
[----:B------:R-:W-:Y:S01]  /*91d0*/  ENDCOLLECTIVE ;  /* 0x000000000000791b */ /* 0x000fe20003800000 */
.L_x_1123:
[----:B------:R-:W-:Y:S05]  /*91e0*/  BSYNC B0 ;  /* 0x0000000000007941 */ /* 0x000fea0003800000 */
.L_x_1122:
[----:B------:R-:W-:Y:S05]  /*91f0*/  BRA `(.L_x_1124) ;  /* 0xffffffb4006c7947 */ /* 0x000fea000383ffff */
.L_x_1032:
[----:B------:R-:W-:Y:S01]  /*9200*/  BSSY B0, `(.L_x_1125) ;  /* 0x0000005000007945 */ /* 0x000fe20003800000 */
[----:B------:R-:W-:-:S07]  /*9210*/  IMAD.MOV.U32 R15, RZ, RZ, -0x1 ;  /* 0xffffffffff0f7424 */ /* 0x000fce00078e00ff */
[----:B-1----:R-:W-:Y:S05]  /*9220*/  WARPSYNC.COLLECTIVE R15, `(.L_x_1126) ;  /* 0x000000000f087348 */ /* 0x002fea0003c00000 */
[----:B------:R-:W-:Y:S01]  /*9230*/  NOP ;  /* 0x0000000000007918 */ /* 0x000fe20000000000 */
[----:B-1----:R-:W-:Y:S01]  /*9240*/  ENDCOLLECTIVE ;  /* 0x000000000000791b */ /* 0x002fe20003800000 */
.L_x_1126:
[----:B------:R-:W-:Y:S05]  /*9250*/  BSYNC B0 ;  /* 0x0000000000007941 */ /* 0x000fea0003800000 */
.L_x_1125:
[----:B------:R-:W-:Y:S05]  /*9260*/  BRA `(.L_x_1127) ;  /* 0xffffffb800587947 */ /* 0x000fea000383ffff */
.L_x_1045:
[----:B------:R-:W-:Y:S01]  /*9270*/  BSSY B0, `(.L_x_1128) ;  /* 0x0000005000007945 */ /* 0x000fe20003800000 */
[----:B------:R-:W-:-:S07]  /*9280*/  IMAD.MOV.U32 R15, RZ, RZ, -0x1 ;  /* 0xffffffffff0f7424 */ /* 0x000fce00078e00ff */
[----:B------:R-:W-:Y:S05]  /*9290*/  WARPSYNC.COLLECTIVE R15, `(.L_x_1129) ;  /* 0x000000000f087348 */ /* 0x000fea0003c00000 */
[----:B------:R-:W-:Y:S01]  /*92a0*/  NOP ;  /* 0x0000000000007918 */ /* 0x000fe20000000000 */
[----:B------:R-:W-:Y:S01]  /*92b0*/  ENDCOLLECTIVE ;  /* 0x000000000000791b */ /* 0x000fe20003800000 */
.L_x_1129:
[----:B------:R-:W-:Y:S05]  /*92c0*/  BSYNC B0 ;  /* 0x0000000000007941 */ /* 0x000fea0003800000 */
.L_x_1128:
[----:B------:R-:W-:Y:S05]  /*92d0*/  BRA `(.L_x_1130) ;  /* 0xffffffc400247947 */ /* 0x000fea000383ffff */
.L_x_1061:
[----:B------:R-:W-:Y:S01]  /*92e0*/  BSSY B0, `(.L_x_1131) ;  /* 0x0000005000007945 */ /* 0x000fe20003800000 */
[----:B------:R-:W-:-:S07]  /*92f0*/  IMAD.MOV.U32 R15, RZ, RZ, -0x1 ;  /* 0xffffffffff0f7424 */ /* 0x000fce00078e00ff */
[----:B------:R-:W-:Y:S05]  /*9300*/  WARPSYNC.COLLECTIVE R15, `(.L_x_1132) ;  /* 0x000000000f087348 */ /* 0x000fea0003c00000 */
[----:B------:R-:W-:Y:S01]  /*9310*/  NOP ;  /* 0x0000000000007918 */ /* 0x000fe20000000000 */
[----:B------:R-:W-:Y:S01]  /*9320*/  ENDCOLLECTIVE ;  /* 0x000000000000791b */ /* 0x000fe20003800000 */
.L_x_1132:
[----:B------:R-:W-:Y:S05]  /*9330*/  BSYNC B0 ;  /* 0x0000000000007941 */ /* 0x000fea0003800000 */
.L_x_1131:
[----:B------:R-:W-:Y:S05]  /*9340*/  BRA `(.L_x_1133) ;  /* 0xffffffc800947947 */ /* 0x000fea000383ffff */
.L_x_1078:
[----:B------:R-:W-:Y:S01]  /*9350*/  BSSY B0, `(.L_x_1134) ;  /* 0x0000005000007945 */ /* 0x000fe20003800000 */
[----:B------:R-:W-:-:S07]  /*9360*/  IMAD.MOV.U32 R15, RZ, RZ, -0x1 ;  /* 0xffffffffff0f7424 */ /* 0x000fce00078e00ff */
[----:B------:R-:W-:Y:S05]  /*9370*/  WARPSYNC.COLLECTIVE R15, `(.L_x_1135) ;  /* 0x000000000f087348 */ /* 0x000fea0003c00000 */
[----:B------:R-:W-:Y:S01]  /*9380*/  NOP ;  /* 0x0000000000007918 */ /* 0x000fe20000000000 */
[----:B------:R-:W-:Y:S01]  /*9390*/  ENDCOLLECTIVE ;  /* 0x000000000000791b */ /* 0x000fe20003800000 */
.L_x_1135:
[----:B------:R-:W-:Y:S05]  /*93a0*/  BSYNC B0 ;  /* 0x0000000000007941 */ /* 0x000fea0003800000 */
.L_x_1134:
[----:B------:R-:W-:Y:S05]  /*93b0*/  BRA `(.L_x_1136) ;  /* 0xffffffd000107947 */ /* 0x000fea000383ffff */
.L_x_1095:
[----:B-1----:R1:W2:Y:S02]  /*93c0*/  SYNCS.PHASECHK.TRANS64.TRYWAIT P1, [R12+URZ+0x36420], R11 ;  /* 0x0364200b0c0075a7 */ /* 0x0022a4000802017f */
[----:B--2---:R-:W-:Y:S05]  /*93d0*/  @!P1 NANOSLEEP.SYNCS 0x989680 ;  /* 0x009896800000995d */ /* 0x004fea0003900000 */
[----:B------:R-:W2:Y:S02]  /*93e0*/  @!P1 SYNCS.PHASECHK.TRANS64 P1, [R12+URZ+0x36420], R11 ;  /* 0x0364200b0c0095a7 */ /* 0x000ea4000802007f */
[----:B--2---:R-:W-:Y:S05]  /*93f0*/  @!P1 BRA `(.L_x_1095) ;  /* 0xfffffffc00f09947 */ /* 0x004fea000383ffff */
[----:B------:R-:W-:Y:S05]  /*9400*/  BRA `(.L_x_1137) ;  /* 0xffffffdc00847947 */ /* 0x000fea000383ffff */
.L_x_1099:
[----:B-1----:R1:W2:Y:S02]  /*9410*/  SYNCS.PHASECHK.TRANS64.TRYWAIT P1, [R12+URZ+0x36438], R11 ;  /* 0x0364380b0c0075a7 */ /* 0x0022a4000802017f */
[----:B--2---:R-:W-:Y:S05]  /*9420*/  @!P1 NANOSLEEP.SYNCS 0x989680 ;  /* 0x009896800000995d */ /* 0x004fea0003900000 */
[----:B------:R-:W2:Y:S02]  /*9430*/  @!P1 SYNCS.PHASECHK.TRANS64 P1, [R12+URZ+0x36438], R11 ;  /* 0x0364380b0c0095a7 */ /* 0x000ea4000802007f */
[----:B--2---:R-:W-:Y:S05]  /*9440*/  @!P1 BRA `(.L_x_1099) ;  /* 0xfffffffc00f09947 */ /* 0x004fea000383ffff */
[----:B------:R-:W-:Y:S05]  /*9450*/  BRA `(.L_x_1138) ;  /* 0xffffffe4002c7947 */ /* 0x000fea000383ffff */
.L_x_1101:
[----:B--2---:R2:W3:Y:S02]  /*9460*/  SYNCS.PHASECHK.TRANS64.TRYWAIT P1, [R12+URZ+0x36428], R27 ;  /* 0x0364281b0c0075a7 */ /* 0x0044e4000802017f */
[----:B---3--:R-:W-:Y:S05]  /*9470*/  @!P1 NANOSLEEP.SYNCS 0x989680 ;  /* 0x009896800000995d */ /* 0x008fea0003900000 */
[----:B------:R-:W3:Y:S02]  /*9480*/  @!P1 SYNCS.PHASECHK.TRANS64 P1, [R12+URZ+0x36428], R27 ;  /* 0x0364281b0c0095a7 */ /* 0x000ee4000802007f */
[----:B---3--:R-:W-:Y:S05]  /*9490*/  @!P1 BRA `(.L_x_1101) ;  /* 0xfffffffc00f09947 */ /* 0x008fea000383ffff */
[----:B------:R-:W-:Y:S05]  /*94a0*/  BRA `(.L_x_1139) ;  /* 0xffffffe400f47947 */ /* 0x000fea000383ffff */
.L_x_1103:
[----:B--2---:R2:W3:Y:S02]  /*94b0*/  SYNCS.PHASECHK.TRANS64.TRYWAIT P1, [R12+URZ+0x36438], R28 ;  /* 0x0364381c0c0075a7 */ /* 0x0044e4000802017f */
[----:B---3--:R-:W-:Y:S05]  /*94c0*/  @!P1 NANOSLEEP.SYNCS 0x989680 ;  /* 0x009896800000995d */ /* 0x008fea0003900000 */
[----:B------:R-:W3:Y:S02]  /*94d0*/  @!P1 SYNCS.PHASECHK.TRANS64 P1, [R12+URZ+0x36438], R28 ;  /* 0x0364381c0c0095a7 */ /* 0x000ee4000802007f */
[----:B---3--:R-:W-:Y:S05]  /*94e0*/  @!P1 BRA `(.L_x_1103) ;  /* 0xfffffffc00f09947 */ /* 0x008fea000383ffff */
[----:B------:R-:W-:Y:S05]  /*94f0*/  BRA `(.L_x_1140) ;  /* 0xffffffe8008c7947 */ /* 0x000fea000383ffff */
.L_x_1105:
[----:B------:R-:W-:-:S07]  /*9500*/  SHF.L.U32 R5, R0, 0x1f, RZ ;  /* 0x0000001f00057819 */ /* 0x000fce00000006ff */
.L_x_1141:
[----:B---3--:R3:W4:Y:S02]  /*9510*/  SYNCS.PHASECHK.TRANS64.TRYWAIT P1, [R12+URZ+0x36420], R5 ;  /* 0x036420050c0075a7 */ /* 0x008724000802017f */
[----:B----4-:R-:W-:Y:S05]  /*9520*/  @!P1 NANOSLEEP.SYNCS 0x989680 ;  /* 0x009896800000995d */ /* 0x010fea0003900000 */
[----:B------:R-:W4:Y:S02]  /*9530*/  @!P1 SYNCS.PHASECHK.TRANS64 P1, [R12+URZ+0x36420], R5 ;  /* 0x036420050c0095a7 */ /* 0x000f24000802007f */
[----:B----4-:R-:W-:Y:S05]  /*9540*/  @!P1 BRA `(.L_x_1141) ;  /* 0xfffffffc00f09947 */ /* 0x010fea000383ffff */
[----:B------:R-:W-:Y:S05]  /*9550*/  BRA `(.L_x_1142) ;  /* 0xffffffec00247947 */ /* 0x000fea000383ffff */
.L_x_1108:
[----:B---3--:R3:W4:Y:S02]  /*9560*/  SYNCS.PHASECHK.TRANS64.TRYWAIT P1, [R12+URZ+0x36438], R11 ;  /* 0x0364380b0c0075a7 */ /* 0x008724000802017f */
[----:B----4-:R-:W-:Y:S05]  /*9570*/  @!P1 NANOSLEEP.SYNCS 0x989680 ;  /* 0x009896800000995d */ /* 0x010fea0003900000 */
[----:B------:R-:W4:Y:S02]  /*9580*/  @!P1 SYNCS.PHASECHK.TRANS64 P1, [R12+URZ+0x36438], R11 ;  /* 0x0364380b0c0095a7 */ /* 0x000f24000802007f */
[----:B----4-:R-:W-:Y:S05]  /*9590*/  @!P1 BRA `(.L_x_1108) ;  /* 0xfffffffc00f09947 */ /* 0x010fea000383ffff */
[----:B------:R-:W-:Y:S05]  /*95a0*/  BRA `(.L_x_1143) ;  /* 0xffffffec00d07947 */ /* 0x000fea000383ffff */
.L_x_1110:
[----:B----4-:R4:W1:Y:S02]  /*95b0*/  SYNCS.PHASECHK.TRANS64.TRYWAIT P1, [R12+URZ+0x36428], R5 ;  /* 0x036428050c0075a7 */ /* 0x010864000802017f */
[----:B-1----:R-:W-:Y:S05]  /*95c0*/  @!P1 NANOSLEEP.SYNCS 0x989680 ;  /* 0x009896800000995d */ /* 0x002fea0003900000 */
[----:B------:R-:W1:Y:S02]  /*95d0*/  @!P1 SYNCS.PHASECHK.TRANS64 P1, [R12+URZ+0x36428], R5 ;  /* 0x036428050c0095a7 */ /* 0x000e64000802007f */
[----:B-1----:R-:W-:Y:S05]  /*95e0*/  @!P1 BRA `(.L_x_1110) ;  /* 0xfffffffc00f09947 */ /* 0x002fea000383ffff */
[----:B------:R-:W-:Y:S05]  /*95f0*/  BRA `(.L_x_1144) ;  /* 0xfffffff0007c7947 */ /* 0x000fea000383ffff */
.L_x_1112:
[----:B----4-:R4:W1:Y:S02]  /*9600*/  SYNCS.PHASECHK.TRANS64.TRYWAIT P1, [R12+URZ+0x36438], R3 ;  /* 0x036438030c0075a7 */ /* 0x010864000802017f */
[----:B-1----:R-:W-:Y:S05]  /*9610*/  @!P1 NANOSLEEP.SYNCS 0x989680 ;  /* 0x009896800000995d */ /* 0x002fea0003900000 */
[----:B------:R-:W1:Y:S02]  /*9620*/  @!P1 SYNCS.PHASECHK.TRANS64 P1, [R12+URZ+0x36438], R3 ;  /* 0x036438030c0095a7 */ /* 0x000e64000802007f */
[----:B-1----:R-:W-:Y:S05]  /*9630*/  @!P1 BRA `(.L_x_1112) ;  /* 0xfffffffc00f09947 */ /* 0x002fea000383ffff */
[----:B------:R-:W-:Y:S05]  /*9640*/  BRA `(.L_x_1145) ;  /* 0xfffffff400187947 */ /* 0x000fea000383ffff */
.L_x_1114:
[----:B------:R-:W-:Y:S01]  /*9650*/  BSSY B0, `(.L_x_1146) ;  /* 0x0000006000007945 */ /* 0x000fe20003800000 */
[----:B------:R-:W-:-:S07]  /*9660*/  IMAD.MOV.U32 R15, RZ, RZ, -0x1 ;  /* 0xffffffffff0f7424 */ /* 0x000fce00078e00ff */
[----:B-123--:R-:W-:Y:S05]  /*9670*/  WARPSYNC.COLLECTIVE R15, `(.L_x_1147) ;  /* 0x000000000f0c7348 */ /* 0x00efea0003c00000 */
[----:B------:R-:W-:Y:S02]  /*9680*/  ELECT P6, UR62, PT ;  /* 0x00000000003e782f */ /* 0x000fe400038c0000 */
[----:B------:R-:W-:Y:S01]  /*9690*/  MOV R14, UR62 ;  /* 0x0000003e000e7c02 */ /* 0x000fe20008000f00 */
[----:B-123--:R-:W-:Y:S10]  /*96a0*/  ENDCOLLECTIVE ;  /* 0x000000000000791b */ /* 0x00eff40003800000 */
.L_x_1147:
[----:B------:R-:W-:Y:S05]  /*96b0*/  BSYNC B0 ;  /* 0x0000000000007941 */ /* 0x000fea0003800000 */
.L_x_1146:
[----:B------:R-:W-:Y:S05]  /*96c0*/  BRA `(.L_x_1148) ;  /* 0xfffffff400d47947 */ /* 0x000fea000383ffff */
.L_x_1116:
[----:B----4-:R4:W1:Y:S02]  /*96d0*/  SYNCS.PHASECHK.TRANS64.TRYWAIT P0, [R7+URZ], R6 ;  /* 0x00000006070075a7 */ /* 0x010864000800017f */
[----:B-1----:R-:W-:Y:S05]  /*96e0*/  @!P0 NANOSLEEP.SYNCS 0x989680 ;  /* 0x009896800000895d */ /* 0x002fea0003900000 */
[----:B------:R-:W1:Y:S02]  /*96f0*/  @!P0 SYNCS.PHASECHK.TRANS64 P0, [R7+URZ], R6 ;  /* 0x00000006070085a7 */ /* 0x000e64000800007f */
[----:B-1----:R-:W-:Y:S05]  /*9700*/  @!P0 BRA `(.L_x_1116) ;  /* 0xfffffffc00f08947 */ /* 0x002fea000383ffff */
[----:B------:R-:W-:Y:S05]  /*9710*/  BRA `(.L_x_1149) ;  /* 0xfffffff800107947 */ /* 0x000fea000383ffff */
.L_x_1117:
[----:B------:R1:W1:Y:S02]  /*9720*/  SYNCS.PHASECHK.TRANS64.TRYWAIT P0, [R5+URZ], R0 ;  /* 0x00000000050075a7 */ /* 0x000264000800017f */
[----:B-1----:R-:W-:Y:S05]  /*9730*/  @!P0 NANOSLEEP.SYNCS 0x989680 ;  /* 0x009896800000895d */ /* 0x002fea0003900000 */
[----:B------:R-:W1:Y:S02]  /*9740*/  @!P0 SYNCS.PHASECHK.TRANS64 P0, [R5+URZ], R0 ;  /* 0x00000000050085a7 */ /* 0x000e64000800007f */
[----:B-1----:R-:W-:Y:S05]  /*9750*/  @!P0 BRA `(.L_x_1117) ;  /* 0xfffffffc00f08947 */ /* 0x002fea000383ffff */
[----:B------:R-:W-:Y:S05]  /*9760*/  BRA `(.L_x_1150) ;  /* 0xfffffff800047947 */ /* 0x000fea000383ffff */
.L_x_1151:
        /* <DEDUP_REMOVED lines=9> */
.L_x_3862:


//--------------------- .text._ZN7cutlass13device_kernelIN5flash11enable_sm90INS1_16FlashAttnBwdSm90INS1_25CollectiveMainloopBwdSm90ILi2ELi1ELi1EN4cute5tupleIJNS5_1CILi1EEES8_S8_EEENS6_IJNS7_ILi64EEENS7_ILi96EEENS7_ILi192EEEEEENS_10bfloat16_tEfNS_4arch4Sm90ELb0ELb1ELb1ELb0ELb0ELb0ELb1ELb0ELi3ELi1ELi1ELi1ELb0EEENS1_21CollectiveEpilogueBwdISD_SE_SG_Li384ELb0ELb1ELi3EEENS1_19SingleTileSchedulerILb0ELb0ELb0ELi96EEEEEEEEEvNT_6ParamsE --------------------------
	.section	.text._ZN7cutlass13device_kernelIN5flash11enable_sm90INS1_16FlashAttnBwdSm90INS1_25CollectiveMainloopBwdSm90ILi2ELi1ELi1EN4cute5tupleIJNS5_1CILi1EEES8_S8_EEENS6_IJNS7_ILi64EEENS7_ILi96EEENS7_ILi192EEEEEENS_10bfloat16_tEfNS_4arch4Sm90ELb0ELb1ELb1ELb0ELb0ELb0ELb1ELb0ELi3ELi1ELi1ELi1ELb0EEENS1_21CollectiveEpilogueBwdISD_SE_SG_Li384ELb0ELb1ELi3EEENS1_19SingleTileSchedulerILb0ELb0ELb0ELi96EEEEEEEEEvNT_6ParamsE,"ax",@progbits
	.align	128
.text._ZN7cutlass13device_kernelIN5flash11enable_sm90INS1_16FlashAttnBwdSm90INS1_25CollectiveMainloopBwdSm90ILi2ELi1ELi1EN4cute5tupleIJNS5_1CILi1EEES8_S8_EEENS6_IJNS7_ILi64EEENS7_ILi96EEENS7_ILi192EEEEEENS_10bfloat16_tEfNS_4arch4Sm90ELb0ELb1ELb1ELb0ELb0ELb0ELb1ELb0ELi3ELi1ELi1ELi1ELb0EEENS1_21CollectiveEpilogueBwdISD_SE_SG_Li384ELb0ELb1ELi3EEENS1_19SingleTileSchedulerILb0ELb0ELb0ELi96EEEEEEEEEvNT_6ParamsE:
        .type           _ZN7cutlass13device_kernelIN5flash11enable_sm90INS1_16FlashAttnBwdSm90INS1_25CollectiveMainloopBwdSm90ILi2ELi1ELi1EN4cute5tupleIJNS5_1CILi1EEES8_S8_EEENS6_IJNS7_ILi64EEENS7_ILi96EEENS7_ILi192EEEEEENS_10bfloat16_tEfNS_4arch4Sm90ELb0ELb1ELb1ELb0ELb0ELb0ELb1ELb0ELi3ELi1ELi1ELi1ELb0EEENS1_21CollectiveEpilogueBwdISD_SE_SG_Li384ELb0ELb1ELi3EEENS1_19SingleTileSchedulerILb0ELb0ELb0ELi96EEEEEEEEEvNT_6ParamsE,@function
        .size           _ZN7cutlass13device_kernelIN5flash11enable_sm90INS1_16FlashAttnBwdSm90INS1_25CollectiveMainloopBwdSm90ILi2ELi1ELi1EN4cute5tupleIJNS5_1CILi1EEES8_S8_EEENS6_IJNS7_ILi64EEENS7_ILi96EEENS7_ILi192EEEEEENS_10bfloat16_tEfNS_4arch4Sm90ELb0ELb1ELb1ELb0ELb0ELb0ELb1ELb0ELi3ELi1ELi1ELi1ELb0EEENS1_21CollectiveEpilogueBwdISD_SE_SG_Li384ELb0ELb1ELi3EEENS1_19SingleTileSchedulerILb0ELb0ELb0ELi96EEEEEEEEEvNT_6ParamsE,(.L_x_3863 - _ZN7cutlass13device_kernelIN5flash11enable_sm90INS1_16FlashAttnBwdSm90INS1_25CollectiveMainloopBwdSm90ILi2ELi1ELi1EN4cute5tupleIJNS5_1CILi1EEES8_S8_EEENS6_IJNS7_ILi64EEENS7_ILi96EEENS7_ILi192EEEEEENS_10bfloat16_tEfNS_4arch4Sm90ELb0ELb1ELb1ELb0ELb0ELb0ELb1ELb0ELi3ELi1ELi1ELi1ELb0EEENS1_21CollectiveEpilogueBwdISD_SE_SG_Li384ELb0ELb1ELi3EEENS1_19SingleTileSchedulerILb0ELb0ELb0ELi96EEEEEEEEEvNT_6ParamsE)
        .other          _ZN7cutlass13device_kernelIN5flash11enable_sm90INS1_16FlashAttnBwdSm90INS1_25CollectiveMainloopBwdSm90ILi2ELi1ELi1EN4cute5tupleIJNS5_1CILi1EEES8_S8_EEENS6_IJNS7_ILi64EEENS7_ILi96EEENS7_ILi192EEEEEENS_10bfloat16_tEfNS_4arch4Sm90ELb0ELb1ELb1ELb0ELb0ELb0ELb1ELb0ELi3ELi1ELi1ELi1ELb0EEENS1_21CollectiveEpilogueBwdISD_SE_SG_Li384ELb0ELb1ELi3EEENS1_19SingleTileSchedulerILb0ELb0ELb0ELi96EEEEEEEEEvNT_6ParamsE,@"STO_CUDA_ENTRY STV_DEFAULT"
_ZN7cutlass13device_kernelIN5flash11enable_sm90INS1_16FlashAttnBwdSm90INS1_25CollectiveMainloopBwdSm90ILi2ELi1ELi1EN4cute5tupleIJNS5_1CILi1EEES8_S8_EEENS6_IJNS7_ILi64EEENS7_ILi96EEENS7_ILi192EEEEEENS_10bfloat16_tEfNS_4arch4Sm90ELb0ELb1ELb1ELb0ELb0ELb0ELb1ELb0ELi3ELi1ELi1ELi1ELb0EEENS1_21CollectiveEpilogueBwdISD_SE_SG_Li384ELb0ELb1ELi3EEENS1_19SingleTileSchedulerILb0ELb0ELb0ELi96EEEEEEEEEvNT_6ParamsE:
[----:B------:R-:W1:Y:S02]  /*0000*/  LDC R1, c[0x0][0x28] ;  /* 0x00000a00ff017b82 */ /* 0x000e640000000800 */
[----:B-1----:R-:W-:Y:S01]  /*0010*/  VIADD R1, R1, 0xfffffff0 ;  /* 0xfffffff001017836 */ /* 0x002fe20000000000 */
[----:B------:R-:W1:Y:S01]  /*0020*/  S2R R3, SR_TID.X ;  /* 0x0000000000037919 */ /* 0x000e620000002100 */
[----:B------:R-:W-:Y:S01]  /*0030*/  ELECT P0, URZ, PT ;  /* 0x00000000003f782f */ /* 0x000fe20003800000 */
[----:B------:R-:W-:Y:S01]  /*0040*/  BSSY B0, `(.L_x_1152) ;  /* 0x000001a000007945 */ /* 0x000fe20003800000 */
[--C-:B-1----:R-:W-:Y:S02]  /*0050*/  SHF.R.U32.HI R0, RZ, 0x5, R3.reuse ;  /* 0x00000005ff007819 */ /* 0x102fe40000011603 */
[----:B------:R-:W-:-:S03]  /*0060*/  SHF.R.U32.HI R3, RZ, 0x7, R3 ;  /* 0x00000007ff037819 */ /* 0x000fc60000011603 */
        /* <DEDUP_REMOVED lines=23> */
.L_x_1153:
[----:B------:R-:W-:Y:S05]  /*01e0*/  BSYNC B0 ;  /* 0x0000000000007941 */ /* 0x000fea0003800000 */
.L_x_1152:
[----:B------:R-:W-:Y:S01]  /*01f0*/  VOTEU.ANY UP0, P0 ;  /* 0x00000000003f7886 */ /* 0x000fe20000000100 */
[----:B------:R-:W1:Y:S01]  /*0200*/  SHFL.IDX PT, R3, R3, RZ, 0x1f ;  /* 0x00001fff03037589 */ /* 0x000e6200000e0000 */
[----:B------:R-:W-:Y:S01]  /*0210*/  UMOV UR4, 0x1 ;  /* 0x0000000100047882 */ /* 0x000fe20000000000 */
[----:B------:R-:W-:Y:S01]  /*0220*/  VOTEU.ANY UP1, P0 ;  /* 0x00000000003f7886 */ /* 0x000fe20000020100 */
[----:B------:R-:W-:Y:S01]  /*0230*/  UMOV UR38, 0x1 ;  /* 0x0000000100267882 */ /* 0x000fe20000000000 */
[----:B------:R-:W2:Y:S01]  /*0240*/  @UP0 S2UR UR7, SR_CgaCtaId ;  /* 0x00000000000709c3 */ /* 0x000ea20000008800 */
[----:B------:R-:W3:Y:S01]  /*0250*/  SHFL.IDX PT, R2, R0, RZ, 0x1f ;  /* 0x00001fff00027589 */ /* 0x000ee200000e0000 */
[----:B------:R-:W-:Y:S01]  /*0260*/  @UP0 UMOV UR6, 0x400 ;  /* 0x0000040000060882 */ /* 0x000fe20000000000 */
[----:B------:R-:W-:-:S04]  /*0270*/  @UP0 UIADD3 UR4, -UR4, 0x100000, URZ ;  /* 0x0010000004040890 */ /* 0x000fc8000fffe13f */
[----:B------:R-:W-:Y:S02]  /*0280*/  @UP0 USHF.L.U32 UR5, UR4, 0xb, URZ ;  /* 0x0000000b04050899 */ /* 0x000fe4000800063f */
[----:B------:R-:W-:Y:S01]  /*0290*/  @UP0 USHF.L.U32 UR4, UR4, 0x1, URZ ;  /* 0x0000000104040899 */ /* 0x000fe2000800063f */
[----:B-1----:R-:W-:Y:S01]  /*02a0*/  R2UR UR8, R3 ;  /* 0x00000000030872ca */ /* 0x002fe200000e0000 */
[----:B--2---:R-:W-:Y:S01]  /*02b0*/  @UP0 ULEA UR6, UR7, UR6, 0x18 ;  /* 0x0000000607060291 */ /* 0x004fe2000f8ec03f */
[----:B---3--:R-:W-:-:S11]  /*02c0*/  ISETP.NE.AND P1, PT, R2, RZ, PT ;  /* 0x000000ff0200720c */ /* 0x008fd60003f25270 */
[----:B------:R-:W-:Y:S01]  /*02d0*/  UISETP.NE.AND UP0, UPT, UR8, URZ, UPT ;  /* 0x0000003f0800728c */ /* 0x000fe2000bf05270 */
[----:B------:R-:W1:Y:S02]  /*02e0*/  FENCE.VIEW.ASYNC.S ;  /* 0x00000000000073c6 */ /* 0x000e640000000000 */
[----:B-1----:R1:W2:Y:S01]  /*02f0*/  @UP1 SYNCS.EXCH.64 URZ, [UR6+0x36400], UR4 ;  /* 0x03640004063f15b2 */ /* 0x0022a20008000100 */
[----:B------:R-:W-:Y:S01]  /*0300*/  USEL UR38, UR38, 0x2, !UP0 ;  /* 0x0000000226267887 */ /* 0x000fe2000c000000 */
[----:B------:R-:W-:Y:S11]  /*0310*/  @P1 BRA `(.L_x_1154) ;  /* 0x0000000000481947 */ /* 0x000ff60003800000 */
[----:B-1----:R-:W1:Y:S01]  /*0320*/  S2UR UR5, SR_CgaCtaId ;  /* 0x00000000000579c3 */ /* 0x002e620000008800 */
        /* <DEDUP_REMOVED lines=15> */
[----:B------:R3:W1:Y:S02]  /*0420*/  SYNCS.EXCH.64 URZ, [UR8+0x36428], UR4 ;  /* 0x03642804083f75b2 */ /* 0x0006640008000100 */
[----:B---3--:R-:W-:Y:S01]  /*0430*/  NOP ;  /* 0x0000000000007918 */ /* 0x008fe20000000000 */
.L_x_1154:
        /* <DEDUP_REMOVED lines=20> */
.L_x_1155:
[----:B------:R-:W-:Y:S01]  /*0580*/  PLOP3.LUT P0, PT, PT, PT, UP0, 0x80, 0x0 ;  /* 0x000000000000781c */ /* 0x000fe20003f0f008 */
[----:B------:R-:W-:Y:S01]  /*0590*/  NOP ;  /* 0x0000000000007918 */ /* 0x000fe20000000000 */
[----:B-12-4-:R-:W-:Y:S11]  /*05a0*/  BAR.SYNC.DEFER_BLOCKING 0x0 ;  /* 0x0000000000007b1d */ /* 0x016ff60000010000 */
[----:B------:R-:W-:Y:S05]  /*05b0*/  @!P0 BRA `(.L_x_1156) ;  /* 0x0000005c00608947 */ /* 0x000fea0003800000 */
.L_x_1157:
        /* <DEDUP_REMOVED lines=14> */
[----:B------:R-:W1:Y:S01]  /*06a0*/  S2UR UR7, SR_CTAID.X ;  /* 0x00000000000779c3 */ /* 0x000e620000002500 */
[----:B------:R-:W-:Y:S01]  /*06b0*/  ULDC UR8, c[0x0][0x280] ;  /* 0x0000a00000087ab9 */ /* 0x000fe20000000800 */
[----:B------:R-:W-:Y:S01]  /*06c0*/  ULDC UR6, c[0x0][0x290] ;  /* 0x0000a40000067ab9 */ /* 0x000fe20000000800 */
[----:B------:R-:W-:Y:S01]  /*06d0*/  ULDC UR4, c[0x0][0x74c] ;  /* 0x0001d30000047ab9 */ /* 0x000fe20000000800 */
        /* <DEDUP_REMOVED lines=19> */
[----:B------:R-:W-:Y:S01]  /*0810*/  CS2R R34, SRZ ;  /* 0x0000000000227805 */ /* 0x000fe2000001ff00 */
[----:B-1----:R-:W-:Y:S02]  /*0820*/  UIMAD UR5, UR7, 0x60, UR8 ;  /* 0x00000060070578a4 */ /* 0x002fe4000f8e0208 */
[----:B------:R-:W-:Y:S02]  /*0830*/  ISETP.LE.AND P1, PT, RZ, UR7, PT ;  /* 0x00000007ff007c0c */ /* 0x000fe4000bf23270 */
[----:B------:R-:W-:-:S02]  /*0840*/  CS2R R32, SRZ ;  /* 0x0000000000207805 */ /* 0x000fc4000001ff00 */
[----:B------:R-:W-:Y:S01]  /*0850*/  CS2R R30, SRZ ;  /* 0x00000000001e7805 */ /* 0x000fe2000001ff00 */
[----:B------:R-:W-:Y:S01]  /*0860*/  UIADD3 UR4, -UR4, UR5, -UR6 ;  /* 0x0000000504047290 */ /* 0x000fe2000fffe906 */
[----:B------:R-:W-:Y:S02]  /*0870*/  CS2R R28, SRZ ;  /* 0x00000000001c7805 */ /* 0x000fe4000001ff00 */
[----:B------:R-:W-:Y:S02]  /*0880*/  CS2R R26, SRZ ;  /* 0x00000000001a7805 */ /* 0x000fe4000001ff00 */
[----:B------:R-:W-:Y:S01]  /*0890*/  CS2R R24, SRZ ;  /* 0x0000000000187805 */ /* 0x000fe2000001ff00 */
[----:B------:R-:W-:Y:S01]  /*08a0*/  USHF.R.S32.HI UR5, URZ, 0x1f, UR4 ;  /* 0x0000001f3f057899 */ /* 0x000fe20008011404 */
[----:B------:R-:W-:Y:S02]  /*08b0*/  CS2R R118, SRZ ;  /* 0x0000000000767805 */ /* 0x000fe4000001ff00 */
[----:B------:R-:W-:-:S02]  /*08c0*/  CS2R R116, SRZ ;  /* 0x0000000000747805 */ /* 0x000fc4000001ff00 */
[----:B------:R-:W-:Y:S01]  /*08d0*/  CS2R R114, SRZ ;  /* 0x0000000000727805 */ /* 0x000fe2000001ff00 */
[----:B------:R-:W-:Y:S01]  /*08e0*/  ULEA.HI UR5, UR5, UR4, URZ, 0x6 ;  /* 0x0000000405057291 */ /* 0x000fe2000f8f303f */
[----:B------:R-:W-:Y:S01]  /*08f0*/  CS2R R112, SRZ ;  /* 0x0000000000707805 */ /* 0x000fe2000001ff00 */
[----:B------:R-:W-:Y:S01]  /*0900*/  UIADD3 UR4, UR8, 0x3f, URZ ;  /* 0x0000003f08047890 */ /* 0x000fe2000fffe03f */
[----:B------:R-:W-:Y:S01]  /*0910*/  CS2R R110, SRZ ;  /* 0x00000000006e7805 */ /* 0x000fe2000001ff00 */
[----:B------:R-:W-:Y:S01]  /*0920*/  USHF.R.S32.HI UR6, URZ, 0x6, UR5 ;  /* 0x000000063f067899 */ /* 0x000fe20008011405 */
[----:B------:R-:W-:Y:S01]  /*0930*/  CS2R R108, SRZ ;  /* 0x00000000006c7805 */ /* 0x000fe2000001ff00 */
[----:B------:R-:W-:Y:S01]  /*0940*/  USHF.R.S32.HI UR5, URZ, 0x1f, UR4 ;  /* 0x0000001f3f057899 */ /* 0x000fe20008011404 */
[----:B------:R-:W-:Y:S01]  /*0950*/  CS2R R106, SRZ ;  /* 0x00000000006a7805 */ /* 0x000fe2000001ff00 */
[----:B------:R-:W-:Y:S01]  /*0960*/  UISETP.LT.AND UP0, UPT, URZ, UR6, UPT ;  /* 0x000000063f00728c */ /* 0x000fe2000bf01270 */
[----:B------:R-:W-:Y:S01]  /*0970*/  CS2R R104, SRZ ;  /* 0x0000000000687805 */ /* 0x000fe2000001ff00 */
[----:B------:R-:W-:Y:S01]  /*0980*/  ULEA.HI UR5, UR5, UR4, URZ, 0x6 ;  /* 0x0000000405057291 */ /* 0x000fe2000f8f303f */
[----:B------:R-:W-:Y:S01]  /*0990*/  CS2R R102, SRZ ;  /* 0x0000000000667805 */ /* 0x000fe2000001ff00 */
[----:B------:R-:W-:Y:S01]  /*09a0*/  USEL UR39, URZ, UR6, !UP0 ;  /* 0x000000063f277287 */ /* 0x000fe2000c000000 */
[----:B------:R-:W-:Y:S01]  /*09b0*/  CS2R R100, SRZ ;  /* 0x0000000000647805 */ /* 0x000fe2000001ff00 */
[----:B------:R-:W-:Y:S01]  /*09c0*/  USHF.R.S32.HI UR36, URZ, 0x6, UR5 ;  /* 0x000000063f247899 */ /* 0x000fe20008011405 */
[----:B------:R-:W-:-:S02]  /*09d0*/  CS2R R98, SRZ ;  /* 0x0000000000627805 */ /* 0x000fc4000001ff00 */
[----:B------:R-:W-:Y:S02]  /*09e0*/  CS2R R96, SRZ ;  /* 0x0000000000607805 */ /* 0x000fe4000001ff00 */
[----:B------:R-:W-:Y:S02]  /*09f0*/  CS2R R94, SRZ ;  /* 0x00000000005e7805 */ /* 0x000fe4000001ff00 */
[----:B------:R-:W-:Y:S02]  /*0a00*/  CS2R R92, SRZ ;  /* 0x00000000005c7805 */ /* 0x000fe4000001ff00 */
[----:B------:R-:W-:Y:S02]  /*0a10*/  CS2R R90, SRZ ;  /* 0x00000000005a7805 */ /* 0x000fe4000001ff00 */
[----:B------:R-:W-:Y:S02]  /*0a20*/  CS2R R88, SRZ ;  /* 0x0000000000587805 */ /* 0x000fe4000001ff00 */
[----:B------:R-:W-:-:S02]  /*0a30*/  CS2R R86, SRZ ;  /* 0x0000000000567805 */ /* 0x000fc4000001ff00 */
[----:B------:R-:W-:Y:S01]  /*0a40*/  CS2R R84, SRZ ;  /* 0x0000000000547805 */ /* 0x000fe2000001ff00 */
[----:B------:R-:W-:Y:S01]  /*0a50*/  IMAD.MOV.U32 R83, RZ, RZ, RZ ;  /* 0x000000ffff537224 */ /* 0x000fe200078e00ff */
[----:B------:R-:W-:Y:S06]  /*0a60*/  @!P1 BRA `(.L_x_1158) ;  /* 0x0000000000289947 */ /* 0x000fec0003800000 */
[----:B------:R-:W-:Y:S01]  /*0a70*/  UIMAD UR4, UR7, 0x60, UR8 ;  /* 0x00000060070478a4 */ /* 0x000fe2000f8e0208 */
[----:B------:R-:W-:-:S03]  /*0a80*/  ULDC UR5, c[0x0][0x290] ;  /* 0x0000a40000057ab9 */ /* 0x000fc60000000800 */
[----:B------:R-:W-:-:S03]  /*0a90*/  UIADD3 UR4, -UR5, 0x9f, UR4 ;  /* 0x0000009f05047890 */ /* 0x000fc6000fffe104 */
[----:B------:R-:W-:Y:S02]  /*0aa0*/  ULDC UR5, c[0x0][0x748] ;  /* 0x0001d20000057ab9 */ /* 0x000fe40000000800 */
[----:B------:R-:W-:-:S04]  /*0ab0*/  UIADD3 UR4, UR4, UR5, URZ ;  /* 0x0000000504047290 */ /* 0x000fc8000fffe03f */
[----:B------:R-:W-:-:S04]  /*0ac0*/  USHF.R.S32.HI UR5, URZ, 0x1f, UR4 ;  /* 0x0000001f3f057899 */ /* 0x000fc80008011404 */
[----:B------:R-:W-:-:S04]  /*0ad0*/  ULEA.HI UR5, UR5, UR4, URZ, 0x6 ;  /* 0x0000000405057291 */ /* 0x000fc8000f8f303f */
[----:B------:R-:W-:-:S04]  /*0ae0*/  USHF.R.S32.HI UR5, URZ, 0x6, UR5 ;  /* 0x000000063f057899 */ /* 0x000fc80008011405 */
[----:B------:R-:W-:-:S04]  /*0af0*/  UISETP.LT.AND UP0, UPT, UR36, UR5, UPT ;  /* 0x000000052400728c */ /* 0x000fc8000bf01270 */
[----:B------:R-:W-:-:S12]  /*0b00*/  USEL UR36, UR36, UR5, UP0 ;  /* 0x0000000524247287 */ /* 0x000fd80008000000 */
.L_x_1158:
[----:B------:R-:W-:Y:S01]  /*0b10*/  UISETP.GT.AND UP0, UPT, UR36, UR39, UPT ;  /* 0x000000272400728c */ /* 0x000fe2000bf04270 */
[----:B------:R-:W-:Y:S01]  /*0b20*/  IMAD.MOV.U32 R82, RZ, RZ, RZ ;  /* 0x000000ffff527224 */ /* 0x000fe200078e00ff */
[----:B------:R-:W-:Y:S02]  /*0b30*/  CS2R R80, SRZ ;  /* 0x0000000000507805 */ /* 0x000fe4000001ff00 */
[----:B------:R-:W-:Y:S02]  /*0b40*/  CS2R R78, SRZ ;  /* 0x00000000004e7805 */ /* 0x000fe4000001ff00 */
[----:B------:R-:W-:Y:S02]  /*0b50*/  CS2R R76, SRZ ;  /* 0x00000000004c7805 */ /* 0x000fe4000001ff00 */
[----:B------:R-:W-:Y:S02]  /*0b60*/  CS2R R74, SRZ ;  /* 0x00000000004a7805 */ /* 0x000fe4000001ff00 */
[----:B------:R-:W-:-:S02]  /*0b70*/  PLOP3.LUT P1, PT, PT, PT, UP0, 0x80, 0x0 ;  /* 0x000000000000781c */ /* 0x000fc40003f2f008 */
[----:B------:R-:W-:-:S11]  /*0b80*/  CS2R R72, SRZ ;  /* 0x0000000000487805 */ /* 0x000fd6000001ff00 */
[----:B------:R-:W-:Y:S05]  /*0b90*/  @!P1 BRA `(.L_x_1159) ;  /* 0x0000003800909947 */ /* 0x000fea0003800000 */
[----:B------:R-:W1:Y:S01]  /*0ba0*/  S2UR UR4, SR_CgaCtaId ;  /* 0x00000000000479c3 */ /* 0x000e620000008800 */
[----:B------:R-:W-:Y:S01]  /*0bb0*/  UMOV UR37, 0x400 ;  /* 0x0000040000257882 */ /* 0x000fe20000000000 */
[----:B------:R-:W-:Y:S01]  /*0bc0*/  ULDC UR43, c[0x0][0x290] ;  /* 0x0000a400002b7ab9 */ /* 0x000fe20000000800 */
[----:B------:R-:W-:Y:S01]  /*0bd0*/  ULDC UR44, c[0x0][0x750] ;  /* 0x0001d400002c7ab9 */ /* 0x000fe20000000800 */
[----:B------:R-:W-:Y:S01]  /*0be0*/  ULDC UR45, c[0x0][0x75c] ;  /* 0x0001d700002d7ab9 */ /* 0x000fe20000000800 */
[----:B------:R-:W-:Y:S01]  /*0bf0*/  ULDC UR46, c[0x0][0x744] ;  /* 0x0001d100002e7ab9 */ /* 0x000fe20000000800 */
[----:B------:R-:W-:Y:S01]  /*0c00*/  ULDC.64 UR40, c[0x0][0x748] ;  /* 0x0001d20000287ab9 */ /* 0x000fe20000000a00 */
        /* <DEDUP_REMOVED lines=21> */
.L_x_1161:
        /* <DEDUP_REMOVED lines=15> */
.L_x_1160:
        /* <DEDUP_REMOVED lines=20> */
.L_x_1163:
        /* <DEDUP_REMOVED lines=15> */
.L_x_1162:
        /* <DEDUP_REMOVED lines=8> */
.L_x_1283:
[----:B------:R-:W-:Y:S02]  /*1100*/  SHF.L.U32 R10, RZ, 0x1f, RZ ;  /* 0x0000001fff0a7819 */ /* 0x000fe400000006ff */
[CC--:B------:R-:W-:Y:S02]  /*1110*/  LEA.HI R4, R3.reuse, R0.reuse, RZ, 0x4 ;  /* 0x0000000003047211 */ /* 0x0c0fe400078f20ff */
[----:B------:R-:W3:Y:S01]  /*1120*/  SYNCS.PHASECHK.TRANS64.TRYWAIT P0, [UR37+0x36400], R10 ;  /* 0x0364000aff0075a7 */ /* 0x000ee20008000165 */
[----:B------:R-:W-:Y:S01]  /*1130*/  LEA.HI R6, R3, R0, RZ, 0x5 ;  /* 0x0000000003067211 */ /* 0x000fe200078f28ff */
[----:B--2---:R-:W-:Y:S01]  /*1140*/  IMAD.HI R3, R14, 0x55555556, RZ ;  /* 0x555555560e037827 */ /* 0x004fe200078e02ff */
[----:B------:R-:W-:Y:S02]  /*1150*/  LOP3.LUT R7, R4, 0xfffffff0, RZ, 0xc0, !PT ;  /* 0xfffffff004077812 */ /* 0x000fe400078ec0ff */
[--C-:B------:R-:W-:Y:S02]  /*1160*/  SHF.R.S32.HI R9, RZ, 0x5, R6.reuse ;  /* 0x00000005ff097819 */ /* 0x100fe40000011406 */
[----:B------:R-:W-:Y:S01]  /*1170*/  SHF.R.S32.HI R6, RZ, 0x1f, R6 ;  /* 0x0000001fff067819 */ /* 0x000fe20000011406 */
[----:B------:R-:W-:Y:S01]  /*1180*/  IMAD.IADD R7, R0, 0x1, -R7 ;  /* 0x0000000100077824 */ /* 0x000fe200078e0a07 */
[----:B------:R-:W-:-:S02]  /*1190*/  LOP3.LUT R5, R2, 0xffffff80, RZ, 0xc0, !PT ;  /* 0xffffff8002057812 */ /* 0x000fc400078ec0ff */
[----:B------:R-:W-:Y:S02]  /*11a0*/  LEA.HI R3, R3, R3, RZ, 0x1 ;  /* 0x0000000303037211 */ /* 0x000fe400078f08ff */
[----:B------:R-:W-:Y:S01]  /*11b0*/  LEA.HI R6, R6, R9, RZ, 0x2 ;  /* 0x0000000906067211 */ /* 0x000fe200078f10ff */
[----:B------:R-:W-:Y:S01]  /*11c0*/  IMAD.IADD R0, R0, 0x1, -R5 ;  /* 0x0000000100007824 */ /* 0x000fe200078e0a05 */
[----:B------:R-:W-:Y:S01]  /*11d0*/  LEA.HI R2, R7, R7, RZ, 0x1 ;  /* 0x0000000707027211 */ /* 0x000fe200078f08ff */
[----:B------:R-:W-:Y:S01]  /*11e0*/  IMAD R8, R3, -0x3, R14 ;  /* 0xfffffffd03087824 */ /* 0x000fe200078e020e */
[----:B------:R-:W-:Y:S01]  /*11f0*/  LOP3.LUT R6, R6, 0x3ffffc, RZ, 0xc0, !PT ;  /* 0x003ffffc06067812 */ /* 0x000fe200078ec0ff */
[----:B---3--:R-:W-:Y:S06]  /*1200*/  @P0 BRA `(.L_x_1165) ;  /* 0x0000000000080947 */ /* 0x008fec0003800000 */
[----:B------:R-:W2:Y:S02]  /*1210*/  SYNCS.PHASECHK.TRANS64.TRYWAIT P0, [UR37+0x36400], R10 ;  /* 0x0364000aff0075a7 */ /* 0x000ea40008000165 */
[----:B--2---:R-:W-:Y:S05]  /*1220*/  @!P0 BRA `(.L_x_1166) ;  /* 0x0000008800088947 */ /* 0x004fea0003800000 */
.L_x_1165:
[----:B------:R-:W-:Y:S01]  /*1230*/  IMAD.IADD R12, R9, 0x1, -R6 ;  /* 0x00000001090c7824 */ /* 0x000fe200078e0a06 */
[--C-:B------:R-:W-:Y:S01]  /*1240*/  SHF.R.S32.HI R5, RZ, 0x1, R2.reuse ;  /* 0x00000001ff057819 */ /* 0x100fe20000011402 */
[C---:B------:R-:W-:Y:S01]  /*1250*/  IMAD.HI R11, R13.reuse, 0x55555556, RZ ;  /* 0x555555560d0b7827 */ /* 0x040fe200078e02ff */
[----:B------:R-:W-:Y:S01]  /*1260*/  SHF.R.S32.HI R6, RZ, 0x1f, R2 ;  /* 0x0000001fff067819 */ /* 0x000fe20000011402 */
[----:B------:R-:W-:Y:S01]  /*1270*/  ULDC UR4, c[0x0][0x290] ;  /* 0x0000a40000047ab9 */ /* 0x000fe20000000800 */
[----:B--2---:R-:W-:Y:S01]  /*1280*/  SHF.R.S32.HI R10, RZ, 0x1f, R7 ;  /* 0x0000001fff0a7819 */ /* 0x004fe20000011407 */
[----:B------:R-:W-:Y:S01]  /*1290*/  IMAD R15, R13, 0x400, R0 ;  /* 0x000004000d0f7824 */ /* 0x000fe200078e0200 */
[----:B------:R-:W-:Y:S01]  /*12a0*/  LEA.HI R6, R6, R5, RZ, 0x2 ;  /* 0x0000000506067211 */ /* 0x000fe200078f10ff */
[----:B------:R-:W-:Y:S01]  /*12b0*/  ULDC UR5, c[0x0][0x280] ;  /* 0x0000a00000057ab9 */ /* 0x000fe20000000800 */
[----:B------:R-:W-:Y:S02]  /*12c0*/  LEA.HI R10, R10, R7, RZ, 0x3 ;  /* 0x000000070a0a7211 */ /* 0x000fe400078f18ff */
[----:B------:R-:W-:-:S02]  /*12d0*/  CS2R R70, SRZ ;  /* 0x0000000000467805 */ /* 0x000fc4000001ff00 */
[----:B------:R-:W-:Y:S02]  /*12e0*/  LOP3.LUT R2, R2, 0x7fffffe, RZ, 0xc0, !PT ;  /* 0x07fffffe02027812 */ /* 0x000fe400078ec0ff */
[----:B------:R-:W-:Y:S02]  /*12f0*/  CS2R R68, SRZ ;  /* 0x0000000000447805 */ /* 0x000fe4000001ff00 */
[----:B------:R-:W-:Y:S01]  /*1300*/  LOP3.LUT R6, R6, 0xfffffffc, RZ, 0xc0, !PT ;  /* 0xfffffffc06067812 */ /* 0x000fe200078ec0ff */
[----:B------:R-:W-:Y:S01]  /*1310*/  IMAD.SHL.U32 R10, R10, 0x20, RZ ;  /* 0x000000200a0a7824 */ /* 0x000fe200078e00ff */
[----:B------:R-:W-:Y:S01]  /*1320*/  SHF.R.S32.HI R3, RZ, 0x1f, R0 ;  /* 0x0000001fff037819 */ /* 0x000fe20000011400 */
[----:B------:R-:W-:Y:S01]  /*1330*/  IMAD.IADD R9, R7, 0x1, -R2 ;  /* 0x0000000107097824 */ /* 0x000fe200078e0a02 */
[----:B------:R-:W-:Y:S01]  /*1340*/  LEA.HI R14, R11, R11, RZ, 0x1 ;  /* 0x0000000b0b0e7211 */ /* 0x000fe200078f08ff */
[----:B------:R-:W-:Y:S01]  /*1350*/  IMAD.IADD R7, R5, 0x1, -R6 ;  /* 0x0000000105077824 */ /* 0x000fe200078e0a06 */
[----:B------:R-:W-:-:S02]  /*1360*/  LOP3.LUT R10, R10, 0x7fffff00, RZ, 0xc0, !PT ;  /* 0x7fffff000a0a7812 */ /* 0x000fc400078ec0ff */
[----:B------:R-:W-:Y:S02]  /*1370*/  CS2R R66, SRZ ;  /* 0x0000000000427805 */ /* 0x000fe4000001ff00 */
[----:B------:R-:W-:Y:S01]  /*1380*/  SHF.R.S32.HI R4, RZ, 0x4, R4 ;  /* 0x00000004ff047819 */ /* 0x000fe20000011404 */
[----:B------:R-:W-:Y:S01]  /*1390*/  IMAD.SHL.U32 R6, R7, 0x40, RZ ;  /* 0x0000004007067824 */ /* 0x000fe200078e00ff */
[CC--:B------:R-:W-:Y:S01]  /*13a0*/  LEA.HI R2, R3.reuse, R0.reuse, RZ, 0x2 ;  /* 0x0000000003027211 */ /* 0x0c0fe200078f10ff */
[----:B------:R-:W-:Y:S01]  /*13b0*/  IMAD R14, R14, -0x3, R13 ;  /* 0xfffffffd0e0e7824 */ /* 0x000fe200078e020d */
[----:B------:R-:W-:Y:S01]  /*13c0*/  LEA.HI R3, R3, R0, RZ, 0x5 ;  /* 0x0000000003037211 */ /* 0x000fe200078f28ff */
[----:B------:R-:W-:Y:S01]  /*13d0*/  IMAD R10, R13, 0x800, R10 ;  /* 0x000008000d0a7824 */ /* 0x000fe200078e020a */
[----:B-1----:R-:W-:Y:S01]  /*13e0*/  LOP3.LUT R13, R2, 0x7ffffffc, RZ, 0xc0, !PT ;  /* 0x7ffffffc020d7812 */ /* 0x002fe200078ec0ff */
[----:B------:R-:W-:Y:S01]  /*13f0*/  IMAD.SHL.U32 R11, R4, 0x8, RZ ;  /* 0x00000008040b7824 */ /* 0x000fe200078e00ff */
[----:B------:R-:W-:Y:S01]  /*1400*/  LOP3.LUT R6, R6, 0xc0, RZ, 0xc0, !PT ;  /* 0x000000c006067812 */ /* 0x000fe200078ec0ff */
[----:B------:R-:W-:Y:S01]  /*1410*/  IMAD R9, R9, 0x20, R10 ;  /* 0x0000002009097824 */ /* 0x000fe200078e020a */
[----:B------:R-:W-:Y:S01]  /*1420*/  SHF.R.S32.HI R4, RZ, 0x2, R2 ;  /* 0x00000002ff047819 */ /* 0x000fe20000011402 */
[----:B------:R-:W-:Y:S01]  /*1430*/  IMAD.IADD R13, R0, 0x1, -R13 ;  /* 0x00000001000d7824 */ /* 0x000fe200078e0a0d */
[----:B------:R-:W-:Y:S01]  /*1440*/  LOP3.LUT R11, R6, 0x8, R11, 0xf8, !PT ;  /* 0x00000008060b7812 */ /* 0x000fe200078ef80b */
[----:B------:R-:W-:Y:S01]  /*1450*/  IMAD R9, R12, 0x200, R9 ;  /* 0x000002000c097824 */ /* 0x000fe200078e0209 */
[----:B------:R-:W-:Y:S01]  /*1460*/  SHF.R.U32.HI R0, RZ, 0x3, R6 ;  /* 0x00000003ff007819 */ /* 0x000fe20000011606 */
[----:B------:R-:W-:Y:S01]  /*1470*/  IMAD R13, R14, 0x10, R13 ;  /* 0x000000100e0d7824 */ /* 0x000fe200078e020d */
[----:B------:R-:W-:Y:S01]  /*1480*/  SHF.R.S32.HI R5, RZ, 0x1f, R2 ;  /* 0x0000001fff057819 */ /* 0x000fe20000011402 */
[----:B------:R-:W-:Y:S01]  /*1490*/  IMAD.MOV.U32 R12, RZ, RZ, 0x20 ;  /* 0x00000020ff0c7424 */ /* 0x000fe200078e00ff */
[----:B------:R-:W-:Y:S01]  /*14a0*/  LOP3.LUT R0, R11, R0, RZ, 0x3c, !PT ;  /* 0x000000000b007212 */ /* 0x000fe200078e3cff */
[----:B------:R-:W-:Y:S01]  /*14b0*/  IMAD.MOV.U32 R2, RZ, RZ, RZ ;  /* 0x000000ffff027224 */ /* 0x000fe200078e00ff */
[----:B------:R-:W-:-:S02]  /*14c0*/  LEA.HI R5, R5, R4, RZ, 0x3 ;  /* 0x0000000405057211 */ /* 0x000fc400078f18ff */
[----:B------:R-:W-:Y:S02]  /*14d0*/  CS2R R64, SRZ ;  /* 0x0000000000407805 */ /* 0x000fe4000001ff00 */
[----:B------:R-:W-:Y:S01]  /*14e0*/  SHF.R.S32.HI R3, RZ, 0x5, R3 ;  /* 0x00000005ff037819 */ /* 0x000fe20000011403 */
[----:B------:R-:W-:Y:S01]  /*14f0*/  IMAD.IADD R9, R9, 0x1, R0 ;  /* 0x0000000109097824 */ /* 0x000fe200078e0200 */
[----:B------:R-:W-:Y:S01]  /*1500*/  LOP3.LUT R5, R5, 0xfffffff8, RZ, 0xc0, !PT ;  /* 0xfffffff805057812 */ /* 0x000fe200078ec0ff */
[----:B------:R-:W1:Y:S01]  /*1510*/  S2R R0, SR_CTAID.X ;  /* 0x0000000000007919 */ /* 0x000e620000002500 */
[----:B------:R-:W-:Y:S01]  /*1520*/  LOP3.LUT P0, RZ, R7, 0x2, RZ, 0xc0, !PT ;  /* 0x0000000207ff7812 */ /* 0x000fe2000780c0ff */
[----:B------:R-:W-:Y:S01]  /*1530*/  IMAD.MOV.U32 R7, RZ, RZ, RZ ;  /* 0x000000ffff077224 */ /* 0x000fe200078e00ff */
[----:B------:R-:W-:Y:S01]  /*1540*/  LEA R157, R9, UR37, 0x1 ;  /* 0x00000025099d7c11 */ /* 0x000fe2000f8e08ff */
[----:B------:R-:W-:Y:S01]  /*1550*/  IMAD.IADD R6, R4, 0x1, -R5 ;  /* 0x0000000104067824 */ /* 0x000fe200078e0a05 */
[----:B------:R-:W-:Y:S01]  /*1560*/  SEL R12, R12, 0xffffffe0, !P0 ;  /* 0xffffffe00c0c7807 */ /* 0x000fe20004000000 */
[----:B------:R-:W-:Y:S01]  /*1570*/  IMAD.MOV.U32 R4, RZ, RZ, RZ ;  /* 0x000000ffff047224 */ /* 0x000fe200078e00ff */
[----:B------:R-:W-:Y:S01]  /*1580*/  CS2R R62, SRZ ;  /* 0x00000000003e7805 */ /* 0x000fe2000001ff00 */
[----:B------:R-:W-:Y:S01]  /*1590*/  IMAD R6, R3, 0x10, R6 ;  /* 0x0000001003067824 */ /* 0x000fe200078e0206 */
[----:B------:R-:W-:Y:S01]  /*15a0*/  CS2R R60, SRZ ;  /* 0x00000000003c7805 */ /* 0x000fe2000001ff00 */
[----:B------:R-:W-:Y:S01]  /*15b0*/  IMAD.SHL.U32 R3, R13, 0x2, RZ ;  /* 0x000000020d037824 */ /* 0x000fe200078e00ff */
        /* <DEDUP_REMOVED lines=21> */
[----:B-1----:R-:W-:Y:S01]  /*1710*/  IMAD R16, R0, -0x60, RZ ;  /* 0xffffffa000107824 */ /* 0x002fe200078e02ff */
[----:B------:R-:W-:Y:S01]  /*1720*/  CS2R R112, SRZ ;  /* 0x0000000000707805 */ /* 0x000fe2000001ff00 */
[----:B------:R-:W-:Y:S01]  /*1730*/  IMAD.SHL.U32 R0, R15, 0x4, RZ ;  /* 0x000000040f007824 */ /* 0x000fe200078e00ff */
[----:B------:R-:W-:Y:S01]  /*1740*/  CS2R R110, SRZ ;  /* 0x00000000006e7805 */ /* 0x000fe2000001ff00 */
[C---:B------:R-:W-:Y:S01]  /*1750*/  IMAD.IADD R9, R16.reuse, 0x1, -R3 ;  /* 0x0000000110097824 */ /* 0x040fe200078e0a03 */
[----:B------:R-:W-:Y:S02]  /*1760*/  IADD3.X R10, R16, UR4, RZ, PT, !PT ;  /* 0x00000004100a7c10 */ /* 0x000fe4000bffe4ff */
[----:B------:R-:W-:-:S02]  /*1770*/  CS2R R108, SRZ ;  /* 0x00000000006c7805 */ /* 0x000fc4000001ff00 */
[----:B------:R-:W-:Y:S02]  /*1780*/  CS2R R106, SRZ ;  /* 0x00000000006a7805 */ /* 0x000fe4000001ff00 */
[----:B------:R-:W-:Y:S02]  /*1790*/  CS2R R104, SRZ ;  /* 0x0000000000687805 */ /* 0x000fe4000001ff00 */
[----:B------:R-:W-:Y:S02]  /*17a0*/  IADD3 R5, R10, -UR5, -R3 ;  /* 0x800000050a057c10 */ /* 0x000fe4000fffe803 */
[----:B------:R-:W-:Y:S02]  /*17b0*/  CS2R R102, SRZ ;  /* 0x0000000000667805 */ /* 0x000fe4000001ff00 */
[----:B------:R-:W-:Y:S02]  /*17c0*/  IADD3 R10, -R3, UR4, R16 ;  /* 0x00000004030a7c10 */ /* 0x000fe4000fffe110 */
[----:B------:R-:W-:-:S02]  /*17d0*/  CS2R R100, SRZ ;  /* 0x0000000000647805 */ /* 0x000fc4000001ff00 */
[----:B------:R-:W-:Y:S02]  /*17e0*/  IADD3 R3, R12, 0x30400, R157 ;  /* 0x000304000c037810 */ /* 0x000fe40007ffe09d */
[----:B------:R-:W-:Y:S02]  /*17f0*/  CS2R R98, SRZ ;  /* 0x0000000000627805 */ /* 0x000fe4000001ff00 */
[----:B------:R-:W-:Y:S01]  /*1800*/  CS2R R96, SRZ ;  /* 0x0000000000607805 */ /* 0x000fe2000001ff00 */
[----:B------:R1:W-:Y:S01]  /*1810*/  STL [R1+0x8], R10 ;  /* 0x0000080a01007387 */ /* 0x0003e20000100800 */
[----:B------:R-:W-:Y:S02]  /*1820*/  CS2R R94, SRZ ;  /* 0x00000000005e7805 */ /* 0x000fe4000001ff00 */
[----:B------:R-:W-:Y:S02]  /*1830*/  CS2R R92, SRZ ;  /* 0x00000000005c7805 */ /* 0x000fe4000001ff00 */
[----:B------:R-:W-:Y:S01]  /*1840*/  CS2R R90, SRZ ;  /* 0x00000000005a7805 */ /* 0x000fe2000001ff00 */
[----:B------:R1:W-:Y:S01]  /*1850*/  STL [R1], R3 ;  /* 0x0000000301007387 */ /* 0x0003e20000100800 */
[----:B------:R-:W-:-:S02]  /*1860*/  CS2R R88, SRZ ;  /* 0x0000000000587805 */ /* 0x000fc4000001ff00 */
[----:B------:R-:W-:Y:S02]  /*1870*/  CS2R R86, SRZ ;  /* 0x0000000000567805 */ /* 0x000fe4000001ff00 */
[----:B------:R-:W-:Y:S01]  /*1880*/  CS2R R84, SRZ ;  /* 0x0000000000547805 */ /* 0x000fe2000001ff00 */
[----:B------:R1:W-:Y:S01]  /*1890*/  STL [R1+0x4], R9 ;  /* 0x0000040901007387 */ /* 0x0003e20000100800 */
[----:B------:R-:W-:Y:S02]  /*18a0*/  CS2R R82, SRZ ;  /* 0x0000000000527805 */ /* 0x000fe4000001ff00 */
[----:B------:R-:W-:Y:S02]  /*18b0*/  CS2R R80, SRZ ;  /* 0x0000000000507805 */ /* 0x000fe4000001ff00 */
[----:B------:R-:W-:Y:S02]  /*18c0*/  CS2R R78, SRZ ;  /* 0x00000000004e7805 */ /* 0x000fe4000001ff00 */
[----:B------:R-:W-:-:S02]  /*18d0*/  CS2R R76, SRZ ;  /* 0x00000000004c7805 */ /* 0x000fc4000001ff00 */
[----:B------:R-:W-:Y:S02]  /*18e0*/  CS2R R74, SRZ ;  /* 0x00000000004a7805 */ /* 0x000fe4000001ff00 */
[----:B------:R-:W-:Y:S02]  /*18f0*/  CS2R R72, SRZ ;  /* 0x0000000000487805 */ /* 0x000fe4000001ff00 */
[----:B-1----:R-:W-:-:S07]  /*1900*/  LEA R0, R0, UR37, 0x2 ;  /* 0x0000002500007c11 */ /* 0x002fce000f8e10ff */
.L_x_1185:
[----:B------:R-:W-:Y:S01]  /*1910*/  IMAD.U32 R3, RZ, RZ, UR38 ;  /* 0x00000026ff037e24 */ /* 0x000fe2000f8e00ff */
[----:B------:R-:W-:Y:S05]  /*1920*/  YIELD ;  /* 0x0000000000007946 */ /* 0x000fea0003800000 */
[----:B------:R-:W-:-:S04]  /*1930*/  LOP3.LUT R3, R3, 0x1, RZ, 0xfc, !PT ;  /* 0x0000000103037812 */ /* 0x000fc800078efcff */
[----:B------:R-:W-:-:S13]  /*1940*/  ISETP.NE.AND P0, PT, R3, 0x3, PT ;  /* 0x000000030300780c */ /* 0x000fda0003f05270 */
[----:B------:R-:W-:Y:S05]  /*1950*/  @!P0 BRA `(.L_x_1167) ;  /* 0x0000000000048947 */ /* 0x000fea0003800000 */
[----:B------:R-:W-:Y:S01]  /*1960*/  BPT.TRAP 0x1 ;  /* 0x000000040000795c */ /* 0x000fe20000300000 */
.L_x_1167:
[----:B------:R-:W-:Y:S02]  /*1970*/  LEA R3, R2, UR37, 0x3 ;  /* 0x0000002502037c11 */ /* 0x000fe4000f8e18ff */
[----:B------:R-:W-:-:S04]  /*1980*/  SHF.L.U32 R10, R7, 0x1f, RZ ;  /* 0x0000001f070a7819 */ /* 0x000fc800000006ff */
[----:B------:R1:W2:Y:S01]  /*1990*/  SYNCS.PHASECHK.TRANS64.TRYWAIT P1, [R3+URZ+0x36410], R10 ;  /* 0x0364100a030075a7 */ /* 0x0002a2000802017f */
[----:B------:R-:W-:Y:S05]  /*19a0*/  @!P0 BRA `(.L_x_1168) ;  /* 0x0000000000048947 */ /* 0x000fea0003800000 */
[----:B------:R-:W-:Y:S01]  /*19b0*/  BPT.TRAP 0x1 ;  /* 0x000000040000795c */ /* 0x000fe20000300000 */
.L_x_1168:
[----:B--2---:R-:W-:Y:S05]  /*19c0*/  @P1 BRA `(.L_x_1169) ;  /* 0x0000000000081947 */ /* 0x004fea0003800000 */
[----:B------:R-:W2:Y:S02]  /*19d0*/  SYNCS.PHASECHK.TRANS64.TRYWAIT P1, [R3+URZ+0x36410], R10 ;  /* 0x0364100a030075a7 */ /* 0x000ea4000802017f */
[----:B--2---:R-:W-:Y:S05]  /*19e0*/  @!P1 BRA `(.L_x_1170) ;  /* 0x0000008000309947 */ /* 0x004fea0003800000 */
.L_x_1169:
        /* <DEDUP_REMOVED lines=12> */
[----:B-12---:R-:W-:-:S02]  /*1ab0*/  LEA R10, R9, UR37, 0x2 ;  /* 0x00000025090a7c11 */ /* 0x006fc4000f8e10ff */
        /* <DEDUP_REMOVED lines=86> */
[----:B------:R1:W2:Y:S04]  /*2020*/  LDS R23, [R10+0x30000] ;  /* 0x030000000a177984 */ /* 0x0002a80000000800 */
[----:B------:R1:W3:Y:S01]  /*2030*/  LDS R9, [R10+0x30020] ;  /* 0x030020000a097984 */ /* 0x0002e20000000800 */
[----:B------:R-:W-:Y:S05]  /*2040*/  @!P0 BRA `(.L_x_1171) ;  /* 0x0000000000048947 */ /* 0x000fea0003800000 */
[----:B------:R-:W-:Y:S01]  /*2050*/  BPT.TRAP 0x1 ;  /* 0x000000040000795c */ /* 0x000fe20000300000 */
.L_x_1171:
[----:B-1----:R-:W-:-:S04]  /*2060*/  SHF.L.U32 R10, R4, 0x1f, RZ ;  /* 0x0000001f040a7819 */ /* 0x002fc800000006ff */
[----:B------:R1:W4:Y:S01]  /*2070*/  SYNCS.PHASECHK.TRANS64.TRYWAIT P1, [UR37+0x36430], R10 ;  /* 0x0364300aff0075a7 */ /* 0x0003220008020165 */
[----:B------:R-:W-:Y:S05]  /*2080*/  @!P0 BRA `(.L_x_1172) ;  /* 0x0000000000048947 */ /* 0x000fea0003800000 */
[----:B------:R-:W-:Y:S01]  /*2090*/  BPT.TRAP 0x1 ;  /* 0x000000040000795c */ /* 0x000fe20000300000 */
.L_x_1172:
[----:B----4-:R-:W-:Y:S05]  /*20a0*/  @P1 BRA `(.L_x_1173) ;  /* 0x0000000000081947 */ /* 0x010fea0003800000 */
[----:B------:R-:W4:Y:S02]  /*20b0*/  SYNCS.PHASECHK.TRANS64.TRYWAIT P1, [UR37+0x36430], R10 ;  /* 0x0364300aff0075a7 */ /* 0x000f240008020165 */
[----:B----4-:R-:W-:Y:S05]  /*20c0*/  @!P1 BRA `(.L_x_1174) ;  /* 0x00000078008c9947 */ /* 0x010fea0003800000 */
.L_x_1173:
[----:B------:R-:W-:Y:S01]  /*20d0*/  UIADD3 UR5, UR37, 0x2a000, URZ ;  /* 0x0002a00025057890 */ /* 0x000fe2000fffe03f */
[----:B------:R-:W5:Y:S01]  /*20e0*/  LDL R152, [R1+0x8] ;  /* 0x0000080001987983 */ /* 0x000f620000100800 */
[----:B------:R-:W-:Y:S01]  /*20f0*/  UIADD3 UR4, UR4, 0x9000, URZ ;  /* 0x0000900004047890 */ /* 0x000fe2000fffe03f */
[----:B------:R-:W-:Y:S01]  /*2100*/  WARPGROUP.ARRIVE ;  /* 0x00000000000079c5 */ /* 0x000fe20000000000 */
[----:B------:R-:W-:Y:S01]  /*2110*/  USHF.R.U32.HI UR5, URZ, 0x4, UR5 ;  /* 0x000000043f057899 */ /* 0x000fe20008011605 */
[----:B-1--4-:R-:W-:Y:S01]  /*2120*/  FMUL.FTZ R10, R136, UR45 ;  /* 0x0000002d880a7c20 */ /* 0x012fe20008410000 */
[----:B------:R-:W-:Y:S01]  /*2130*/  USHF.R.U32.HI UR4, URZ, 0x4, UR4 ;  /* 0x000000043f047899 */ /* 0x000fe20008011604 */
[----:B------:R-:W-:Y:S01]  /*2140*/  FMUL.FTZ R11, R137, UR45 ;  /* 0x0000002d890b7c20 */ /* 0x000fe20008410000 */
[----:B------:R-:W-:Y:S01]  /*2150*/  ULOP3.LUT UR5, UR5, 0x3fff, URZ, 0xc0, !UPT ;  /* 0x00003fff05057892 */ /* 0x000fe2000f8ec03f */
[----:B------:R-:W-:Y:S01]  /*2160*/  FMUL.FTZ R12, R138, UR45 ;  /* 0x0000002d8a0c7c20 */ /* 0x000fe20008410000 */
[----:B------:R-:W-:Y:S01]  /*2170*/  ULOP3.LUT UR6, UR4, 0x3fff, URZ, 0xc0, !UPT ;  /* 0x00003fff04067892 */ /* 0x000fe2000f8ec03f */
[----:B------:R-:W-:Y:S01]  /*2180*/  FMUL.FTZ R15, R141, UR45 ;  /* 0x0000002d8d0f7c20 */ /* 0x000fe20008410000 */
[----:B------:R-:W-:Y:S01]  /*2190*/  ULOP3.LUT UR4, UR5, 0x10000, URZ, 0xfc, !UPT ;  /* 0x0001000005047892 */ /* 0x000fe2000f8efc3f */
[----:B------:R-:W-:Y:S01]  /*21a0*/  FMUL.FTZ R13, R139, UR45 ;  /* 0x0000002d8b0d7c20 */ /* 0x000fe20008410000 */
[----:B------:R-:W-:Y:S01]  /*21b0*/  ULOP3.LUT UR6, UR6, 0x10000, URZ, 0xfc, !UPT ;  /* 0x0001000006067892 */ /* 0x000fe2000f8efc3f */
[----:B------:R-:W-:Y:S01]  /*21c0*/  FMUL.FTZ R14, R140, UR45 ;  /* 0x0000002d8c0e7c20 */ /* 0x000fe20008410000 */
[----:B------:R-:W-:Y:S01]  /*21d0*/  UMOV UR5, 0x40000040 ;  /* 0x4000004000057882 */ /* 0x000fe20000000000 */
[----:B------:R-:W-:Y:S01]  /*21e0*/  UMOV UR7, 0x40000040 ;  /* 0x4000004000077882 */ /* 0x000fe20000000000 */
[----:B------:R-:W-:Y:S01]  /*21f0*/  UIADD3 UR10, UR6, 0x2, URZ ;  /* 0x00000002060a7890 */ /* 0x000fe2000fffe03f */
[----:B------:R-:W-:Y:S01]  /*2200*/  FMUL.FTZ R17, R142, UR45 ;  /* 0x0000002d8e117c20 */ /* 0x000fe20008410000 */
[----:B------:R-:W-:Y:S01]  /*2210*/  UIADD3 UR8, UR4, 0x2, URZ ;  /* 0x0000000204087890 */ /* 0x000fe2000fffe03f */
[----:B------:R-:W-:Y:S01]  /*2220*/  FMUL.FTZ R18, R143, UR45 ;  /* 0x0000002d8f127c20 */ /* 0x000fe20008410000 */
[----:B------:R-:W-:Y:S01]  /*2230*/  UMOV UR11, 0x40000040 ;  /* 0x40000040000b7882 */ /* 0x000fe20000000000 */
[----:B------:R-:W-:Y:S01]  /*2240*/  HGMMA.64x32x16.F32.BF16 R120, gdesc[UR4], RZ, !UPT, gsb0 ;  /* 0x00600000047879f0 */ /* 0x000fe2000c0018ff */
[----:B------:R-:W-:Y:S01]  /*2250*/  UMOV UR9, 0x40000040 ;  /* 0x4000004000097882 */ /* 0x000fe20000000000 */
[----:B------:R-:W-:Y:S01]  /*2260*/  UMOV UR7, 0x40000040 ;  /* 0x4000004000077882 */ /* 0x000fe20000000000 */
[----:B------:R-:W-:Y:S01]  /*2270*/  UMOV UR5, 0x40000040 ;  /* 0x4000004000057882 */ /* 0x000fe20000000000 */
[----:B------:R-:W-:Y:S01]  /*2280*/  UISETP.GE.AND UP0, UPT, UR44, 0x1, UPT ;  /* 0x000000012c00788c */ /* 0x000fe2000bf06270 */
        /* <DEDUP_REMOVED lines=8> */
[----:B------:R-:W-:Y:S01]  /*2310*/  PLOP3.LUT P2, PT, PT, PT, UP0, 0x80, 0x0 ;  /* 0x000000000000781c */ /* 0x000fe20003f4f008 */
[----:B------:R-:W1:Y:S01]  /*2320*/  MUFU.TANH R10, R10 ;  /* 0x0000000a000a7308 */ /* 0x000e620000002400 */
[----:B------:R-:W-:-:S04]  /*2330*/  IMAD.U32 R139, RZ, RZ, UR39 ;  /* 0x00000027ff8b7e24 */ /* 0x000fc8000f8e00ff */
[----:B------:R-:W-:Y:S02]  /*2340*/  IMAD R140, R139, 0x40, R6 ;  /* 0x000000408b8c7824 */ /* 0x000fe400078e0206 */
[----:B------:R-:W-:Y:S01]  /*2350*/  VIADD R139, R5, UR41 ;  /* 0x00000029058b7c36 */ /* 0x000fe20008000000 */
[----:B------:R-:W4:Y:S08]  /*2360*/  MUFU.TANH R11, R11 ;  /* 0x0000000b000b7308 */ /* 0x000f300000002400 */
[----:B------:R-:W1:Y:S08]  /*2370*/  MUFU.TANH R12, R12 ;  /* 0x0000000c000c7308 */ /* 0x000e700000002400 */
[----:B------:R-:W1:Y:S08]  /*2380*/  MUFU.TANH R13, R13 ;  /* 0x0000000d000d7308 */ /* 0x000e700000002400 */
[----:B------:R-:W1:Y:S08]  /*2390*/  MUFU.TANH R14, R14 ;  /* 0x0000000e000e7308 */ /* 0x000e700000002400 */
[----:B------:R-:W1:Y:S01]  /*23a0*/  MUFU.TANH R15, R15 ;  /* 0x0000000f000f7308 */ /* 0x000e620000002400 */
[----:B------:R-:W-:-:S02]  /*23b0*/  WARPGROUP.DEPBAR.LE gsb0, 0x0 ;  /* 0x00008000000079c5 */ /* 0x000fc40000010000 */
[----:B------:R-:W-:-:S05]  /*23c0*/  WARPGROUP.ARRIVE ;  /* 0x00000000000079c5 */ /* 0x000fca0000000000 */
[----:B------:R-:W1:Y:S01]  /*23d0*/  MUFU.TANH R17, R17 ;  /* 0x0000001100117308 */ /* 0x000e620000002400 */
[----:B------:R-:W-:Y:S01]  /*23e0*/  HGMMA.64x32x16.F32.BF16 R120, gdesc[UR8], R120, gsb0 ;  /* 0x00600000087879f0 */ /* 0x000fe20008001878 */
[----:B------:R-:W-:Y:S02]  /*23f0*/  UIADD3 UR10, UR6, 0x4, URZ ;  /* 0x00000004060a7890 */ /* 0x000fe4000fffe03f */
[----:B------:R-:W-:-:S04]  /*2400*/  UIADD3 UR8, UR4, 0x4, URZ ;  /* 0x0000000404087890 */ /* 0x000fc8000fffe03f */
[----:B------:R-:W1:Y:S01]  /*2410*/  MUFU.TANH R18, R18 ;  /* 0x0000001200127308 */ /* 0x000e620000002400 */
[----:B------:R-:W-:Y:S01]  /*2420*/  UMOV UR11, 0x40000040 ;  /* 0x40000040000b7882 */ /* 0x000fe20000000000 */
[----:B------:R-:W-:-:S06]  /*2430*/  UMOV UR9, 0x40000040 ;  /* 0x4000004000097882 */ /* 0x000fcc0000000000 */
[----:B------:R-:W1:Y:S08]  /*2440*/  MUFU.TANH R20, R20 ;  /* 0x0000001400147308 */ /* 0x000e700000002400 */
[----:B------:R-:W1:Y:S08]  /*2450*/  MUFU.TANH R21, R21 ;  /* 0x0000001500157308 */ /* 0x000e700000002400 */
        /* <DEDUP_REMOVED lines=27> */
[----:B-----5:R-:W-:Y:S01]  /*2610*/  VIADDMNMX R147, R140, R139, R152, PT ;  /* 0x0000008b8c937246 */ /* 0x020fe20003800198 */
        /* <DEDUP_REMOVED lines=35> */
[----:B------:R-:W-:Y:S02]  /*2850*/  UIADD3 UR6, UR6, 0x606, URZ ;  /* 0x0000060606067890 */ /* 0x000fe4000fffe03f */
[----:B------:R-:W-:Y:S01]  /*2860*/  UIADD3 UR4, UR4, 0x406, URZ ;  /* 0x0000040604047890 */ /* 0x000fe2000fffe03f */
[----:B------:R-:W-:Y:S02]  /*2870*/  WARPGROUP.DEPBAR.LE gsb0, 0x0 ;  /* 0x00008000000079c5 */ /* 0x000fe40000010000 */
[----:B------:R-:W-:-:S06]  /*2880*/  WARPGROUP.ARRIVE ;  /* 0x00000000000079c5 */ /* 0x000fcc0000000000 */
[----:B------:R-:W-:Y:S03]  /*2890*/  HGMMA.64x32x16.F32.BF16 R120, gdesc[UR8], R120, gsb0 ;  /* 0x00600000087879f0 */ /* 0x000fe60008001878 */
[----:B------:R-:W-:Y:S02]  /*28a0*/  WARPGROUP.DEPBAR.LE gsb0, 0x0 ;  /* 0x00008000000079c5 */ /* 0x000fe40000010000 */
[----:B------:R-:W-:-:S06]  /*28b0*/  WARPGROUP.ARRIVE ;  /* 0x00000000000079c5 */ /* 0x000fcc0000000000 */
[----:B------:R-:W-:Y:S01]  /*28c0*/  HGMMA.64x32x16.F32.BF16 R120, gdesc[UR4], R120, gsb0 ;  /* 0x00600000047879f0 */ /* 0x000fe20008001878 */
[----:B------:R-:W-:-:S06]  /*28d0*/  ULOP3.LUT UR4, URZ, UR40, URZ, 0x33, !UPT ;  /* 0x000000283f047292 */ /* 0x000fcc000f8e333f */
[----:B------:R-:W-:-:S04]  /*28e0*/  VIADD R145, R5, UR4 ;  /* 0x0000000405917c36 */ /* 0x000fc80008000000 */
[----:B------:R-:W-:Y:S01]  /*28f0*/  IMAD.IADD R148, R140, 0x1, R145 ;  /* 0x000000018c947824 */ /* 0x000fe200078e0291 */
[----:B------:R-:W-:Y:S02]  /*2900*/  WARPGROUP.DEPBAR.LE gsb0, 0x0 ;  /* 0x00008000000079c5 */ /* 0x000fe40000010000 */
[----:B-1--4-:R-:W-:Y:S05]  /*2910*/  @!P2 BRA `(.L_x_1175) ;  /* 0x000000000068a947 */ /* 0x012fea0003800000 */
[----:B------:R-:W1:Y:S01]  /*2920*/  LDC R143, c[0x0][0x280] ;  /* 0x0000a000ff8f7b82 */ /* 0x000e620000000800 */
[----:B------:R-:W-:Y:S01]  /*2930*/  BSSY B0, `(.L_x_1176) ;  /* 0x0000013000007945 */ /* 0x000fe20003800000 */
[----:B-1----:R-:W-:-:S04]  /*2940*/  IADD3 R142, R140, UR43, -R143 ;  /* 0x0000002b8c8e7c10 */ /* 0x002fc8000fffe88f */
[----:B------:R-:W-:-:S13]  /*2950*/  ISETP.GT.AND P1, PT, R142, -0x1, PT ;  /* 0xffffffff8e00780c */ /* 0x000fda0003f24270 */
[----:B------:R-:W-:Y:S05]  /*2960*/  @P1 BRA `(.L_x_1177) ;  /* 0x0000000000241947 */ /* 0x000fea0003800000 */
[----:B------:R-:W-:Y:S01]  /*2970*/  UISETP.NE.AND UP0, UPT, UR44, 0x1, UPT ;  /* 0x000000012c00788c */ /* 0x000fe2000bf05270 */
[----:B------:R-:W-:-:S05]  /*2980*/  LOP3.LUT R142, RZ, R142, RZ, 0x33, !PT ;  /* 0x0000008eff8e7212 */ /* 0x000fca00078e33ff */
[----:B------:R-:W-:-:S05]  /*2990*/  PLOP3.LUT P1, PT, PT, PT, UP0, 0x80, 0x0 ;  /* 0x000000000000781c */ /* 0x000fca0003f2f008 */
[----:B------:R-:W-:-:S08]  /*29a0*/  @UP0 ULDC UR5, c[0x0][0x754] ;  /* 0x0001d50000050ab9 */ /* 0x000fd00000000800 */
[----:B------:R-:W-:Y:S01]  /*29b0*/  @P1 IMAD.HI.U32 R143, R142, UR5, RZ ;  /* 0x000000058e8f1c27 */ /* 0x000fe2000f8e00ff */
[----:B------:R-:W-:-:S04]  /*29c0*/  @UP0 ULDC UR5, c[0x0][0x758] ;  /* 0x0001d60000050ab9 */ /* 0x000fc80000000800 */
[----:B------:R-:W-:-:S04]  /*29d0*/  @P1 SHF.R.U32.HI R142, RZ, UR5, R143 ;  /* 0x00000005ff8e1c19 */ /* 0x000fc8000801168f */
[----:B------:R-:W-:Y:S01]  /*29e0*/  LOP3.LUT R142, RZ, R142, RZ, 0x33, !PT ;  /* 0x0000008eff8e7212 */ /* 0x000fe200078e33ff */
[----:B------:R-:W-:Y:S06]  /*29f0*/  BRA `(.L_x_1178) ;  /* 0x0000000000187947 */ /* 0x000fec0003800000 */
.L_x_1177:
[----:B------:R-:W-:-:S06]  /*2a00*/  UISETP.NE.AND UP0, UPT, UR44, 0x1, UPT ;  /* 0x000000012c00788c */ /* 0x000fcc000bf05270 */
[----:B------:R-:W-:-:S05]  /*2a10*/  PLOP3.LUT P1, PT, PT, PT, UP0, 0x80, 0x0 ;  /* 0x000000000000781c */ /* 0x000fca0003f2f008 */
[----:B------:R-:W-:-:S08]  /*2a20*/  @UP0 ULDC UR5, c[0x0][0x754] ;  /* 0x0001d50000050ab9 */ /* 0x000fd00000000800 */
[----:B------:R-:W-:Y:S01]  /*2a30*/  @P1 IMAD.HI.U32 R143, R142, UR5, RZ ;  /* 0x000000058e8f1c27 */ /* 0x000fe2000f8e00ff */
[----:B------:R-:W-:-:S04]  /*2a40*/  @UP0 ULDC UR5, c[0x0][0x758] ;  /* 0x0001d60000050ab9 */ /* 0x000fc80000000800 */
[----:B------:R-:W-:-:S07]  /*2a50*/  @P1 SHF.R.U32.HI R142, RZ, UR5, R143 ;  /* 0x00000005ff8e1c19 */ /* 0x000fce000801168f */
.L_x_1178:
[----:B------:R-:W-:Y:S05]  /*2a60*/  BSYNC B0 ;  /* 0x0000000000007941 */ /* 0x000fea0003800000 */
.L_x_1176:
[----:B------:R-:W4:Y:S01]  /*2a70*/  LDL R143, [R1+0x4] ;  /* 0x00000400018f7983 */ /* 0x000f220000100800 */
[----:B------:R-:W-:Y:S01]  /*2a80*/  IADD3 R148, R140, UR4, R5 ;  /* 0x000000048c947c10 */ /* 0x000fe2000fffe005 */
[----:B----4-:R-:W-:-:S05]  /*2a90*/  IMAD R142, R142, UR44, R143 ;  /* 0x0000002c8e8e7c24 */ /* 0x010fca000f8e028f */
[----:B------:R-:W-:Y:S02]  /*2aa0*/  VIADDMNMX R147, R142, UR44, R147, PT ;  /* 0x0000002c8e937c46 */ /* 0x000fe4000b800193 */
[----:B------:R-:W-:-:S07]  /*2ab0*/  VIMNMX R148, R148, R142, !PT ;  /* 0x0000008e94947248 */ /* 0x000fce0007fe0100 */
.L_x_1175:
[----:B------:R-:W-:-:S04]  /*2ac0*/  VIADD R140, R140, 0x8 ;  /* 0x000000088c8c7836 */ /* 0x000fc80000000000 */
[----:B------:R-:W-:Y:S01]  /*2ad0*/  IMAD.IADD R145, R145, 0x1, R140 ;  /* 0x0000000191917824 */ /* 0x000fe200078e028c */
[----:B------:R-:W-:Y:S01]  /*2ae0*/  VIADDMNMX R139, R140, R139, R152, PT ;  /* 0x0000008b8c8b7246 */ /* 0x000fe20003800198 */
[----:B------:R-:W-:Y:S06]  /*2af0*/  @!P2 BRA `(.L_x_1179) ;  /* 0x000000000064a947 */ /* 0x000fec0003800000 */
        /* <DEDUP_REMOVED lines=14> */
.L_x_1181:
[----:B------:R-:W-:-:S06]  /*2be0*/  UISETP.NE.AND UP0, UPT, UR44, 0x1, UPT ;  /* 0x000000012c00788c */ /* 0x000fcc000bf05270 */
[----:B------:R-:W-:-:S05]  /*2bf0*/  PLOP3.LUT P1, PT, PT, PT, UP0, 0x80, 0x0 ;  /* 0x000000000000781c */ /* 0x000fca0003f2f008 */
[----:B------:R-:W-:-:S08]  /*2c00*/  @UP0 ULDC UR4, c[0x0][0x754] ;  /* 0x0001d50000040ab9 */ /* 0x000fd00000000800 */
[----:B------:R-:W-:Y:S01]  /*2c10*/  @P1 IMAD.HI.U32 R142, R140, UR4, RZ ;  /* 0x000000048c8e1c27 */ /* 0x000fe2000f8e00ff */
[----:B------:R-:W-:-:S04]  /*2c20*/  @UP0 ULDC UR4, c[0x0][0x758] ;  /* 0x0001d60000040ab9 */ /* 0x000fc80000000800 */
[----:B------:R-:W-:-:S07]  /*2c30*/  @P1 SHF.R.U32.HI R140, RZ, UR4, R142 ;  /* 0x00000004ff8c1c19 */ /* 0x000fce000801168e */
.L_x_1182:
[----:B------:R-:W-:Y:S05]  /*2c40*/  BSYNC B0 ;  /* 0x0000000000007941 */ /* 0x000fea0003800000 */
.L_x_1180:
[----:B------:R-:W4:Y:S02]  /*2c50*/  LDL R142, [R1+0x4] ;  /* 0x00000400018e7983 */ /* 0x000f240000100800 */
[----:B----4-:R-:W-:-:S05]  /*2c60*/  IMAD R140, R140, UR44, R142 ;  /* 0x0000002c8c8c7c24 */ /* 0x010fca000f8e028e */
[----:B------:R-:W-:Y:S02]  /*2c70*/  VIMNMX R145, R145, R140, !PT ;  /* 0x0000008c91917248 */ /* 0x000fe40007fe0100 */
[----:B------:R-:W-:-:S07]  /*2c80*/  VIADDMNMX R139, R140, UR44, R139, PT ;  /* 0x0000002c8c8b7c46 */ /* 0x000fce000b80018b */
.L_x_1179:
[----:B------:R-:W-:Y:S01]  /*2c90*/  LEA R152, R6, UR37, 0x2 ;  /* 0x0000002506987c11 */ /* 0x000fe2000f8e10ff */
[----:B------:R-:W1:Y:S01]  /*2ca0*/  S2R R150, SR_CTAID.X ;  /* 0x0000000000967919 */ /* 0x000e620000002500 */
[----:B------:R-:W-:-:S03]  /*2cb0*/  LOP3.LUT R16, R16, 0xfffffffb, RZ, 0xc0, !PT ;  /* 0xfffffffb10107812 */ /* 0x000fc600078ec0ff */
[----:B------:R-:W4:Y:S01]  /*2cc0*/  LDS R153, [R152+0x30200] ;  /* 0x0302000098997984 */ /* 0x000f220000000800 */
[----:B------:R-:W-:-:S03]  /*2cd0*/  @P0 LOP3.LUT R16, R16, 0x4, RZ, 0xfc, !PT ;  /* 0x0000000410100812 */ /* 0x000fc600078efcff */
[----:B------:R-:W5:Y:S01]  /*2ce0*/  LDS R152, [R152+0x30220] ;  /* 0x0302200098987984 */ /* 0x000f620000000800 */
[----:B-1----:R-:W-:-:S05]  /*2cf0*/  IMAD R150, R150, -0x60, RZ ;  /* 0xffffffa096967824 */ /* 0x002fca00078e02ff */
[C---:B------:R-:W-:Y:S02]  /*2d00*/  ISETP.GE.AND P6, PT, R150.reuse, 0x2, PT ;  /* 0x000000029600780c */ /* 0x040fe40003fc6270 */
[----:B------:R-:W-:Y:S02]  /*2d10*/  ISETP.GE.AND P4, PT, R150, 0x9, PT ;  /* 0x000000099600780c */ /* 0x000fe40003f86270 */
[----:B------:R-:W-:Y:S02]  /*2d20*/  ISETP.GT.AND P5, PT, R145, 0x1, !P6 ;  /* 0x000000019100780c */ /* 0x000fe400077a4270 */
[----:B------:R-:W-:Y:S01]  /*2d30*/  ISETP.GT.AND P6, PT, R148, 0x1, !P6 ;  /* 0x000000019400780c */ /* 0x000fe200077c4270 */
[--C-:B----4-:R-:W-:Y:S01]  /*2d40*/  FADD.FTZ R120, R120, -R153.reuse ;  /* 0x8000009978787221 */ /* 0x110fe20000010000 */
[--C-:B------:R-:W-:Y:S01]  /*2d50*/  FADD.FTZ R121, R121, -R153.reuse ;  /* 0x8000009979797221 */ /* 0x100fe20000010000 */
[--C-:B------:R-:W-:Y:S01]  /*2d60*/  FADD.FTZ R124, R124, -R153.reuse ;  /* 0x800000997c7c7221 */ /* 0x100fe20000010000 */
[--C-:B------:R-:W-:Y:S01]  /*2d70*/  FADD.FTZ R125, R125, -R153.reuse ;  /* 0x800000997d7d7221 */ /* 0x100fe20000010000 */
[--C-:B------:R-:W-:Y:S01]  /*2d80*/  FADD.FTZ R128, R128, -R153.reuse ;  /* 0x8000009980807221 */ /* 0x100fe20000010000 */
[--C-:B------:R-:W-:Y:S01]  /*2d90*/  FADD.FTZ R129, R129, -R153.reuse ;  /* 0x8000009981817221 */ /* 0x100fe20000010000 */
[--C-:B------:R-:W-:Y:S01]  /*2da0*/  FADD.FTZ R132, R132, -R153.reuse ;  /* 0x8000009984847221 */ /* 0x100fe20000010000 */
[----:B------:R-:W-:Y:S01]  /*2db0*/  FADD.FTZ R133, R133, -R153 ;  /* 0x8000009985857221 */ /* 0x000fe20000010000 */
[----:B------:R-:W-:Y:S01]  /*2dc0*/  ISETP.GT.AND P3, PT, R145, 0x8, !P4 ;  /* 0x000000089100780c */ /* 0x000fe20006764270 */
[----:B------:R-:W4:Y:S01]  /*2dd0*/  LDL R153, [R1] ;  /* 0x0000000001997983 */ /* 0x000f220000100800 */
[----:B------:R-:W-:-:S02]  /*2de0*/  ISETP.LT.OR P6, PT, R147, 0x2, P6 ;  /* 0x000000029300780c */ /* 0x000fc400037c1670 */
[C---:B------:R-:W-:Y:S02]  /*2df0*/  ISETP.GE.AND P2, PT, R150.reuse, 0xa, PT ;  /* 0x0000000a9600780c */ /* 0x040fe40003f46270 */
[----:B------:R-:W-:Y:S02]  /*2e00*/  ISETP.LT.OR P3, PT, R139, 0x9, P3 ;  /* 0x000000098b00780c */ /* 0x000fe40001f61670 */
[----:B------:R-:W-:Y:S02]  /*2e10*/  FSEL R155, R11, -INF , !P6 ;  /* 0xff8000000b9b7808 */ /* 0x000fe40007000000 */
[----:B------:R-:W-:Y:S02]  /*2e20*/  ISETP.LT.OR P5, PT, R139, 0x2, P5 ;  /* 0x000000028b00780c */ /* 0x000fe40002fa1670 */
[----:B------:R-:W-:Y:S01]  /*2e30*/  ISETP.GE.AND P1, PT, R150, 0x11, PT ;  /* 0x000000119600780c */ /* 0x000fe20003f26270 */
[----:B--2---:R-:W-:Y:S01]  /*2e40*/  FFMA.FTZ R155, R155, UR46, -R23 ;  /* 0x0000002e9b9b7c23 */ /* 0x004fe20008010817 */
[----:B------:R-:W-:-:S02]  /*2e50*/  ISETP.GT.AND P4, PT, R148, 0x8, !P4 ;  /* 0x000000089400780c */ /* 0x000fc40006784270 */
[----:B------:R-:W-:Y:S02]  /*2e60*/  ISETP.GT.AND P6, PT, R148, 0x9, !P2 ;  /* 0x000000099400780c */ /* 0x000fe400057c4270 */
[----:B------:R-:W-:Y:S01]  /*2e70*/  FSEL R146, R17, -INF , !P3 ;  /* 0xff80000011927808 */ /* 0x000fe20005800000 */
[----:B------:R-:W1:Y:S01]  /*2e80*/  MUFU.EX2 R155, R155 ;  /* 0x0000009b009b7308 */ /* 0x000e620000000800 */
[----:B------:R-:W-:Y:S02]  /*2e90*/  FSEL R149, R13, -INF , !P5 ;  /* 0xff8000000d957808 */ /* 0x000fe40006800000 */
[----:B------:R-:W-:Y:S01]  /*2ea0*/  ISETP.LT.OR P4, PT, R147, 0x9, P4 ;  /* 0x000000099300780c */ /* 0x000fe20002781670 */
[--C-:B---3--:R-:W-:Y:S01]  /*2eb0*/  FFMA.FTZ R146, R146, UR46, -R9.reuse ;  /* 0x0000002e92927c23 */ /* 0x108fe20008010809 */
[----:B------:R-:W-:Y:S01]  /*2ec0*/  ISETP.GT.AND P3, PT, R148, 0x10, !P1 ;  /* 0x000000109400780c */ /* 0x000fe20004f64270 */
[----:B------:R-:W-:Y:S01]  /*2ed0*/  FFMA.FTZ R149, R149, UR46, -R9 ;  /* 0x0000002e95957c23 */ /* 0x000fe20008010809 */
[----:B------:R-:W-:-:S02]  /*2ee0*/  ISETP.LT.OR P6, PT, R147, 0xa, P6 ;  /* 0x0000000a9300780c */ /* 0x000fc400037c1670 */
[----:B------:R-:W-:Y:S02]  /*2ef0*/  ISETP.GE.AND P5, PT, R150, 0x12, PT ;  /* 0x000000129600780c */ /* 0x000fe40003fa6270 */
[----:B------:R-:W-:Y:S02]  /*2f00*/  FSEL R142, R14, -INF , !P4 ;  /* 0xff8000000e8e7808 */ /* 0x000fe40006000000 */
[----:B------:R-:W-:Y:S01]  /*2f10*/  ISETP.GT.AND P2, PT, R145, 0x9, !P2 ;  /* 0x000000099100780c */ /* 0x000fe20005744270 */
[----:B------:R-:W-:Y:S01]  /*2f20*/  MUFU.EX2 R146, R146 ;  /* 0x0000009200927308 */ /* 0x000fe20000000800 */
[----:B------:R-:W-:Y:S01]  /*2f30*/  ISETP.LT.OR P3, PT, R147, 0x11, P3 ;  /* 0x000000119300780c */ /* 0x000fe20001f61670 */
[----:B------:R-:W-:Y:S01]  /*2f40*/  FFMA.FTZ R142, R142, UR46, -R23 ;  /* 0x0000002e8e8e7c23 */ /* 0x000fe20008010817 */
[----:B------:R-:W-:Y:S01]  /*2f50*/  FSEL R143, R15, -INF , !P6 ;  /* 0xff8000000f8f7808 */ /* 0x000fe20007000000 */
[----:B-1----:R-:W-:Y:S01]  /*2f60*/  FMUL.FTZ R121, R155, R121 ;  /* 0x000000799b797220 */ /* 0x002fe20000410000 */
[----:B------:R-:W-:-:S02]  /*2f70*/  ISETP.GE.AND P4, PT, R150, 0x19, PT ;  /* 0x000000199600780c */ /* 0x000fc40003f86270 */
[----:B------:R-:W-:Y:S01]  /*2f80*/  ISETP.GT.AND P6, PT, R148, 0x11, !P5 ;  /* 0x000000119400780c */ /* 0x000fe20006fc4270 */
[----:B------:R-:W1:Y:S01]  /*2f90*/  MUFU.EX2 R142, R142 ;  /* 0x0000008e008e7308 */ /* 0x000e620000000800 */
[----:B------:R-:W-:Y:S01]  /*2fa0*/  FSEL R140, R20, -INF , !P3 ;  /* 0xff800000148c7808 */ /* 0x000fe20005800000 */
[--C-:B------:R-:W-:Y:S01]  /*2fb0*/  FFMA.FTZ R143, R143, UR46, -R23.reuse ;  /* 0x0000002e8f8f7c23 */ /* 0x100fe20008010817 */
[----:B------:R-:W-:Y:S02]  /*2fc0*/  ISETP.GT.AND P3, PT, R148, 0x18, !P4 ;  /* 0x000000189400780c */ /* 0x000fe40006764270 */
[C---:B------:R-:W-:Y:S01]  /*2fd0*/  ISETP.LT.OR P6, PT, R147.reuse, 0x12, P6 ;  /* 0x000000129300780c */ /* 0x040fe200037c1670 */
[----:B------:R-:W-:Y:S01]  /*2fe0*/  FFMA.FTZ R140, R140, UR46, -R23 ;  /* 0x0000002e8c8c7c23 */ /* 0x000fe20008010817 */
[----:B------:R-:W-:Y:S01]  /*2ff0*/  ISETP.LT.OR P3, PT, R147, 0x19, P3 ;  /* 0x000000199300780c */ /* 0x000fe20001f61670 */
[----:B------:R-:W2:Y:S01]  /*3000*/  MUFU.EX2 R143, R143 ;  /* 0x0000008f008f7308 */ /* 0x000ea20000000800 */
[----:B------:R-:W-:-:S02]  /*3010*/  FSEL R144, R21, -INF , !P6 ;  /* 0xff80000015907808 */ /* 0x000fc40007000000 */
[----:B------:R-:W-:Y:S02]  /*3020*/  ISETP.GE.AND P6, PT, R150, 0x1, PT ;  /* 0x000000019600780c */ /* 0x000fe40003fc6270 */
[----:B------:R-:W-:Y:S01]  /*3030*/  FSEL R156, R22, -INF , !P3 ;  /* 0xff800000169c7808 */ /* 0x000fe20005800000 */
[--C-:B------:R-:W-:Y:S01]  /*3040*/  FFMA.FTZ R144, R144, UR46, -R23.reuse ;  /* 0x0000002e90907c23 */ /* 0x100fe20008010817 */
[----:B------:R-:W-:Y:S01]  /*3050*/  ISETP.GT.AND P3, PT, R148, RZ, !P6 ;  /* 0x000000ff9400720c */ /* 0x000fe20007764270 */
[----:B------:R-:W-:Y:S01]  /*3060*/  MUFU.EX2 R140, R140 ;  /* 0x0000008c008c7308 */ /* 0x000fe20000000800 */
[----:B------:R-:W-:Y:S01]  /*3070*/  ISETP.GT.AND P6, PT, R145, RZ, !P6 ;  /* 0x000000ff9100720c */ /* 0x000fe200077c4270 */
[--C-:B------:R-:W-:Y:S01]  /*3080*/  FFMA.FTZ R156, R156, UR46, -R23.reuse ;  /* 0x0000002e9c9c7c23 */ /* 0x100fe20008010817 */
[----:B------:R-:W-:Y:S01]  /*3090*/  ISETP.LT.OR P3, PT, R147, 0x1, P3 ;  /* 0x000000019300780c */ /* 0x000fe20001f61670 */
[----:B-----5:R-:W-:Y:S01]  /*30a0*/  FADD.FTZ R126, R126, -R152 ;  /* 0x800000987e7e7221 */ /* 0x020fe20000010000 */
[----:B------:R-:W-:Y:S01]  /*30b0*/  ISETP.GT.AND P1, PT, R145, 0x10, !P1 ;  /* 0x000000109100780c */ /* 0x000fe20004f24270 */
[----:B-1----:R-:W-:Y:S01]  /*30c0*/  FMUL.FTZ R124, R142, R124 ;  /* 0x0000007c8e7c7220 */ /* 0x002fe20000410000 */
[----:B------:R-:W-:Y:S01]  /*30d0*/  FSEL R154, R10, -INF , !P3 ;  /* 0xff8000000a9a7808 */ /* 0x000fe20005800000 */
[----:B------:R-:W-:Y:S01]  /*30e0*/  MUFU.EX2 R144, R144 ;  /* 0x0000009000907308 */ /* 0x000fe20000000800 */
[----:B------:R-:W-:Y:S01]  /*30f0*/  ISETP.GE.AND P3, PT, R150, 0x1a, PT ;  /* 0x0000001a9600780c */ /* 0x000fe20003f66270 */
[----:B--2---:R-:W-:Y:S01]  /*3100*/  FMUL.FTZ R125, R143, R125 ;  /* 0x0000007d8f7d7220 */ /* 0x004fe20000410000 */
[----:B------:R-:W-:Y:S01]  /*3110*/  ISETP.GT.AND P5, PT, R145, 0x11, !P5 ;  /* 0x000000119100780c */ /* 0x000fe20006fa4270 */
[----:B------:R-:W-:Y:S01]  /*3120*/  FFMA.FTZ R154, R154, UR46, -R23 ;  /* 0x0000002e9a9a7c23 */ /* 0x000fe20008010817 */
[----:B------:R-:W-:-:S02]  /*3130*/  ISETP.GT.AND P0, PT, R148, 0x19, !P3 ;  /* 0x000000199400780c */ /* 0x000fc40005f04270 */
[----:B------:R-:W-:Y:S01]  /*3140*/  ISETP.GT.AND P4, PT, R145, 0x18, !P4 ;  /* 0x000000189100780c */ /* 0x000fe20006784270 */
[----:B------:R-:W-:Y:S01]  /*3150*/  MUFU.EX2 R149, R149 ;  /* 0x0000009500957308 */ /* 0x000fe20000000800 */
[----:B------:R-:W-:Y:S02]  /*3160*/  ISETP.LT.OR P0, PT, R147, 0x1a, P0 ;  /* 0x0000001a9300780c */ /* 0x000fe40000701670 */
[----:B------:R-:W-:Y:S02]  /*3170*/  ISETP.GT.AND P3, PT, R145, 0x19, !P3 ;  /* 0x000000199100780c */ /* 0x000fe40005f64270 */
[----:B------:R-:W-:Y:S02]  /*3180*/  FSEL R147, R141, -INF , !P0 ;  /* 0xff8000008d937808 */ /* 0x000fe40004000000 */
[C---:B------:R-:W-:Y:S01]  /*3190*/  ISETP.LT.OR P6, PT, R139.reuse, 0x1, P6 ;  /* 0x000000018b00780c */ /* 0x040fe200037c1670 */
[----:B------:R-:W1:Y:S01]  /*31a0*/  MUFU.EX2 R154, R154 ;  /* 0x0000009a009a7308 */ /* 0x000e620000000800 */
[----:B------:R-:W-:Y:S01]  /*31b0*/  ISETP.LT.OR P2, PT, R139, 0xa, P2 ;  /* 0x0000000a8b00780c */ /* 0x000fe20001741670 */
[----:B------:R-:W-:Y:S01]  /*31c0*/  FFMA.FTZ R147, R147, UR46, -R23 ;  /* 0x0000002e93937c23 */ /* 0x000fe20008010817 */
[----:B------:R-:W-:-:S02]  /*31d0*/  ISETP.LT.OR P1, PT, R139, 0x11, P1 ;  /* 0x000000118b00780c */ /* 0x000fc40000f21670 */
[C---:B------:R-:W-:Y:S02]  /*31e0*/  ISETP.LT.OR P5, PT, R139.reuse, 0x12, P5 ;  /* 0x000000128b00780c */ /* 0x040fe40002fa1670 */
[C---:B------:R-:W-:Y:S01]  /*31f0*/  ISETP.LT.OR P4, PT, R139.reuse, 0x19, P4 ;  /* 0x000000198b00780c */ /* 0x040fe20002781670 */
[----:B------:R-:W2:Y:S01]  /*3200*/  MUFU.EX2 R147, R147 ;  /* 0x0000009300937308 */ /* 0x000ea20000000800 */
[----:B------:R-:W-:Y:S02]  /*3210*/  ISETP.LT.OR P3, PT, R139, 0x1a, P3 ;  /* 0x0000001a8b00780c */ /* 0x000fe40001f61670 */
[----:B------:R-:W-:Y:S02]  /*3220*/  FSEL R151, R12, -INF , !P6 ;  /* 0xff8000000c977808 */ /* 0x000fe40007000000 */
[----:B------:R-:W-:Y:S02]  /*3230*/  FSEL R145, R18, -INF , !P2 ;  /* 0xff80000012917808 */ /* 0x000fe40005000000 */
[----:B------:R-:W-:Y:S01]  /*3240*/  FSEL R150, R19, -INF , !P1 ;  /* 0xff80000013967808 */ /* 0x000fe20004800000 */
[--C-:B------:R-:W-:Y:S01]  /*3250*/  FFMA.FTZ R151, R151, UR46, -R9.reuse ;  /* 0x0000002e97977c23 */ /* 0x100fe20008010809 */
[----:B------:R-:W-:Y:S01]  /*3260*/  FSEL R148, R136, -INF , !P5 ;  /* 0xff80000088947808 */ /* 0x000fe20006800000 */
[--C-:B------:R-:W-:Y:S01]  /*3270*/  FFMA.FTZ R145, R145, UR46, -R9.reuse ;  /* 0x0000002e91917c23 */ /* 0x100fe20008010809 */
[----:B------:R-:W-:Y:S01]  /*3280*/  FSEL R23, R137, -INF , !P4 ;  /* 0xff80000089177808 */ /* 0x000fe20006000000 */
[--C-:B------:R-:W-:Y:S01]  /*3290*/  FFMA.FTZ R150, R150, UR46, -R9.reuse ;  /* 0x0000002e96967c23 */ /* 0x100fe20008010809 */
[----:B------:R-:W-:Y:S01]  /*32a0*/  FSEL R139, R138, -INF , !P3 ;  /* 0xff8000008a8b7808 */ /* 0x000fe20005800000 */
[--C-:B------:R-:W-:Y:S01]  /*32b0*/  FFMA.FTZ R148, R148, UR46, -R9.reuse ;  /* 0x0000002e94947c23 */ /* 0x100fe20008010809 */
[----:B-1----:R-:W-:Y:S01]  /*32c0*/  FMUL.FTZ R120, R154, R120 ;  /* 0x000000789a787220 */ /* 0x002fe20000410000 */
[--C-:B------:R-:W-:Y:S01]  /*32d0*/  FFMA.FTZ R23, R23, UR46, -R9.reuse ;  /* 0x0000002e17177c23 */ /* 0x100fe20008010809 */
[----:B------:R-:W1:Y:S01]  /*32e0*/  MUFU.EX2 R151, R151 ;  /* 0x0000009700977308 */ /* 0x000e620000000800 */
[----:B------:R-:W-:Y:S01]  /*32f0*/  FFMA.FTZ R139, R139, UR46, -R9 ;  /* 0x0000002e8b8b7c23 */ /* 0x000fe20008010809 */
[----:B------:R-:W-:Y:S01]  /*3300*/  FFMA.FTZ R9, -R10, R10, 1 ;  /* 0x3f8000000a097423 */ /* 0x000fe2000001010a */
[----:B------:R-:W-:Y:S01]  /*3310*/  FFMA.FTZ R10, -R11, R11, 1 ;  /* 0x3f8000000b0a7423 */ /* 0x000fe2000001010b */
[----:B------:R-:W-:Y:S01]  /*3320*/  FFMA.FTZ R11, -R14, R14, 1 ;  /* 0x3f8000000e0b7423 */ /* 0x000fe2000001010e */
[----:B------:R-:W-:Y:S01]  /*3330*/  FMUL.FTZ R14, R146, R126 ;  /* 0x0000007e920e7220 */ /* 0x000fe20000410000 */
[----:B------:R-:W-:Y:S01]  /*3340*/  FMUL.FTZ R9, R120, R9 ;  /* 0x0000000978097220 */ /* 0x000fe20000410000 */
[----:B------:R-:W-:Y:S01]  /*3350*/  FMUL.FTZ R10, R121, R10 ;  /* 0x0000000a790a7220 */ /* 0x000fe20000410000 */
[----:B------:R-:W-:Y:S01]  /*3360*/  FFMA.FTZ R121, -R15, R15, 1 ;  /* 0x3f8000000f797423 */ /* 0x000fe2000001010f */
[----:B------:R-:W-:Y:S01]  /*3370*/  MUFU.EX2 R145, R145 ;  /* 0x0000009100917308 */ /* 0x000fe20000000800 */
[----:B------:R-:W-:Y:S01]  /*3380*/  FMUL.FTZ R11, R124, R11 ;  /* 0x0000000b7c0b7220 */ /* 0x000fe20000410000 */
[----:B------:R-:W-:Y:S01]  /*3390*/  FFMA.FTZ R124, -R21, R21, 1 ;  /* 0x3f800000157c7423 */ /* 0x000fe20000010115 */
[----:B------:R-:W-:Y:S01]  /*33a0*/  FMUL.FTZ R129, R144, R129 ;  /* 0x0000008190817220 */ /* 0x000fe20000410000 */
[--C-:B------:R-:W-:Y:S01]  /*33b0*/  FADD.FTZ R123, R123, -R152.reuse ;  /* 0x800000987b7b7221 */ /* 0x100fe20000010000 */
[----:B------:R-:W-:Y:S01]  /*33c0*/  FMUL.FTZ R128, R140, R128 ;  /* 0x000000808c807220 */ /* 0x000fe20000410000 */
[--C-:B------:R-:W-:Y:S01]  /*33d0*/  FADD.FTZ R134, R134, -R152.reuse ;  /* 0x8000009886867221 */ /* 0x100fe20000010000 */
[----:B------:R-:W-:Y:S01]  /*33e0*/  FFMA.FTZ R17, -R17, R17, 1 ;  /* 0x3f80000011117423 */ /* 0x000fe20000010111 */
[----:B------:R-:W3:Y:S01]  /*33f0*/  MUFU.EX2 R15, R23 ;  /* 0x00000017000f7308 */ /* 0x000ee20000000800 */
[----:B------:R-:W-:Y:S01]  /*3400*/  FMUL.FTZ R124, R129, R124 ;  /* 0x0000007c817c7220 */ /* 0x000fe20000410000 */
[----:B------:R-:W-:Y:S01]  /*3410*/  FFMA.FTZ R129, -R141, R141, 1 ;  /* 0x3f8000008d817423 */ /* 0x000fe2000001018d */
[----:B------:R-:W-:Y:S01]  /*3420*/  R2UR UR7, R8 ;  /* 0x00000000080772ca */ /* 0x000fe200000e0000 */
[--C-:B------:R-:W-:Y:S01]  /*3430*/  FADD.FTZ R122, R122, -R152.reuse ;  /* 0x800000987a7a7221 */ /* 0x100fe20000010000 */
[--C-:B------:R-:W-:Y:S01]  /*3440*/  FADD.FTZ R127, R127, -R152.reuse ;  /* 0x800000987f7f7221 */ /* 0x100fe20000010000 */
[--C-:B------:R-:W-:Y:S01]  /*3450*/  FADD.FTZ R130, R130, -R152.reuse ;  /* 0x8000009882827221 */ /* 0x100fe20000010000 */
[--C-:B------:R-:W-:Y:S01]  /*3460*/  FADD.FTZ R131, R131, -R152.reuse ;  /* 0x8000009883837221 */ /* 0x100fe20000010000 */
[----:B------:R-:W-:Y:S01]  /*3470*/  MUFU.EX2 R120, R156 ;  /* 0x0000009c00787308 */ /* 0x000fe20000000800 */
[----:B--2---:R-:W-:Y:S01]  /*3480*/  FMUL.FTZ R133, R147, R133 ;  /* 0x0000008593857220 */ /* 0x004fe20000410000 */
[----:B------:R-:W-:Y:S01]  /*3490*/  FADD.FTZ R135, R135, -R152 ;  /* 0x8000009887877221 */ /* 0x000fe20000010000 */
[----:B------:R-:W-:Y:S01]  /*34a0*/  USHF.R.U32.HI UR6, URZ, 0x4, UR42 ;  /* 0x000000043f067899 */ /* 0x000fe2000801162a */
[----:B------:R-:W-:-:S04]  /*34b0*/  LOP3.LUT P0, RZ, R16, 0x4, RZ, 0xc0, !PT ;  /* 0x0000000410ff7812 */ /* 0x000fc8000780c0ff */
[----:B------:R-:W-:Y:S08]  /*34c0*/  MUFU.EX2 R150, R150 ;  /* 0x0000009600967308 */ /* 0x000ff00000000800 */
[----:B------:R-:W2:Y:S08]  /*34d0*/  MUFU.EX2 R148, R148 ;  /* 0x0000009400947308 */ /* 0x000eb00000000800 */
[----:B------:R-:W5:Y:S01]  /*34e0*/  MUFU.EX2 R126, R139 ;  /* 0x0000008b007e7308 */ /* 0x000f620000000800 */
[----:B------:R-:W-:Y:S01]  /*34f0*/  FMUL.FTZ R121, R125, R121 ;  /* 0x000000797d797220 */ /* 0x000fe20000410000 */
[----:B------:R-:W-:Y:S01]  /*3500*/  FFMA.FTZ R125, -R20, R20, 1 ;  /* 0x3f800000147d7423 */ /* 0x000fe20000010114 */
[----:B------:R-:W-:Y:S01]  /*3510*/  FMUL.FTZ R129, R133, R129 ;  /* 0x0000008185817220 */ /* 0x000fe20000410000 */
[----:B------:R-:W-:Y:S01]  /*3520*/  FFMA.FTZ R133, -R12, R12, 1 ;  /* 0x3f8000000c857423 */ /* 0x000fe2000001010c */
[----:B------:R-:W-:Y:S01]  /*3530*/  FMUL.FTZ R123, R149, R123 ;  /* 0x0000007b957b7220 */ /* 0x000fe20000410000 */
[----:B------:R-:W-:Y:S01]  /*3540*/  FFMA.FTZ R12, -R13, R13, 1 ;  /* 0x3f8000000d0c7423 */ /* 0x000fe2000001010d */
[----:B------:R-:W-:Y:S01]  /*3550*/  FMUL.FTZ R125, R128, R125 ;  /* 0x0000007d807d7220 */ /* 0x000fe20000410000 */
[----:B------:R-:W-:Y:S01]  /*3560*/  FFMA.FTZ R128, -R22, R22, 1 ;  /* 0x3f80000016807423 */ /* 0x000fe20000010116 */
[----:B------:R-:W-:Y:S01]  /*3570*/  F2FP.BF16.F32.PACK_AB R20, R155, R154 ;  /* 0x0000009a9b14723e */ /* 0x000fe200000010ff */
[----:B------:R-:W-:Y:S01]  /*3580*/  FMUL.FTZ R123, R123, R12 ;  /* 0x0000000c7b7b7220 */ /* 0x000fe20000410000 */
[----:B-1----:R-:W-:Y:S01]  /*3590*/  F2FP.BF16.F32.PACK_AB R21, R149, R151 ;  /* 0x000000979515723e */ /* 0x002fe200000010ff */
[----:B------:R-:W-:Y:S01]  /*35a0*/  FMUL.FTZ R17, R14, R17 ;  /* 0x000000110e117220 */ /* 0x000fe20000410000 */
[----:B------:R-:W-:Y:S01]  /*35b0*/  F2FP.BF16.F32.PACK_AB R22, R143, R142 ;  /* 0x0000008e8f16723e */ /* 0x000fe200000010ff */
[----:B---3--:R-:W-:Y:S01]  /*35c0*/  FMUL.FTZ R134, R15, R134 ;  /* 0x000000860f867220 */ /* 0x008fe20000410000 */
[----:B------:R-:W-:Y:S01]  /*35d0*/  F2FP.BF16.F32.PACK_AB R23, R145, R146 ;  /* 0x000000929117723e */ /* 0x000fe200000010ff */
[----:B------:R-:W-:Y:S01]  /*35e0*/  BAR.SYNC.DEFER_BLOCKING 0x9, 0x180 ;  /* 0x0246000000007b1d */ /* 0x000fe20000010000 */
[----:B------:R-:W-:-:S02]  /*35f0*/  F2FP.BF16.F32.PACK_AB R12, R144, R140 ;  /* 0x0000008c900c723e */ /* 0x000fc400000010ff */
[----:B--2---:R-:W-:Y:S02]  /*3600*/  F2FP.BF16.F32.PACK_AB R13, R148, R150 ;  /* 0x00000096940d723e */ /* 0x004fe400000010ff */
[----:B------:R-:W-:Y:S02]  /*3610*/  F2FP.BF16.F32.PACK_AB R14, R147, R120 ;  /* 0x00000078930e723e */ /* 0x000fe400000010ff */
[----:B-----5:R-:W-:Y:S01]  /*3620*/  F2FP.BF16.F32.PACK_AB R15, R126, R15 ;  /* 0x0000000f7e0f723e */ /* 0x020fe200000010ff */
[----:B------:R-:W-:Y:S01]  /*3630*/  STSM.16.M88.4 [R157+0x30400], R20 ;  /* 0x030400149d007844 */ /* 0x000fe20000000200 */
[----:B------:R-:W-:Y:S01]  /*3640*/  FMUL.FTZ R122, R151, R122 ;  /* 0x0000007a977a7220 */ /* 0x000fe20000410000 */
[----:B------:R-:W-:Y:S01]  /*3650*/  FMUL.FTZ R127, R145, R127 ;  /* 0x0000007f917f7220 */ /* 0x000fe20000410000 */
[----:B------:R-:W-:Y:S01]  /*3660*/  FFMA.FTZ R18, -R18, R18, 1 ;  /* 0x3f80000012127423 */ /* 0x000fe20000010112 */
[----:B------:R-:W-:Y:S01]  /*3670*/  FMUL.FTZ R132, R120, R132 ;  /* 0x0000008478847220 */ /* 0x000fe20000410000 */
[----:B------:R-:W-:Y:S01]  /*3680*/  FMUL.FTZ R130, R150, R130 ;  /* 0x0000008296827220 */ /* 0x000fe20000410000 */
[----:B------:R-:W-:Y:S01]  /*3690*/  FMUL.FTZ R131, R148, R131 ;  /* 0x0000008394837220 */ /* 0x000fe20000410000 */
[----:B------:R-:W-:Y:S01]  /*36a0*/  FMUL.FTZ R135, R126, R135 ;  /* 0x000000877e877220 */ /* 0x000fe20000410000 */
[----:B------:R-:W-:Y:S01]  /*36b0*/  FFMA.FTZ R19, -R19, R19, 1 ;  /* 0x3f80000013137423 */ /* 0x000fe20000010113 */
[----:B------:R-:W-:Y:S01]  /*36c0*/  FFMA.FTZ R136, -R136, R136, 1 ;  /* 0x3f80000088887423 */ /* 0x000fe20000010188 */
[----:B------:R-:W-:Y:S01]  /*36d0*/  FFMA.FTZ R137, -R137, R137, 1 ;  /* 0x3f80000089897423 */ /* 0x000fe20000010189 */
[----:B------:R-:W-:Y:S01]  /*36e0*/  FFMA.FTZ R138, -R138, R138, 1 ;  /* 0x3f8000008a8a7423 */ /* 0x000fe2000001018a */
[----:B------:R-:W-:Y:S01]  /*36f0*/  ULEA UR4, UR7, UR37, 0xd ;  /* 0x0000002507047291 */ /* 0x000fe2000f8e683f */
[----:B------:R-:W-:Y:S01]  /*3700*/  FMUL.FTZ R122, R122, R133 ;  /* 0x000000857a7a7220 */ /* 0x000fe20000410000 */
[----:B------:R-:W-:Y:S01]  /*3710*/  FMUL.FTZ R18, R127, R18 ;  /* 0x000000127f127220 */ /* 0x000fe20000410000 */
[----:B------:R-:W-:Y:S01]  /*3720*/  FMUL.FTZ R128, R132, R128 ;  /* 0x0000008084807220 */ /* 0x000fe20000410000 */
[----:B------:R-:W-:Y:S01]  /*3730*/  FMUL.FTZ R19, R130, R19 ;  /* 0x0000001382137220 */ /* 0x000fe20000410000 */
[----:B------:R-:W-:Y:S01]  /*3740*/  FMUL.FTZ R136, R131, R136 ;  /* 0x0000008883887220 */ /* 0x000fe20000410000 */
[----:B------:R-:W-:Y:S01]  /*3750*/  FMUL.FTZ R127, R134, R137 ;  /* 0x00000089867f7220 */ /* 0x000fe20000410000 */
[----:B------:R-:W-:Y:S01]  /*3760*/  FMUL.FTZ R138, R135, R138 ;  /* 0x0000008a878a7220 */ /* 0x000fe20000410000 */
[----:B------:R-:W-:Y:S01]  /*3770*/  UIADD3 UR5, UR4, 0x2a000, URZ ;  /* 0x0002a00004057890 */ /* 0x000fe2000fffe03f */
[----:B------:R-:W-:Y:S01]  /*3780*/  F2FP.BF16.F32.PACK_AB R124, R124, R125 ;  /* 0x0000007d7c7c723e */ /* 0x000fe200000010ff */
[----:B------:R-:W-:Y:S01]  /*3790*/  ULOP3.LUT UR6, UR6, 0x3fff, URZ, 0xc0, !UPT ;  /* 0x00003fff06067892 */ /* 0x000fe2000f8ec03f */
[----:B------:R-:W-:Y:S01]  /*37a0*/  F2FP.BF16.F32.PACK_AB R126, R129, R128 ;  /* 0x00000080817e723e */ /* 0x000fe200000010ff */
[----:B------:R-:W-:Y:S01]  /*37b0*/  USHF.R.U32.HI UR5, URZ, 0x4, UR5 ;  /* 0x000000043f057899 */ /* 0x000fe20008011605 */
[----:B------:R-:W-:-:S02]  /*37c0*/  F2FP.BF16.F32.PACK_AB R125, R136, R19 ;  /* 0x00000013887d723e */ /* 0x000fc400000010ff */
[----:B------:R-:W-:Y:S01]  /*37d0*/  F2FP.BF16.F32.PACK_AB R127, R138, R127 ;  /* 0x0000007f8a7f723e */ /* 0x000fe200000010ff */
[----:B------:R-:W-:Y:S02]  /*37e0*/  ULOP3.LUT UR12, UR6, 0x1000000, URZ, 0xfc, !UPT ;  /* 0x01000000060c7892 */ /* 0x000fe4000f8efc3f */
[----:B------:R-:W-:Y:S01]  /*37f0*/  ULOP3.LUT UR6, UR5, 0x3fff, URZ, 0xc0, !UPT ;  /* 0x00003fff05067892 */ /* 0x000fe2000f8ec03f */
[----:B------:R-:W-:Y:S01]  /*3800*/  UMOV UR11, 0x80000020 ;  /* 0x80000020000b7882 */ /* 0x000fe20000000000 */
[----:B------:R-:W-:-:S03]  /*3810*/  UMOV UR9, 0x40000040 ;  /* 0x4000004000097882 */ /* 0x000fc60000000000 */
[----:B------:R-:W-:Y:S02]  /*3820*/  UMOV UR10, UR12 ;  /* 0x0000000c000a7c82 */ /* 0x000fe40008000000 */
[----:B------:R-:W-:Y:S01]  /*3830*/  UMOV UR8, UR6 ;  /* 0x0000000600087c82 */ /* 0x000fe20008000000 */
[----:B----4-:R1:W-:Y:S01]  /*3840*/  STSM.16.M88.4 [R153], R12 ;  /* 0x0000000c99007844 */ /* 0x0103e20000000200 */
[----:B------:R-:W-:Y:S01]  /*3850*/  @!PT LDS RZ, [RZ] ;  /* 0x00000000fffff984 */ /* 0x000fe20000000800 */
[----:B------:R-:W-:Y:S01]  /*3860*/  @!PT LDS RZ, [RZ] ;  /* 0x00000000fffff984 */ /* 0x000fe20000000800 */
[----:B------:R-:W-:Y:S01]  /*3870*/  @!PT LDS RZ, [RZ] ;  /* 0x00000000fffff984 */ /* 0x000fe20000000800 */
[----:B------:R-:W-:Y:S01]  /*3880*/  @!PT LDS RZ, [RZ] ;  /* 0x00000000fffff984 */ /* 0x000fe20000000800 */
[----:B------:R2:W-:Y:S06]  /*3890*/  MEMBAR.ALL.CTA ;  /* 0x0000000000007992 */ /* 0x0005ec0000008000 */
[----:B--2---:R-:W2:Y:S01]  /*38a0*/  FENCE.VIEW.ASYNC.S ;  /* 0x00000000000073c6 */ /* 0x004ea20000000000 */
[----:B-1----:R-:W-:-:S02]  /*38b0*/  F2FP.BF16.F32.PACK_AB R12, R10, R9 ;  /* 0x000000090a0c723e */ /* 0x002fc400000010ff */
[----:B------:R-:W-:Y:S02]  /*38c0*/  F2FP.BF16.F32.PACK_AB R14, R121, R11 ;  /* 0x0000000b790e723e */ /* 0x000fe400000010ff */
[----:B------:R-:W-:Y:S02]  /*38d0*/  F2FP.BF16.F32.PACK_AB R13, R123, R122 ;  /* 0x0000007a7b0d723e */ /* 0x000fe400000010ff */
[----:B------:R-:W-:Y:S01]  /*38e0*/  F2FP.BF16.F32.PACK_AB R15, R18, R17 ;  /* 0x00000011120f723e */ /* 0x000fe200000010ff */
[----:B--2---:R-:W-:Y:S06]  /*38f0*/  BAR.SYNC.DEFER_BLOCKING 0x9, 0x180 ;  /* 0x0246000000007b1d */ /* 0x004fec0000010000 */
[----:B------:R-:W-:Y:S04]  /*3900*/  STSM.16.M88.4 [R157+0x33400], R12 ;  /* 0x0334000c9d007844 */ /* 0x000fe80000000200 */
        /* <DEDUP_REMOVED lines=24> */
[----:B-1----:R-:W-:-:S04]  /*3a90*/  IMAD.U32 R153, RZ, RZ, UR37 ;  /* 0x00000025ff997e24 */ /* 0x002fc8000f8e00ff */
[----:B------:R-:W-:-:S05]  /*3aa0*/  VIADD R153, R153, 0x33400 ;  /* 0x0003340099997836 */ /* 0x000fca0000000000 */
[----:B------:R-:W-:Y:S01]  /*3ab0*/  R2UR UR5, R153 ;  /* 0x00000000990572ca */ /* 0x000fe200000e0000 */
[----:B------:R-:W-:-:S04]  /*3ac0*/  UIMAD UR7, UR7, 0x3000, UR37 ;  /* 0x00003000070778a4 */ /* 0x000fc8000f8e0225 */
[----:B------:R-:W-:-:S08]  /*3ad0*/  USHF.R.U32.HI UR7, URZ, 0x4, UR7 ;  /* 0x000000043f077899 */ /* 0x000fd00008011607 */
[----:B------:R-:W-:-:S04]  /*3ae0*/  USHF.R.U32.HI UR5, URZ, 0x4, UR5 ;  /* 0x000000043f057899 */ /* 0x000fc80008011605 */
[----:B------:R-:W-:Y:S02]  /*3af0*/  ULOP3.LUT UR5, UR5, 0x3fff, URZ, 0xc0, !UPT ;  /* 0x00003fff05057892 */ /* 0x000fe4000f8ec03f */
[----:B------:R-:W-:Y:S02]  /*3b00*/  ULOP3.LUT UR14, UR7, 0x3fff, URZ, 0xc0, !UPT ;  /* 0x00003fff070e7892 */ /* 0x000fe4000f8ec03f */
[----:B------:R-:W-:Y:S01]  /*3b10*/  ULOP3.LUT UR12, UR5, 0x10000, URZ, 0xfc, !UPT ;  /* 0x00010000050c7892 */ /* 0x000fe2000f8efc3f */
        /* <DEDUP_REMOVED lines=8> */
[----:B-1----:R-:W1:Y:S02]  /*3ba0*/  FENCE.VIEW.ASYNC.S ;  /* 0x00000000000073c6 */ /* 0x002e640000000000 */
[----:B-1----:R-:W-:Y:S06]  /*3bb0*/  BAR.SYNC.DEFER_BLOCKING 0x9, 0x180 ;  /* 0x0246000000007b1d */ /* 0x002fec0000010000 */
[----:B------:R-:W-:-:S06]  /*3bc0*/  WARPGROUP.ARRIVE ;  /* 0x00000000000079c5 */ /* 0x000fcc0000000000 */
[----:B------:R-:W-:Y:S01]  /*3bd0*/  HGMMA.64x64x16.F32.BF16 R120, gdesc[UR12].tnspB, RZ, !UPT, gsb0 ;  /* 0x40e000000c7879f0 */ /* 0x000fe2000c0018ff */
        /* <DEDUP_REMOVED lines=36> */
[----:B------:R-:W-:Y:S05]  /*3e20*/  @!P0 BRA `(.L_x_1183) ;  /* 0x0000000000048947 */ /* 0x000fea0003800000 */
[----:B------:R-:W-:Y:S01]  /*3e30*/  BPT.TRAP 0x1 ;  /* 0x000000040000795c */ /* 0x000fe20000300000 */
.L_x_1183:
[----:B------:R-:W-:Y:S01]  /*3e40*/  R2UR UR8, R2 ;  /* 0x00000000020872ca */ /* 0x000fe200000e0000 */
[----:B------:R-:W-:Y:S01]  /*3e50*/  UIADD3 UR6, UR4, 0x1e000, URZ ;  /* 0x0001e00004067890 */ /* 0x000fe2000fffe03f */
[----:B------:R-:W1:Y:S01]  /*3e60*/  S2R R9, SR_TID.X ;  /* 0x0000000000097919 */ /* 0x000e620000002100 */
[----:B------:R-:W-:Y:S02]  /*3e70*/  UIADD3 UR4, UR37, 0x36438, URZ ;  /* 0x0003643825047890 */ /* 0x000fe4000fffe03f */
[----:B------:R-:W-:Y:S02]  /*3e80*/  USHF.R.U32.HI UR6, URZ, 0x4, UR6 ;  /* 0x000000043f067899 */ /* 0x000fe40008011606 */
[----:B------:R-:W-:Y:S02]  /*3e90*/  UPRMT UR4, URZ, 0x654, UR4 ;  /* 0x000006543f047896 */ /* 0x000fe40008000004 */
[----:B------:R-:W-:Y:S02]  /*3ea0*/  ULOP3.LUT UR6, UR6, 0x3fff, URZ, 0xc0, !UPT ;  /* 0x00003fff06067892 */ /* 0x000fe4000f8ec03f */
[----:B------:R-:W-:-:S02]  /*3eb0*/  ULOP3.LUT UR9, UR5, 0x1000000, URZ, 0xfc, !UPT ;  /* 0x0100000005097892 */ /* 0x000fc4000f8efc3f */
[----:B------:R-:W-:Y:S01]  /*3ec0*/  UIMAD UR8, UR8, 0x600, UR6 ;  /* 0x00000600080878a4 */ /* 0x000fe2000f8e0206 */
[----:B------:R-:W-:Y:S02]  /*3ed0*/  UMOV UR7, 0x80000020 ;  /* 0x8000002000077882 */ /* 0x000fe40000000000 */
[----:B------:R-:W-:Y:S01]  /*3ee0*/  SYNCS.ARRIVE.TRANS64.RED.A1T0 RZ, [UR4], RZ ;  /* 0x000000ffffff79a7 */ /* 0x000fe20008100404 */
[----:B------:R-:W-:Y:S01]  /*3ef0*/  WARPGROUP.ARRIVE ;  /* 0x00000000000079c5 */ /* 0x000fe20000000000 */
[----:B------:R-:W-:Y:S01]  /*3f00*/  UMOV UR6, UR9 ;  /* 0x0000000900067c82 */ /* 0x000fe20008000000 */
[----:B------:R-:W-:Y:S01]  /*3f10*/  UMOV UR5, 0x40000040 ;  /* 0x4000004000057882 */ /* 0x000fe20000000000 */
[----:B------:R-:W-:-:S03]  /*3f20*/  UMOV UR4, UR8 ;  /* 0x0000000800047c82 */ /* 0x000fc60008000000 */
[----:B------:R-:W-:Y:S01]  /*3f30*/  HGMMA.64x96x16.F32.BF16 R24, gdesc[UR4].tnspA.tnspB, R24, gsb0 ;  /* 0x61600000041879f0 */ /* 0x000fe20008001818 */
[----:B------:R-:W-:Y:S02]  /*3f40*/  UIADD3 UR6, UR9, 0x40, URZ ;  /* 0x0000004009067890 */ /* 0x000fe4000fffe03f */
[----:B------:R-:W-:Y:S01]  /*3f50*/  UIADD3 UR4, UR8, 0x80, URZ ;  /* 0x0000008008047890 */ /* 0x000fe2000fffe03f */
[----:B------:R-:W-:Y:S01]  /*3f60*/  UMOV UR7, 0x80000020 ;  /* 0x8000002000077882 */ /* 0x000fe20000000000 */
[----:B------:R-:W-:Y:S01]  /*3f70*/  UMOV UR5, 0x40000040 ;  /* 0x4000004000057882 */ /* 0x000fe20000000000 */
[----:B-1----:R-:W-:-:S05]  /*3f80*/  SHF.R.U32.HI R9, RZ, 0x7, R9 ;  /* 0x00000007ff097819 */ /* 0x002fca0000011609 */
[C---:B------:R-:W-:Y:S02]  /*3f90*/  VIADD R10, R9.reuse, 0x9 ;  /* 0x00000009090a7836 */ /* 0x040fe40000000000 */
[----:B------:R-:W-:Y:S01]  /*3fa0*/  VIADD R9, R9, 0xc ;  /* 0x0000000c09097836 */ /* 0x000fe20000000000 */
        /* <DEDUP_REMOVED lines=36> */
.L_x_1184:
[----:B------:R-:W-:Y:S01]  /*41f0*/  UIADD3 UR39, UR39, 0x1, URZ ;  /* 0x0000000127277890 */ /* 0x000fe2000fffe03f */
[----:B------:R-:W-:Y:S01]  /*4200*/  VIADD R2, R2, 0x1 ;  /* 0x0000000102027836 */ /* 0x000fe20000000000 */
[----:B------:R-:W-:Y:S01]  /*4210*/  LOP3.LUT R4, R4, 0x1, RZ, 0x3c, !PT ;  /* 0x0000000104047812 */ /* 0x000fe200078e3cff */
[----:B------:R-:W-:Y:S01]  /*4220*/  VIADD R3, R3, 0x36420 ;  /* 0x0003642003037836 */ /* 0x000fe20000000000 */
[----:B------:R-:W-:Y:S02]  /*4230*/  UISETP.GE.AND UP0, UPT, UR39, UR36, UPT ;  /* 0x000000242700728c */ /* 0x000fe4000bf06270 */
[----:B------:R-:W-:Y:S02]  /*4240*/  ISETP.NE.AND P0, PT, R2, 0x2, PT ;  /* 0x000000020200780c */ /* 0x000fe40003f05270 */
[----:B------:R-:W-:Y:S02]  /*4250*/  PRMT R3, RZ, 0x654, R3 ;  /* 0x00000654ff037816 */ /* 0x000fe40000000003 */
[----:B------:R-:W-:-:S02]  /*4260*/  PLOP3.LUT P1, PT, PT, PT, UP0, 0x80, 0x0 ;  /* 0x000000000000781c */ /* 0x000fc40003f2f008 */
[----:B-1----:R-:W-:Y:S01]  /*4270*/  SEL R10, RZ, 0x1, P0 ;  /* 0x00000001ff0a7807 */ /* 0x002fe20000000000 */
[----:B------:R1:W-:Y:S01]  /*4280*/  SYNCS.ARRIVE.TRANS64.RED.A1T0 RZ, [R3+URZ], RZ ;  /* 0x000000ff03ff79a7 */ /* 0x0003e2000810043f */
[----:B------:R-:W-:Y:S02]  /*4290*/  SEL R2, R2, RZ, P0 ;  /* 0x000000ff02027207 */ /* 0x000fe40000000000 */
[----:B------:R-:W-:-:S07]  /*42a0*/  LOP3.LUT R7, R7, R10, RZ, 0x3c, !PT ;  /* 0x0000000a07077212 */ /* 0x000fce00078e3cff */
[----:B-1----:R-:W-:Y:S05]  /*42b0*/  @!P1 BRA `(.L_x_1185) ;  /* 0xffffffd400949947 */ /* 0x002fea000383ffff */
        /* <DEDUP_REMOVED lines=50> */
.L_x_1159:
[----:B------:R-:W-:Y:S05]  /*45e0*/  @P0 BRA `(.L_x_1186) ;  /* 0x0000000c00700947 */ /* 0x000fea0003800000 */
[----:B------:R-:W1:Y:S01]  /*45f0*/  S2UR UR4, SR_CgaCtaId ;  /* 0x00000000000479c3 */ /* 0x000e620000008800 */
[----:B------:R-:W-:Y:S01]  /*4600*/  UMOV UR37, 0x400 ;  /* 0x0000040000257882 */ /* 0x000fe20000000000 */
[----:B------:R-:W-:Y:S01]  /*4610*/  LOP3.LUT R16, R16, 0xfffffffd, RZ, 0xc0, !PT ;  /* 0xfffffffd10107812 */ /* 0x000fe200078ec0ff */
[----:B-1----:R-:W-:-:S06]  /*4620*/  ULEA UR37, UR4, UR37, 0x18 ;  /* 0x0000002504257291 */ /* 0x002fcc000f8ec03f */
[----:B------:R-:W-:-:S05]  /*4630*/  IMAD.U32 R17, RZ, RZ, UR37 ;  /* 0x00000025ff117e24 */ /* 0x000fca000f8e00ff */
[----:B------:R-:W-:-:S13]  /*4640*/  LOP3.LUT P0, RZ, R17, 0x3ff, RZ, 0xc0, !PT ;  /* 0x000003ff11ff7812 */ /* 0x000fda000780c0ff */
[----:B------:R-:W-:Y:S01]  /*4650*/  @P0 LOP3.LUT R16, R16, 0x2, RZ, 0xfc, !PT ;  /* 0x0000000210100812 */ /* 0x000fe200078efcff */
[----:B------:R-:W-:Y:S06]  /*4660*/  @!P0 BRA `(.L_x_1187) ;  /* 0x0000000000408947 */ /* 0x000fec0003800000 */
[----:B------:R-:W-:Y:S01]  /*4670*/  MOV R2, 0x0 ;  /* 0x0000000000027802 */ /* 0x000fe20000000f00 */
[----:B------:R-:W-:Y:S01]  /*4680*/  ULDC.64 UR4, c[0x4][0x80] ;  /* 0x0100200000047ab9 */ /* 0x000fe20000000a00 */
[----:B------:R-:W-:Y:S01]  /*4690*/  ULDC.64 UR6, c[0x4][0x88] ;  /* 0x0100220000067ab9 */ /* 0x000fe20000000a00 */
[----:B------:R-:W-:Y:S02]  /*46a0*/  IMAD.U32 R4, RZ, RZ, UR4 ;  /* 0x00000004ff047e24 */ /* 0x000fe4000f8e00ff */
[----:B------:R-:W-:Y:S01]  /*46b0*/  IMAD.U32 R5, RZ, RZ, UR5 ;  /* 0x00000005ff057e24 */ /* 0x000fe2000f8e00ff */
[----:B------:R-:W1:Y:S01]  /*46c0*/  LDC.64 R2, c[0x4][R2] ;  /* 0x0100000002027b82 */ /* 0x000e620000000a00 */
[----:B------:R-:W-:Y:S01]  /*46d0*/  ULDC.64 UR4, c[0x4][0x18] ;  /* 0x0100060000047ab9 */ /* 0x000fe20000000a00 */
[----:B------:R-:W-:Y:S02]  /*46e0*/  IMAD.U32 R6, RZ, RZ, UR6 ;  /* 0x00000006ff067e24 */ /* 0x000fe4000f8e00ff */
[----:B------:R-:W-:-:S02]  /*46f0*/  IMAD.U32 R7, RZ, RZ, UR7 ;  /* 0x00000007ff077e24 */ /* 0x000fc4000f8e00ff */
[----:B------:R-:W-:Y:S02]  /*4700*/  IMAD.U32 R10, RZ, RZ, UR4 ;  /* 0x00000004ff0a7e24 */ /* 0x000fe4000f8e00ff */
[----:B------:R-:W-:Y:S02]  /*4710*/  IMAD.U32 R11, RZ, RZ, UR5 ;  /* 0x00000005ff0b7e24 */ /* 0x000fe4000f8e00ff */
[----:B------:R-:W-:Y:S02]  /*4720*/  IMAD.MOV.U32 R8, RZ, RZ, 0x70 ;  /* 0x00000070ff087424 */ /* 0x000fe400078e00ff */
[----:B------:R-:W-:Y:S02]  /*4730*/  IMAD.MOV.U32 R12, RZ, RZ, 0x1 ;  /* 0x00000001ff0c7424 */ /* 0x000fe400078e00ff */
[----:B------:R-:W-:-:S07]  /*4740*/  IMAD.MOV.U32 R13, RZ, RZ, RZ ;  /* 0x000000ffff0d7224 */ /* 0x000fce00078e00ff */
[----:B------:R-:W-:-:S07]  /*4750*/  LEPC R20, `(.L_x_1187) ;  /* 0x000000001014794e */ /* 0x000fce0000000000 */
[----:B-1----:R-:W-:Y:S05]  /*4760*/  CALL.ABS.NOINC R2 ;  /* 0x0000000002007343 */ /* 0x002fea0003c00000 */
.L_x_1187:
[----:B------:R-:W-:-:S06]  /*4770*/  UIADD3 UR4, UR37, 0x9000, URZ ;  /* 0x0000900025047890 */ /* 0x000fcc000fffe03f */
[----:B------:R-:W-:-:S05]  /*4780*/  IMAD.U32 R18, RZ, RZ, UR4 ;  /* 0x00000004ff127e24 */ /* 0x000fca000f8e00ff */
[----:B------:R-:W-:-:S13]  /*4790*/  LOP3.LUT P0, RZ, R18, 0x3ff, RZ, 0xc0, !PT ;  /* 0x000003ff12ff7812 */ /* 0x000fda000780c0ff */
[----:B------:R-:W-:Y:S05]  /*47a0*/  @!P0 BRA `(.L_x_1188) ;  /* 0x0000000000408947 */ /* 0x000fea0003800000 */
        /* <DEDUP_REMOVED lines=16> */
.L_x_1188:
        /* <DEDUP_REMOVED lines=18> */
.L_x_1189:
        /* <DEDUP_REMOVED lines=18> */
.L_x_1190:
[----:B------:R-:W1:Y:S01]  /*4af0*/  S2R R0, SR_TID.X ;  /* 0x0000000000007919 */ /* 0x000e620000002100 */
[----:B------:R-:W-:Y:S05]  /*4b00*/  WARPSYNC.ALL ;  /* 0x0000000000007948 */ /* 0x000fea0003800000 */
[----:B------:R-:W-:Y:S01]  /*4b10*/  BAR.SYNC.DEFER_BLOCKING 0x1, 0x180 ;  /* 0x0046000000007b1d */ /* 0x000fe20000010000 */
        /* <DEDUP_REMOVED lines=16> */
[----:B------:R-:W-:Y:S01]  /*4c20*/  IMAD.SHL.U32 R0, R5, 0x40, RZ ;  /* 0x0000004005007824 */ /* 0x000fe200078e00ff */
[----:B------:R-:W-:-:S02]  /*4c30*/  SHF.R.S32.HI R6, RZ, 0x1f, R5 ;  /* 0x0000001fff067819 */ /* 0x000fc40000011405 */
[----:B------:R-:W-:Y:S02]  /*4c40*/  F2FP.BF16.F32.PACK_AB R98, R101, R100 ;  /* 0x000000646562723e */ /* 0x000fe400000010ff */
[CC--:B------:R-:W-:Y:S02]  /*4c50*/  LEA.HI R2, R6.reuse, R5.reuse, RZ, 0x5 ;  /* 0x0000000506027211 */ /* 0x0c0fe400078f28ff */
[----:B------:R-:W-:Y:S02]  /*4c60*/  LEA.HI R4, R6, R5, RZ, 0x4 ;  /* 0x0000000506047211 */ /* 0x000fe400078f20ff */
[----:B------:R-:W-:Y:S02]  /*4c70*/  SHF.R.S32.HI R7, RZ, 0x5, R2 ;  /* 0x00000005ff077819 */ /* 0x000fe40000011402 */
[----:B------:R-:W-:Y:S02]  /*4c80*/  SHF.R.S32.HI R9, RZ, 0x4, R4 ;  /* 0x00000004ff097819 */ /* 0x000fe40000011404 */
[----:B------:R-:W-:Y:S01]  /*4c90*/  LOP3.LUT R2, R0, 0x1c0, RZ, 0xc0, !PT ;  /* 0x000001c000027812 */ /* 0x000fe200078ec0ff */
[----:B------:R-:W-:Y:S01]  /*4ca0*/  IMAD.SHL.U32 R3, R7, 0x10, RZ ;  /* 0x0000001007037824 */ /* 0x000fe200078e00ff */
[----:B------:R-:W-:-:S02]  /*4cb0*/  LEA.HI R4, R4, R9, RZ, 0x1 ;  /* 0x0000000904047211 */ /* 0x000fc400078f08ff */
[-C--:B------:R-:W-:Y:S02]  /*4cc0*/  LEA.HI R0, R6, R5.reuse, RZ, 0x3 ;  /* 0x0000000506007211 */ /* 0x080fe400078f18ff */
[----:B------:R-:W-:Y:S02]  /*4cd0*/  LOP3.LUT R3, R2, 0x30, R3, 0xf8, !PT ;  /* 0x0000003002037812 */ /* 0x000fe400078ef803 */
[----:B------:R-:W-:Y:S02]  /*4ce0*/  LOP3.LUT R4, R4, 0x7ffffe, RZ, 0xc0, !PT ;  /* 0x007ffffe04047812 */ /* 0x000fe400078ec0ff */
[----:B------:R-:W-:Y:S02]  /*4cf0*/  LEA.HI R5, R6, R5, RZ, 0x7 ;  /* 0x0000000506057211 */ /* 0x000fe400078f38ff */
[----:B------:R-:W-:Y:S01]  /*4d00*/  LOP3.LUT R0, R3, 0x8, R0, 0xf8, !PT ;  /* 0x0000000803007812 */ /* 0x000fe200078ef800 */
[----:B------:R-:W-:Y:S01]  /*4d10*/  IMAD.IADD R4, R9, 0x1, -R4 ;  /* 0x0000000109047824 */ /* 0x000fe200078e0a04 */
[----:B------:R-:W-:-:S02]  /*4d20*/  SHF.R.S32.HI R5, RZ, 0x7, R5 ;  /* 0x00000007ff057819 */ /* 0x000fc40000011405 */
[----:B------:R-:W-:Y:S02]  /*4d30*/  SHF.R.U32.HI R3, RZ, 0x3, R2 ;  /* 0x00000003ff037819 */ /* 0x000fe40000011602 */
[----:B------:R-:W-:Y:S01]  /*4d40*/  F2FP.BF16.F32.PACK_AB R99, R103, R102 ;  /* 0x000000666763723e */ /* 0x000fe200000010ff */
[----:B------:R-:W-:Y:S01]  /*4d50*/  IMAD R5, R5, 0xc, R4 ;  /* 0x0000000c05057824 */ /* 0x000fe200078e0204 */
[----:B------:R-:W-:Y:S01]  /*4d60*/  LOP3.LUT R0, R0, R3, RZ, 0x3c, !PT ;  /* 0x0000000300007212 */ /* 0x000fe200078e3cff */
[----:B------:R-:W1:Y:S01]  /*4d70*/  SHFL.IDX PT, R2, R7, RZ, 0x1f ;  /* 0x00001fff07027589 */ /* 0x000e6200000e0000 */
[----:B------:R-:W-:Y:S02]  /*4d80*/  F2FP.BF16.F32.PACK_AB R105, R107, R106 ;  /* 0x0000006a6b69723e */ /* 0x000fe400000010ff */
[----:B------:R-:W-:Y:S01]  /*4d90*/  F2FP.BF16.F32.PACK_AB R112, R113, R112 ;  /* 0x000000707170723e */ /* 0x000fe200000010ff */
[----:B------:R-:W-:Y:S01]  /*4da0*/  IMAD.U32 R0, R5, 0x200, R0 ;  /* 0x0000020005007824 */ /* 0x000fe200078e0000 */
[----:B------:R-:W-:-:S02]  /*4db0*/  F2FP.BF16.F32.PACK_AB R106, R109, R108 ;  /* 0x0000006c6d6a723e */ /* 0x000fc400000010ff */
[----:B------:R-:W-:Y:S02]  /*4dc0*/  F2FP.BF16.F32.PACK_AB R107, R111, R110 ;  /* 0x0000006e6f6b723e */ /* 0x000fe400000010ff */
[----:B------:R-:W-:Y:S02]  /*4dd0*/  LEA R0, R0, UR37, 0x1 ;  /* 0x0000002500007c11 */ /* 0x000fe4000f8e08ff */
[----:B------:R-:W-:Y:S02]  /*4de0*/  F2FP.BF16.F32.PACK_AB R113, R115, R114 ;  /* 0x000000727371723e */ /* 0x000fe400000010ff */
[----:B------:R-:W-:Y:S01]  /*4df0*/  F2FP.BF16.F32.PACK_AB R24, R25, R24 ;  /* 0x000000181918723e */ /* 0x000fe200000010ff */
[----:B------:R2:W-:Y:S01]  /*4e00*/  STSM.16.MT88.4 [R0+0x9000], R72 ;  /* 0x0090004800007844 */ /* 0x0005e20000004200 */
[----:B------:R-:W-:Y:S02]  /*4e10*/  F2FP.BF16.F32.PACK_AB R114, R117, R116 ;  /* 0x000000747572723e */ /* 0x000fe400000010ff */
[----:B------:R-:W-:Y:S01]  /*4e20*/  F2FP.BF16.F32.PACK_AB R115, R119, R118 ;  /* 0x000000767773723e */ /* 0x000fe200000010ff */
[----:B------:R2:W-:Y:S01]  /*4e30*/  STSM.16.MT88.4 [R0+0x9800], R80 ;  /* 0x0098005000007844 */ /* 0x0005e20000004200 */
[----:B------:R-:W-:-:S02]  /*4e40*/  F2FP.BF16.F32.PACK_AB R25, R27, R26 ;  /* 0x0000001a1b19723e */ /* 0x000fc400000010ff */
[----:B------:R-:W-:Y:S01]  /*4e50*/  F2FP.BF16.F32.PACK_AB R32, R33, R32 ;  /* 0x000000202120723e */ /* 0x000fe200000010ff */
[----:B------:R2:W-:Y:S01]  /*4e60*/  STSM.16.MT88.4 [R0+0xa000], R88 ;  /* 0x00a0005800007844 */ /* 0x0005e20000004200 */
        /* <DEDUP_REMOVED lines=11> */
[----:B------:R2:W-:Y:S01]  /*4f20*/  STSM.16.MT88.4 [R0], R24 ;  /* 0x0000001800007844 */ /* 0x0005e20000004200 */
[----:B------:R-:W-:Y:S02]  /*4f30*/  F2FP.BF16.F32.PACK_AB R42, R45, R44 ;  /* 0x0000002c2d2a723e */ /* 0x000fe400000010ff */
[----:B------:R-:W-:Y:S01]  /*4f40*/  F2FP.BF16.F32.PACK_AB R43, R47, R46 ;  /* 0x0000002e2f2b723e */ /* 0x000fe200000010ff */
[----:B------:R2:W-:Y:S01]  /*4f50*/  STSM.16.MT88.4 [R0+0x800], R32 ;  /* 0x0008002000007844 */ /* 0x0005e20000004200 */
[----:B------:R-:W-:-:S02]  /*4f60*/  F2FP.BF16.F32.PACK_AB R49, R51, R50 ;  /* 0x000000323331723e */ /* 0x000fc400000010ff */
[----:B------:R-:W-:Y:S01]  /*4f70*/  F2FP.BF16.F32.PACK_AB R56, R57, R56 ;  /* 0x000000383938723e */ /* 0x000fe200000010ff */
[----:B------:R2:W-:Y:S01]  /*4f80*/  STSM.16.MT88.4 [R0+0x1000], R40 ;  /* 0x0010002800007844 */ /* 0x0005e20000004200 */
[----:B------:R-:W-:Y:S02]  /*4f90*/  F2FP.BF16.F32.PACK_AB R50, R53, R52 ;  /* 0x000000343532723e */ /* 0x000fe400000010ff */
[----:B------:R-:W-:Y:S02]  /*4fa0*/  F2FP.BF16.F32.PACK_AB R51, R55, R54 ;  /* 0x000000363733723e */ /* 0x000fe400000010ff */
[----:B------:R-:W-:Y:S02]  /*4fb0*/  F2FP.BF16.F32.PACK_AB R57, R59, R58 ;  /* 0x0000003a3b39723e */ /* 0x000fe400000010ff */
[----:B------:R-:W-:Y:S01]  /*4fc0*/  F2FP.BF16.F32.PACK_AB R64, R65, R64 ;  /* 0x000000404140723e */ /* 0x000fe200000010ff */
[----:B------:R2:W-:Y:S01]  /*4fd0*/  STSM.16.MT88.4 [R0+0x1800], R48 ;  /* 0x0018003000007844 */ /* 0x0005e20000004200 */
[----:B------:R-:W-:-:S02]  /*4fe0*/  F2FP.BF16.F32.PACK_AB R58, R61, R60 ;  /* 0x0000003c3d3a723e */ /* 0x000fc400000010ff */
[----:B------:R-:W-:Y:S02]  /*4ff0*/  F2FP.BF16.F32.PACK_AB R59, R63, R62 ;  /* 0x0000003e3f3b723e */ /* 0x000fe400000010ff */
[----:B------:R-:W-:Y:S02]  /*5000*/  F2FP.BF16.F32.PACK_AB R65, R67, R66 ;  /* 0x000000424341723e */ /* 0x000fe400000010ff */
[----:B------:R-:W-:Y:S01]  /*5010*/  F2FP.BF16.F32.PACK_AB R66, R69, R68 ;  /* 0x000000444542723e */ /* 0x000fe200000010ff */
[----:B------:R2:W-:Y:S01]  /*5020*/  STSM.16.MT88.4 [R0+0x2000], R56 ;  /* 0x0020003800007844 */ /* 0x0005e20000004200 */
[----:B------:R-:W-:Y:S02]  /*5030*/  F2FP.BF16.F32.PACK_AB R67, R71, R70 ;  /* 0x000000464743723e */ /* 0x000fe400000010ff */
[----:B-1----:R-:W-:-:S03]  /*5040*/  ISETP.NE.AND P0, PT, R2, 0xb, PT ;  /* 0x0000000b0200780c */ /* 0x002fc60003f05270 */
[----:B------:R2:W-:Y:S01]  /*5050*/  STSM.16.MT88.4 [R0+0x2800], R64 ;  /* 0x0028004000007844 */ /* 0x0005e20000004200 */
[----:B------:R-:W-:Y:S01]  /*5060*/  @!PT LDS RZ, [RZ] ;  /* 0x00000000fffff984 */ /* 0x000fe20000000800 */
[----:B------:R-:W-:Y:S01]  /*5070*/  @!PT LDS RZ, [RZ] ;  /* 0x00000000fffff984 */ /* 0x000fe20000000800 */
[----:B------:R-:W-:Y:S01]  /*5080*/  @!PT LDS RZ, [RZ] ;  /* 0x00000000fffff984 */ /* 0x000fe20000000800 */
[----:B------:R1:W-:Y:S06]  /*5090*/  MEMBAR.ALL.CTA ;  /* 0x0000000000007992 */ /* 0x0003ec0000008000 */
[----:B-1----:R-:W1:Y:S02]  /*50a0*/  FENCE.VIEW.ASYNC.S ;  /* 0x00000000000073c6 */ /* 0x002e640000000000 */
[----:B-1----:R-:W-:Y:S06]  /*50b0*/  BAR.ARV 0x1, 0x1a0 ;  /* 0x0046800000007b1d */ /* 0x002fec0000002000 */
[----:B------:R-:W-:Y:S05]  /*50c0*/  @P0 BRA `(.L_x_1191) ;  /* 0x0000000000b00947 */ /* 0x000fea0003800000 */
[----:B------:R-:W-:Y:S01]  /*50d0*/  BAR.SYNC.DEFER_BLOCKING 0x1, 0x1a0 ;  /* 0x0046800000007b1d */ /* 0x000fe20000010000 */
[----:B------:R-:W-:-:S05]  /*50e0*/  ELECT P0, URZ, PT ;  /* 0x00000000003f782f */ /* 0x000fca0003800000 */
[----:B------:R-:W-:Y:S08]  /*50f0*/  BSSY B0, `(.L_x_1191) ;  /* 0x0000029000007945 */ /* 0x000ff00003800000 */
[----:B------:R-:W-:Y:S05]  /*5100*/  @!P0 BRA `(.L_x_1192) ;  /* 0x00000000009c8947 */ /* 0x000fea0003800000 */
[----:B------:R-:W1:Y:S01]  /*5110*/  S2UR UR10, SR_CTAID.X ;  /* 0x00000000000a79c3 */ /* 0x000e620000002500 */
[----:B------:R-:W-:Y:S01]  /*5120*/  ULDC.64 UR6, c[0x0][0x198] ;  /* 0x0000660000067ab9 */ /* 0x000fe20000000a00 */
[----:B------:R-:W-:Y:S02]  /*5130*/  UIADD3 UR8, UR37, 0x9000, URZ ;  /* 0x0000900025087890 */ /* 0x000fe4000fffe03f */
[----:B------:R-:W-:Y:S02]  /*5140*/  UIADD3 UR4, UP0, UR6, 0x770, URZ ;  /* 0x0000077006047890 */ /* 0x000fe4000ff1e03f */
[----:B------:R-:W-:Y:S02]  /*5150*/  UIADD3 UR40, UR37, 0xc000, URZ ;  /* 0x0000c00025287890 */ /* 0x000fe4000fffe03f */
[----:B------:R-:W3:Y:S01]  /*5160*/  S2UR UR11, SR_CTAID.Y ;  /* 0x00000000000b79c3 */ /* 0x000ee20000002600 */
[----:B------:R-:W-:Y:S02]  /*5170*/  UIADD3.X UR5, URZ, UR7, URZ, UP0, !UPT ;  /* 0x000000073f057290 */ /* 0x000fe400087fe43f */
[----:B------:R-:W-:-:S02]  /*5180*/  UIADD3 UR6, UP0, UR6, 0x670, URZ ;  /* 0x0000067006067890 */ /* 0x000fc4000ff1e03f */
[----:B------:R-:W-:Y:S02]  /*5190*/  UIADD3 UR32, UR37, 0xf000, URZ ;  /* 0x0000f00025207890 */ /* 0x000fe4000fffe03f */
[----:B------:R-:W-:Y:S01]  /*51a0*/  UIADD3.X UR7, URZ, UR7, URZ, UP0, !UPT ;  /* 0x000000073f077290 */ /* 0x000fe200087fe43f */
[----:B------:R-:W4:Y:S01]  /*51b0*/  S2UR UR12, SR_CTAID.Z ;  /* 0x00000000000c79c3 */ /* 0x000f220000002700 */
[----:B------:R-:W-:Y:S02]  /*51c0*/  UIADD3 UR24, UR37, 0x3000, URZ ;  /* 0x0000300025187890 */ /* 0x000fe4000fffe03f */
[----:B------:R-:W-:Y:S01]  /*51d0*/  UIADD3 UR16, UR37, 0x6000, URZ ;  /* 0x0000600025107890 */ /* 0x000fe2000fffe03f */
[----:B------:R-:W-:Y:S01]  /*51e0*/  UMOV UR9, URZ ;  /* 0x0000003f00097c82 */ /* 0x000fe20008000000 */
[----:B------:R-:W-:Y:S01]  /*51f0*/  UMOV UR41, 0x40 ;  /* 0x0000004000297882 */ /* 0x000fe20000000000 */
[----:B------:R-:W-:Y:S01]  /*5200*/  UMOV UR33, 0x80 ;  /* 0x0000008000217882 */ /* 0x000fe20000000000 */
[----:B-1----:R-:W-:Y:S01]  /*5210*/  UIMAD UR10, UR10, 0x60, URZ ;  /* 0x000000600a0a78a4 */ /* 0x002fe2000f8e023f */
[----:B------:R-:W-:Y:S01]  /*5220*/  UMOV UR25, 0x40 ;  /* 0x0000004000197882 */ /* 0x000fe20000000000 */
[----:B------:R-:W-:-:S05]  /*5230*/  UMOV UR17, 0x80 ;  /* 0x0000008000117882 */ /* 0x000fca0000000000 */
[----:B------:R-:W-:Y:S01]  /*5240*/  UMOV UR42, UR10 ;  /* 0x0000000a002a7c82 */ /* 0x000fe20008000000 */
[----:B---3--:R-:W-:Y:S01]  /*5250*/  UMOV UR43, UR11 ;  /* 0x0000000b002b7c82 */ /* 0x008fe20008000000 */
[----:B------:R-:W-:Y:S01]  /*5260*/  UMOV UR35, UR11 ;  /* 0x0000000b00237c82 */ /* 0x000fe20008000000 */
[----:B------:R-:W-:Y:S01]  /*5270*/  UMOV UR34, UR10 ;  /* 0x0000000a00227c82 */ /* 0x000fe20008000000 */
[----:B------:R-:W-:Y:S01]  /*5280*/  UMOV UR27, UR11 ;  /* 0x0000000b001b7c82 */ /* 0x000fe20008000000 */
[----:B------:R-:W-:Y:S01]  /*5290*/  UMOV UR26, UR10 ;  /* 0x0000000a001a7c82 */ /* 0x000fe20008000000 */
[----:B------:R-:W-:Y:S01]  /*52a0*/  UMOV UR19, UR11 ;  /* 0x0000000b00137c82 */ /* 0x000fe20008000000 */
[----:B------:R-:W-:Y:S01]  /*52b0*/  UMOV UR18, UR10 ;  /* 0x0000000a00127c82 */ /* 0x000fe20008000000 */
[----:B----4-:R-:W-:Y:S01]  /*52c0*/  UMOV UR44, UR12 ;  /* 0x0000000c002c7c82 */ /* 0x010fe20008000000 */
        /* <DEDUP_REMOVED lines=10> */
[----:B---3--:R0:W-:Y:S02]  /*5370*/  UTMACMDFLUSH ;  /* 0x00000000000079b7 */ /* 0x0081e40000000000 */
.L_x_1192:
[----:B------:R-:W-:Y:S05]  /*5380*/  BSYNC B0 ;  /* 0x0000000000007941 */ /* 0x000fea0003800000 */
.L_x_1191:
[----:B------:R-:W-:-:S04]  /*5390*/  DEPBAR.LE SB0, 0x0 ;  /* 0x000080000000791a */ /* 0x000fc80000000000 */
[----:B------:R-:W-:Y:S05]  /*53a0*/  EXIT ;  /* 0x000000000000794d */ /* 0x000fea0003800000 */
.L_x_1186:
[----:B------:R-:W1:Y:S01]  /*53b0*/  S2R R0, SR_TID.X ;  /* 0x0000000000007919 */ /* 0x000e620000002100 */
[----:B------:R-:W2:Y:S01]  /*53c0*/  S2UR UR11, SR_CTAID.Y ;  /* 0x00000000000b79c3 */ /* 0x000ea20000002600 */
[----:B------:R-:W-:Y:S01]  /*53d0*/  ULDC.64 UR4, c[0x0][0x208] ;  /* 0x0000820000047ab9 */ /* 0x000fe20000000a00 */
[----:B------:R-:W-:Y:S01]  /*53e0*/  BSSY B0, `(.L_x_1193) ;  /* 0x0000032000007945 */ /* 0x000fe20003800000 */
[----:B------:R-:W3:Y:S05]  /*53f0*/  S2R R11, SR_CTAID.X ;  /* 0x00000000000b7919 */ /* 0x000eea0000002500 */
[----:B------:R-:W4:Y:S08]  /*5400*/  LDC.64 R2, c[0x0][0x820] ;  /* 0x00020800ff027b82 */ /* 0x000f300000000a00 */
[----:B------:R-:W3:Y:S08]  /*5410*/  LDC.64 R18, c[0x0][0x808] ;  /* 0x00020200ff127b82 */ /* 0x000ef00000000a00 */
[----:B------:R-:W5:Y:S01]  /*5420*/  S2UR UR10, SR_CTAID.Z ;  /* 0x00000000000a79c3 */ /* 0x000f620000002700 */
[----:B--2---:R-:W-:Y:S01]  /*5430*/  USHF.R.S32.HI UR7, URZ, 0x1f, UR11 ;  /* 0x0000001f3f077899 */ /* 0x004fe2000801140b */
[----:B-1----:R-:W-:-:S06]  /*5440*/  VIADD R7, R0, 0xffffff80 ;  /* 0xffffff8000077836 */ /* 0x002fcc0000000000 */
[----:B------:R-:W1:Y:S01]  /*5450*/  LDC.64 R12, c[0x0][0x828] ;  /* 0x00020a00ff0c7b82 */ /* 0x000e620000000a00 */
[----:B----4-:R-:W-:Y:S02]  /*5460*/  IMAD R0, R2, UR7, RZ ;  /* 0x0000000702007c24 */ /* 0x010fe4000f8e02ff */
[----:B------:R-:W-:-:S05]  /*5470*/  IMAD.HI R4, R7, 0x2aaaaaab, RZ ;  /* 0x2aaaaaab07047827 */ /* 0x000fca00078e02ff */
[----:B------:R-:W-:Y:S01]  /*5480*/  SHF.R.U32.HI R5, RZ, 0x1f, R4 ;  /* 0x0000001fff057819 */ /* 0x000fe20000011604 */
[----:B---3--:R-:W-:Y:S01]  /*5490*/  IMAD R15, R11, -0x60, R18 ;  /* 0xffffffa00b0f7824 */ /* 0x008fe200078e0212 */
[----:B------:R-:W2:Y:S02]  /*54a0*/  LDC.64 R20, c[0x0][0x850] ;  /* 0x00021400ff147b82 */ /* 0x000ea40000000a00 */
[----:B------:R-:W-:Y:S01]  /*54b0*/  LEA.HI.SX32 R4, R4, R5, 0x1e ;  /* 0x0000000504047211 */ /* 0x000fe200078ff2ff */
[----:B------:R-:W-:-:S03]  /*54c0*/  IMAD R5, R3, UR11, R0 ;  /* 0x0000000b03057c24 */ /* 0x000fc6000f8e0200 */
[CC--:B------:R-:W-:Y:S01]  /*54d0*/  ISETP.GE.AND P3, PT, R4.reuse, R15.reuse, PT ;  /* 0x0000000f0400720c */ /* 0x0c0fe20003f66270 */
[C---:B------:R-:W-:Y:S01]  /*54e0*/  IMAD R6, R4.reuse, -0x18, R7 ;  /* 0xffffffe804067824 */ /* 0x040fe200078e0207 */
[----:B------:R-:W3:Y:S01]  /*54f0*/  LDC.64 R22, c[0x0][0x858] ;  /* 0x00021600ff167b82 */ /* 0x000ee20000000a00 */
[----:B------:R-:W-:Y:S01]  /*5500*/  VIADD R0, R4, 0x10 ;  /* 0x0000001004007836 */ /* 0x000fe20000000000 */
[----:B-----5:R-:W-:Y:S01]  /*5510*/  USHF.R.S32.HI UR6, URZ, 0x1f, UR10 ;  /* 0x0000001f3f067899 */ /* 0x020fe2000801140a */
[----:B------:R-:W-:Y:S02]  /*5520*/  IMAD.SHL.U32 R6, R6, 0x8, RZ ;  /* 0x0000000806067824 */ /* 0x000fe400078e00ff */
[----:B------:R-:W-:Y:S01]  /*5530*/  VIADD R8, R4, 0x30 ;  /* 0x0000003004087836 */ /* 0x000fe20000000000 */
[----:B------:R-:W-:Y:S01]  /*5540*/  ISETP.GE.AND P4, PT, R0, R15, PT ;  /* 0x0000000f0000720c */ /* 0x000fe20003f86270 */
[C---:B------:R-:W-:Y:S01]  /*5550*/  VIADD R0, R4.reuse, 0x20 ;  /* 0x0000002004007836 */ /* 0x040fe20000000000 */
[----:B------:R-:W-:Y:S01]  /*5560*/  SHF.R.S32.HI R7, RZ, 0x1f, R6 ;  /* 0x0000001fff077819 */ /* 0x000fe20000011406 */
[----:B------:R-:W-:Y:S01]  /*5570*/  VIADD R10, R4, 0x40 ;  /* 0x00000040040a7836 */ /* 0x000fe20000000000 */
[----:B------:R-:W-:-:S02]  /*5580*/  ISETP.GE.OR P6, PT, R6, R19, P3 ;  /* 0x000000130600720c */ /* 0x000fc40001fc6670 */
[-C--:B------:R-:W-:Y:S01]  /*5590*/  ISETP.GE.AND P5, PT, R0, R15.reuse, PT ;  /* 0x0000000f0000720c */ /* 0x080fe20003fa6270 */
[----:B------:R-:W-:Y:S01]  /*55a0*/  IMAD.WIDE.U32 R2, R2, UR11, R6 ;  /* 0x0000000b02027c25 */ /* 0x000fe2000f8e0006 */
[-C--:B------:R-:W-:Y:S02]  /*55b0*/  ISETP.GE.AND P0, PT, R8, R15.reuse, PT ;  /* 0x0000000f0800720c */ /* 0x080fe40003f06270 */
[----:B------:R-:W-:Y:S01]  /*55c0*/  ISETP.GE.AND P1, PT, R10, R15, PT ;  /* 0x0000000f0a00720c */ /* 0x000fe20003f26270 */
[----:B------:R-:W-:Y:S01]  /*55d0*/  IMAD.IADD R3, R3, 0x1, R5 ;  /* 0x0000000103037824 */ /* 0x000fe200078e0205 */
[----:B------:R-:W-:Y:S01]  /*55e0*/  SHF.R.S32.HI R5, RZ, 0x1f, R4 ;  /* 0x0000001fff057819 */ /* 0x000fe20000011404 */
[----:B-1----:R-:W-:Y:S01]  /*55f0*/  IMAD R0, R12, UR6, RZ ;  /* 0x000000060c007c24 */ /* 0x002fe2000f8e02ff */
[----:B------:R-:W-:Y:S01]  /*5600*/  ISETP.GE.OR P2, PT, R6, R19, P4 ;  /* 0x000000130600720c */ /* 0x000fe20002746670 */
[----:B------:R-:W-:-:S04]  /*5610*/  IMAD.WIDE.U32 R8, R12, UR10, R2 ;  /* 0x0000000a0c087c25 */ /* 0x000fc8000f8e0002 */
[----:B------:R-:W-:Y:S02]  /*5620*/  IMAD R13, R13, UR10, R0 ;  /* 0x0000000a0d0d7c24 */ /* 0x000fe4000f8e0200 */
        /* <DEDUP_REMOVED lines=13> */
.L_x_1194:
[----:B------:R-:W-:Y:S05]  /*5700*/  BSYNC B0 ;  /* 0x0000000000007941 */ /* 0x000fea0003800000 */
.L_x_1193:
[----:B------:R-:W-:Y:S01]  /*5710*/  BSSY B0, `(.L_x_1195) ;  /* 0x0000010000007945 */ /* 0x000fe20003800000 */
[----:B------:R-:W-:-:S03]  /*5720*/  ISETP.GE.OR P6, PT, R6, R19, P5 ;  /* 0x000000130600720c */ /* 0x000fc60002fc6670 */
[----:B------:R-:W-:Y:S10]  /*5730*/  @P2 BRA `(.L_x_1196) ;  /* 0x0000000000342947 */ /* 0x000ff40003800000 */
        /* <DEDUP_REMOVED lines=13> */
.L_x_1196:
[----:B------:R-:W-:Y:S05]  /*5810*/  BSYNC B0 ;  /* 0x0000000000007941 */ /* 0x000fea0003800000 */
.L_x_1195:
[----:B------:R-:W-:Y:S01]  /*5820*/  BSSY B0, `(.L_x_1197) ;  /* 0x0000010000007945 */ /* 0x000fe20003800000 */
[----:B------:R-:W-:-:S03]  /*5830*/  ISETP.GE.OR P2, PT, R6, R19, P0 ;  /* 0x000000130600720c */ /* 0x000fc60000746670 */
[----:B------:R-:W-:Y:S10]  /*5840*/  @P6 BRA `(.L_x_1198) ;  /* 0x0000000000346947 */ /* 0x000ff40003800000 */
[----:B-1--4-:R-:W-:Y:S01]  /*5850*/  IADD3 R17, P6, R2, 0x20, RZ ;  /* 0x0000002002117810 */ /* 0x012fe20007fde0ff */
        /* <DEDUP_REMOVED lines=12> */
.L_x_1198:
[----:B------:R-:W-:Y:S05]  /*5920*/  BSYNC B0 ;  /* 0x0000000000007941 */ /* 0x000fea0003800000 */
.L_x_1197:
[----:B------:R-:W-:Y:S01]  /*5930*/  BSSY B0, `(.L_x_1199) ;  /* 0x0000011000007945 */ /* 0x000fe20003800000 */
[----:B------:R-:W-:Y:S01]  /*5940*/  ISETP.GE.OR P6, PT, R6, R19, P1 ;  /* 0x000000130600720c */ /* 0x000fe20000fc6670 */
[----:B------:R-:W-:Y:S02]  /*5950*/  VIADD R0, R4, 0x50 ;  /* 0x0000005004007836 */ /* 0x000fe40000000000 */
[----:B------:R-:W-:Y:S10]  /*5960*/  @P2 BRA `(.L_x_1200) ;  /* 0x0000000000342947 */ /* 0x000ff40003800000 */
        /* <DEDUP_REMOVED lines=12> */
[----:B------:R1:W-:Y:S02]  /*5a30*/  STG.E.128 desc[UR4][R10.64], RZ ;  /* 0x000000ff0a007986 */ /* 0x0003e4000c101d04 */
.L_x_1200:
[----:B------:R-:W-:Y:S05]  /*5a40*/  BSYNC B0 ;  /* 0x0000000000007941 */ /* 0x000fea0003800000 */
.L_x_1199:
[----:B------:R-:W-:Y:S01]  /*5a50*/  BSSY B0, `(.L_x_1201) ;  /* 0x0000011000007945 */ /* 0x000fe20003800000 */
[----:B------:R-:W-:Y:S01]  /*5a60*/  ISETP.GE.AND P2, PT, R0, R15, PT ;  /* 0x0000000f0000720c */ /* 0x000fe20003f46270 */
[----:B-12---:R-:W-:Y:S02]  /*5a70*/  IMAD R10, R20, UR7, RZ ;  /* 0x00000007140a7c24 */ /* 0x006fe4000f8e02ff */
        /* <DEDUP_REMOVED lines=14> */
.L_x_1202:
[----:B------:R-:W-:Y:S05]  /*5b60*/  BSYNC B0 ;  /* 0x0000000000007941 */ /* 0x000fea0003800000 */
.L_x_1201:
[----:B------:R-:W-:Y:S01]  /*5b70*/  ISETP.GE.OR P6, PT, R6, R19, P2 ;  /* 0x000000130600720c */ /* 0x000fe200017c6670 */
[----:B------:R-:W-:Y:S01]  /*5b80*/  IMAD R11, R21, UR11, R10 ;  /* 0x0000000b150b7c24 */ /* 0x000fe2000f8e020a */
[----:B------:R-:W-:Y:S01]  /*5b90*/  ULDC UR8, c[0x0][0x83c] ;  /* 0x00020f0000087ab9 */ /* 0x000fe20000000800 */
[----:B------:R-:W-:Y:S01]  /*5ba0*/  IMAD.WIDE.U32 R4, R20, UR11, R6 ;  /* 0x0000000b14047c25 */ /* 0x000fe2000f8e0006 */
[----:B------:R-:W-:Y:S01]  /*5bb0*/  BSSY B0, `(.L_x_1203) ;  /* 0x0000019000007945 */ /* 0x000fe20003800000 */
[C---:B------:R-:W-:Y:S02]  /*5bc0*/  ISETP.GE.OR P3, PT, R6.reuse, UR8, P3 ;  /* 0x0000000806007c0c */ /* 0x040fe40009f66670 */
[----:B------:R-:W-:Y:S01]  /*5bd0*/  IMAD.IADD R5, R5, 0x1, R11 ;  /* 0x0000000105057824 */ /* 0x000fe200078e020b */
[----:B------:R-:W-:Y:S01]  /*5be0*/  ISETP.GE.OR P4, PT, R6, UR8, P4 ;  /* 0x0000000806007c0c */ /* 0x000fe2000a786670 */
[----:B---3--:R-:W-:Y:S01]  /*5bf0*/  IMAD R0, R22, UR6, RZ ;  /* 0x0000000616007c24 */ /* 0x008fe2000f8e02ff */
[----:B------:R-:W-:-:S02]  /*5c00*/  ISETP.GE.OR P5, PT, R6, UR8, P5 ;  /* 0x0000000806007c0c */ /* 0x000fc4000afa6670 */
[C---:B------:R-:W-:Y:S01]  /*5c10*/  ISETP.GE.OR P0, PT, R6.reuse, UR8, P0 ;  /* 0x0000000806007c0c */ /* 0x040fe20008706670 */
[----:B------:R-:W-:Y:S01]  /*5c20*/  IMAD R11, R23, UR10, R0 ;  /* 0x0000000a170b7c24 */ /* 0x000fe2000f8e0200 */
[C---:B------:R-:W-:Y:S02]  /*5c30*/  ISETP.GE.OR P1, PT, R6.reuse, UR8, P1 ;  /* 0x0000000806007c0c */ /* 0x040fe40008f26670 */
[----:B------:R-:W-:Y:S01]  /*5c40*/  ISETP.GE.OR P2, PT, R6, UR8, P2 ;  /* 0x0000000806007c0c */ /* 0x000fe20009746670 */
[----:B------:R-:W-:Y:S01]  /*5c50*/  IMAD.WIDE.U32 R6, R22, UR10, R4 ;  /* 0x0000000a16067c25 */ /* 0x000fe2000f8e0004 */
[----:B------:R-:W-:Y:S11]  /*5c60*/  @P6 BRA `(.L_x_1204) ;  /* 0x0000000000346947 */ /* 0x000ff60003800000 */
        /* <DEDUP_REMOVED lines=13> */
.L_x_1204:
[----:B------:R-:W-:Y:S05]  /*5d40*/  BSYNC B0 ;  /* 0x0000000000007941 */ /* 0x000fea0003800000 */
.L_x_1203:
[----:B------:R-:W-:Y:S01]  /*5d50*/  BSSY B0, `(.L_x_1205) ;  /* 0x000000d000007945 */ /* 0x000fe20003800000 */
[----:B--2---:R-:W-:-:S03]  /*5d60*/  IMAD.IADD R9, R7, 0x1, R11 ;  /* 0x0000000107097824 */ /* 0x004fc600078e020b */
[----:B------:R-:W-:Y:S05]  /*5d70*/  @P3 BRA `(.L_x_1206) ;  /* 0x0000000000283947 */ /* 0x000fea0003800000 */
        /* <DEDUP_REMOVED lines=10> */
.L_x_1206:
[----:B------:R-:W-:Y:S05]  /*5e20*/  BSYNC B0 ;  /* 0x0000000000007941 */ /* 0x000fea0003800000 */
.L_x_1205:
[----:B------:R-:W-:Y:S04]  /*5e30*/  BSSY B0, `(.L_x_1207) ;  /* 0x000000f000007945 */ /* 0x000fe80003800000 */
[----:B------:R-:W-:Y:S05]  /*5e40*/  @P4 BRA `(.L_x_1208) ;  /* 0x0000000000344947 */ /* 0x000fea0003800000 */
[----:B--2---:R-:W-:Y:S01]  /*5e50*/  IADD3 R11, P3, R2, 0x10, RZ ;  /* 0x00000010020b7810 */ /* 0x004fe20007f7e0ff */
        /* <DEDUP_REMOVED lines=12> */
.L_x_1208:
[----:B------:R-:W-:Y:S05]  /*5f20*/  BSYNC B0 ;  /* 0x0000000000007941 */ /* 0x000fea0003800000 */
.L_x_1207:
[----:B------:R-:W-:Y:S04]  /*5f30*/  BSSY B0, `(.L_x_1209) ;  /* 0x000000f000007945 */ /* 0x000fe80003800000 */
[----:B------:R-:W-:Y:S05]  /*5f40*/  @P5 BRA `(.L_x_1210) ;  /* 0x0000000000345947 */ /* 0x000fea0003800000 */
[----:B--23--:R-:W-:Y:S01]  /*5f50*/  IADD3 R11, P3, R2, 0x20, RZ ;  /* 0x00000020020b7810 */ /* 0x00cfe20007f7e0ff */
        /* <DEDUP_REMOVED lines=12> */
.L_x_1210:
[----:B------:R-:W-:Y:S05]  /*6020*/  BSYNC B0 ;  /* 0x0000000000007941 */ /* 0x000fea0003800000 */
.L_x_1209:
        /* <DEDUP_REMOVED lines=15> */
.L_x_1212:
[----:B------:R-:W-:Y:S05]  /*6120*/  BSYNC B0 ;  /* 0x0000000000007941 */ /* 0x000fea0003800000 */
.L_x_1211:
        /* <DEDUP_REMOVED lines=15> */
.L_x_1214:
[----:B------:R-:W-:Y:S05]  /*6220*/  BSYNC B0 ;  /* 0x0000000000007941 */ /* 0x000fea0003800000 */
.L_x_1213:
[----:B------:R-:W-:Y:S04]  /*6230*/  BSSY B0, `(.L_x_1215) ;  /* 0x000000f000007945 */ /* 0x000fe80003800000 */
        /* <DEDUP_REMOVED lines=14> */
.L_x_1216:
[----:B------:R-:W-:Y:S05]  /*6320*/  BSYNC B0 ;  /* 0x0000000000007941 */ /* 0x000fea0003800000 */
.L_x_1215:
[----:B------:R-:W-:Y:S05]  /*6330*/  EXIT ;  /* 0x000000000000794d */ /* 0x000fea0003800000 */
.L_x_1156:
[----:B------:R-:W-:-:S08]  /*6340*/  NOP ;  /* 0x0000000000007918 */ /* 0x000fd00000000000 */
[----:B------:R-:W1:-:S00]  /*6350*/  USETMAXREG.DEALLOC.CTAPOOL 0x20 ;  /* 0x00000020000079c8 */ /* 0x000e4000080e0500 */
[----:B-1----:R-:W-:Y:S01]  /*6360*/  LOP3.LUT R0, R0, 0x3, RZ, 0xc0, !PT ;  /* 0x0000000300007812 */ /* 0x002fe200078ec0ff */
[----:B------:R-:W-:Y:S01]  /*6370*/  BSSY B0, `(.L_x_1217) ;  /* 0x0000365000007945 */ /* 0x000fe20003800000 */
[----:B------:R-:W-:-:S04]  /*6380*/  IMAD.MOV.U32 R18, RZ, RZ, RZ ;  /* 0x000000ffff127224 */ /* 0x000fc800078e00ff */
        /* <DEDUP_REMOVED lines=8> */
[----:B------:R-:W1:Y:S01]  /*6410*/  S2UR UR9, SR_CTAID.X ;  /* 0x00000000000979c3 */ /* 0x000e620000002500 */
[----:B------:R-:W-:Y:S01]  /*6420*/  ULDC UR4, c[0x0][0x280] ;  /* 0x0000a00000047ab9 */ /* 0x000fe20000000800 */
[----:B------:R-:W-:Y:S01]  /*6430*/  ULDC UR6, c[0x0][0x290] ;  /* 0x0000a40000067ab9 */ /* 0x000fe20000000800 */
[----:B------:R-:W-:-:S05]  /*6440*/  ULDC UR7, c[0x0][0x74c] ;  /* 0x0001d30000077ab9 */ /* 0x000fca0000000800 */
[----:B------:R-:W2:Y:S01]  /*6450*/  S2UR UR13, SR_CTAID.Y ;  /* 0x00000000000d79c3 */ /* 0x000ea20000002600 */
[----:B-1----:R-:W-:Y:S02]  /*6460*/  UIMAD UR5, UR9, 0x60, UR4 ;  /* 0x00000060090578a4 */ /* 0x002fe4000f8e0204 */
[----:B------:R-:W-:Y:S02]  /*6470*/  ISETP.LE.AND P0, PT, RZ, UR9, PT ;  /* 0x00000009ff007c0c */ /* 0x000fe4000bf03270 */
[----:B------:R-:W-:-:S04]  /*6480*/  UIADD3 UR5, -UR7, UR5, -UR6 ;  /* 0x0000000507057290 */ /* 0x000fc8000fffe906 */
[----:B------:R-:W-:-:S04]  /*6490*/  USHF.R.S32.HI UR6, URZ, 0x1f, UR5 ;  /* 0x0000001f3f067899 */ /* 0x000fc80008011405 */
[----:B------:R-:W-:-:S04]  /*64a0*/  ULEA.HI UR6, UR6, UR5, URZ, 0x6 ;  /* 0x0000000506067291 */ /* 0x000fc8000f8f303f */
[----:B------:R-:W-:Y:S02]  /*64b0*/  USHF.R.S32.HI UR5, URZ, 0x6, UR6 ;  /* 0x000000063f057899 */ /* 0x000fe40008011406 */
[----:B------:R-:W-:Y:S02]  /*64c0*/  UIADD3 UR6, UR4, 0x3f, URZ ;  /* 0x0000003f04067890 */ /* 0x000fe4000fffe03f */
[----:B------:R-:W-:Y:S02]  /*64d0*/  UISETP.LT.AND UP0, UPT, URZ, UR5, UPT ;  /* 0x000000053f00728c */ /* 0x000fe4000bf01270 */
[----:B------:R-:W-:Y:S02]  /*64e0*/  USHF.R.S32.HI UR7, URZ, 0x1f, UR6 ;  /* 0x0000001f3f077899 */ /* 0x000fe40008011406 */
[----:B------:R-:W-:Y:S02]  /*64f0*/  USEL UR5, URZ, UR5, !UP0 ;  /* 0x000000053f057287 */ /* 0x000fe4000c000000 */
[----:B------:R-:W-:-:S04]  /*6500*/  ULEA.HI UR7, UR7, UR6, URZ, 0x6 ;  /* 0x0000000607077291 */ /* 0x000fc8000f8f303f */
[----:B------:R-:W-:Y:S01]  /*6510*/  USHF.R.S32.HI UR8, URZ, 0x6, UR7 ;  /* 0x000000063f087899 */ /* 0x000fe20008011407 */
[----:B--2---:R-:W-:Y:S11]  /*6520*/  @!P0 BRA `(.L_x_1220) ;  /* 0x0000000000288947 */ /* 0x004ff60003800000 */
        /* <DEDUP_REMOVED lines=10> */
.L_x_1220:
[----:B------:R-:W-:Y:S02]  /*65d0*/  UISETP.GT.AND UP0, UPT, UR8, UR5, UPT ;  /* 0x000000050800728c */ /* 0x000fe4000bf04270 */
[----:B------:R-:W-:Y:S02]  /*65e0*/  USHF.R.S32.HI UR14, URZ, 0x1f, UR12 ;  /* 0x0000001f3f0e7899 */ /* 0x000fe4000801140c */
[----:B------:R-:W-:Y:S02]  /*65f0*/  USHF.R.S32.HI UR9, URZ, 0x1f, UR13 ;  /* 0x0000001f3f097899 */ /* 0x000fe4000801140d */
[----:B------:R-:W-:-:S13]  /*6600*/  PLOP3.LUT P0, PT, PT, PT, UP0, 0x80, 0x0 ;  /* 0x000000000000781c */ /* 0x000fda0003f0f008 */
[----:B------:R-:W-:Y:S05]  /*6610*/  @!P0 BRA `(.L_x_1219) ;  /* 0x0000003000e88947 */ /* 0x000fea0003800000 */
[----:B------:R-:W-:Y:S01]  /*6620*/  UIADD3 UR4, -UR5, UR8, URZ ;  /* 0x0000000805047290 */ /* 0x000fe2000fffe13f */
[----:B------:R-:W-:Y:S01]  /*6630*/  ULDC.64 UR10, c[0x0][0x2d8] ;  /* 0x0000b600000a7ab9 */ /* 0x000fe20000000a00 */
[----:B------:R-:W-:Y:S02]  /*6640*/  ELECT P0, URZ, PT ;  /* 0x00000000003f782f */ /* 0x000fe40003800000 */
[----:B------:R-:W-:Y:S02]  /*6650*/  ULOP3.LUT UR4, UR4, 0x1, URZ, 0xc0, !UPT ;  /* 0x0000000104047892 */ /* 0x000fe4000f8ec03f */
[----:B------:R-:W-:Y:S02]  /*6660*/  UIMAD UR9, UR9, UR10, URZ ;  /* 0x0000000a090972a4 */ /* 0x000fe4000f8e023f */
[----:B------:R-:W-:Y:S02]  /*6670*/  UISETP.NE.U32.AND UP0, UPT, UR4, 0x1, UPT ;  /* 0x000000010400788c */ /* 0x000fe4000bf05070 */
[----:B------:R-:W-:-:S02]  /*6680*/  UIMAD.WIDE.U32 UR6, UR13, UR10, URZ ;  /* 0x0000000a0d0672a5 */ /* 0x000fc4000f8e003f */
[----:B------:R-:W-:Y:S02]  /*6690*/  UIMAD UR9, UR13, UR11, UR9 ;  /* 0x0000000b0d0972a4 */ /* 0x000fe4000f8e0209 */
[----:B------:R-:W-:Y:S01]  /*66a0*/  PLOP3.LUT P1, PT, PT, PT, UP0, 0x80, 0x0 ;  /* 0x000000000000781c */ /* 0x000fe20003f2f008 */
[----:B------:R-:W-:Y:S01]  /*66b0*/  ULDC.64 UR10, c[0x0][0x2e0] ;  /* 0x0000b800000a7ab9 */ /* 0x000fe20000000a00 */
[----:B------:R-:W-:Y:S02]  /*66c0*/  UIADD3 UR7, UR7, UR9, URZ ;  /* 0x0000000907077290 */ /* 0x000fe4000fffe03f */
[----:B------:R-:W-:Y:S02]  /*66d0*/  UIMAD UR9, UR14, UR10, URZ ;  /* 0x0000000a0e0972a4 */ /* 0x000fe4000f8e023f */
[----:B------:R-:W-:Y:S02]  /*66e0*/  UIMAD.WIDE.U32 UR6, UR12, UR10, UR6 ;  /* 0x0000000a0c0672a5 */ /* 0x000fe4000f8e0006 */
[----:B------:R-:W-:-:S04]  /*66f0*/  UIMAD UR9, UR12, UR11, UR9 ;  /* 0x0000000b0c0972a4 */ /* 0x000fc8000f8e0209 */
[----:B------:R-:W-:Y:S01]  /*6700*/  UIADD3 UR9, UR7, UR9, URZ ;  /* 0x0000000907097290 */ /* 0x000fe2000fffe03f */
[----:B------:R-:W-:Y:S11]  /*6710*/  @P1 BRA `(.L_x_1221) ;  /* 0x00000004001c1947 */ /* 0x000ff60003800000 */
[----:B------:R-:W-:Y:S01]  /*6720*/  UIMAD UR14, UR5, 0x3000, URZ ;  /* 0x00003000050e78a4 */ /* 0x000fe2000f8e023f */
        /* <DEDUP_REMOVED lines=9> */
[----:B------:R-:W-:Y:S01]  /*67c0*/  UMOV UR16, 0x0 ;  /* 0x0000000000107882 */ /* 0x000fe20000000000 */
[----:B------:R-:W-:Y:S02]  /*67d0*/  UMOV UR17, 0x14f00000 ;  /* 0x14f0000000117882 */ /* 0x000fe40000000000 */
[----:B------:R-:W-:-:S02]  /*67e0*/  ULEA.HI.X UR11, UR13, UR11, UR15, 0x2, UP0 ;  /* 0x0000000b0d0b7291 */ /* 0x000fc400080f140f */
[----:B-1----:R-:W-:-:S03]  /*67f0*/  ULEA UR4, UR12, UR4, 0x18 ;  /* 0x000000040c047291 */ /* 0x002fc6000f8ec03f */
[----:B------:R-:W-:Y:S01]  /*6800*/  UMOV UR12, 0x400 ;  /* 0x00000400000c7882 */ /* 0x000fe20000000000 */
[----:B------:R-:W-:-:S09]  /*6810*/  UIADD3 UR4, UR4, 0x12000, URZ ;  /* 0x0001200004047890 */ /* 0x000fd2000fffe03f */
[----:B------:R1:W-:Y:S02]  /*6820*/  UBLKRED.G.S.ADD.F32.RN [UR10], [UR4], UR12, desc[UR16] ;  /* 0x0000100a040073bb */ /* 0x0003e400080a140c */
[----:B-1----:R0:W-:Y:S02]  /*6830*/  UTMACMDFLUSH ;  /* 0x00000000000079b7 */ /* 0x0021e40000000000 */
.L_x_1223:
[----:B------:R-:W-:Y:S05]  /*6840*/  BSYNC B1 ;  /* 0x0000000000017941 */ /* 0x000fea0003800000 */
.L_x_1222:
        /* <DEDUP_REMOVED lines=9> */
[----:B------:R-:W-:Y:S02]  /*68e0*/  UMOV UR17, 0x14f00000 ;  /* 0x14f0000000117882 */ /* 0x000fe40000000000 */
[----:B------:R-:W-:Y:S02]  /*68f0*/  ULEA.HI.X.SX32 UR4, UR4, UR9, 0x1, UP0 ;  /* 0x0000000904047291 */ /* 0x000fe400080f0e3f */
[----:B------:R-:W-:-:S04]  /*6900*/  ULEA UR10, UP0, UR15, UR10, 0x2 ;  /* 0x0000000a0f0a7291 */ /* 0x000fc8000f80103f */
[----:B------:R-:W-:-:S03]  /*6910*/  ULEA.HI.X UR11, UR15, UR11, UR4, 0x2, UP0 ;  /* 0x0000000b0f0b7291 */ /* 0x000fc600080f1404 */
[----:B------:R-:W-:Y:S01]  /*6920*/  UMOV UR4, 0x400 ;  /* 0x0000040000047882 */ /* 0x000fe20000000000 */
[----:B-1----:R-:W-:-:S04]  /*6930*/  ULEA UR12, UR13, UR12, 0x18 ;  /* 0x0000000c0d0c7291 */ /* 0x002fc8000f8ec03f */
[----:B------:R-:W-:-:S09]  /*6940*/  UIADD3 UR12, UR12, 0x16000, URZ ;  /* 0x000160000c0c7890 */ /* 0x000fd2000fffe03f */
[----:B------:R1:W-:Y:S02]  /*6950*/  UBLKRED.G.S.ADD.F32.RN [UR10], [UR12], UR4, desc[UR16] ;  /* 0x0000100a0c0073bb */ /* 0x0003e400080a1404 */
[----:B-1----:R0:W-:Y:S02]  /*6960*/  UTMACMDFLUSH ;  /* 0x00000000000079b7 */ /* 0x0021e40000000000 */
.L_x_1225:
[----:B------:R-:W-:Y:S05]  /*6970*/  BSYNC B1 ;  /* 0x0000000000017941 */ /* 0x000fea0003800000 */
.L_x_1224:
        /* <DEDUP_REMOVED lines=16> */
[----:B------:R1:W-:Y:S01]  /*6a80*/  UBLKRED.G.S.ADD.F32.RN [UR10], [UR12], UR4, desc[UR16] ;  /* 0x0000100a0c0073bb */ /* 0x0003e200080a1404 */
[----:B------:R0:W-:Y:S01]  /*6a90*/  UTMACMDFLUSH ;  /* 0x00000000000079b7 */ /* 0x0001e20000000000 */
[----:B-1----:R-:W-:-:S04]  /*6aa0*/  DEPBAR.LE SB0, 0x2 ;  /* 0x000080800000791a */ /* 0x002fc80000000000 */
.L_x_1227:
[----:B------:R-:W-:Y:S05]  /*6ab0*/  BSYNC B1 ;  /* 0x0000000000017941 */ /* 0x000fea0003800000 */
.L_x_1226:
[----:B------:R-:W-:Y:S06]  /*6ac0*/  BAR.ARV 0xa, 0xa0 ;  /* 0x0282800000007b1d */ /* 0x000fec0000002000 */
[----:B------:R-:W-:Y:S04]  /*6ad0*/  BSSY B1, `(.L_x_1228) ;  /* 0x0000003000017945 */ /* 0x000fe80003800000 */
[----:B------:R-:W-:Y:S05]  /*6ae0*/  @!P0 BRA `(.L_x_1229) ;  /* 0x0000000000048947 */ /* 0x000fea0003800000 */
[----:B------:R-:W-:-:S04]  /*6af0*/  DEPBAR.LE SB0, 0x1 ;  /* 0x000080400000791a */ /* 0x000fc80000000000 */
.L_x_1229:
[----:B------:R-:W-:Y:S05]  /*6b00*/  BSYNC B1 ;  /* 0x0000000000017941 */ /* 0x000fea0003800000 */
.L_x_1228:
[----:B------:R-:W-:Y:S06]  /*6b10*/  BAR.ARV 0xb, 0xa0 ;  /* 0x02c2800000007b1d */ /* 0x000fec0000002000 */
[----:B------:R-:W-:Y:S04]  /*6b20*/  BSSY B1, `(.L_x_1230) ;  /* 0x0000003000017945 */ /* 0x000fe80003800000 */
[----:B------:R-:W-:Y:S05]  /*6b30*/  @!P0 BRA `(.L_x_1231) ;  /* 0x0000000000048947 */ /* 0x000fea0003800000 */
[----:B------:R-:W-:-:S04]  /*6b40*/  DEPBAR.LE SB0, 0x0 ;  /* 0x000080000000791a */ /* 0x000fc80000000000 */
.L_x_1231:
[----:B------:R-:W-:Y:S05]  /*6b50*/  BSYNC B1 ;  /* 0x0000000000017941 */ /* 0x000fea0003800000 */
.L_x_1230:
[----:B------:R-:W-:Y:S06]  /*6b60*/  BAR.ARV 0xc, 0xa0 ;  /* 0x0302800000007b1d */ /* 0x000fec0000002000 */
[----:B------:R-:W-:Y:S01]  /*6b70*/  UIADD3 UR12, UR5, 0x1, URZ ;  /* 0x00000001050c7890 */ /* 0x000fe2000fffe03f */
[----:B------:R-:W-:Y:S11]  /*6b80*/  BRA `(.L_x_1232) ;  /* 0x0000000000047947 */ /* 0x000ff60003800000 */
.L_x_1221:
[----:B------:R-:W-:-:S05]  /*6b90*/  UMOV UR12, UR5 ;  /* 0x00000005000c7c82 */ /* 0x000fca0008000000 */
.L_x_1232:
[----:B------:R-:W-:-:S04]  /*6ba0*/  UIADD3 UR4, UR5, 0x1, URZ ;  /* 0x0000000105047890 */ /* 0x000fc8000fffe03f */
[----:B------:R-:W-:-:S06]  /*6bb0*/  UISETP.NE.AND UP0, UPT, UR8, UR4, UPT ;  /* 0x000000040800728c */ /* 0x000fcc000bf05270 */
[----:B------:R-:W-:-:S13]  /*6bc0*/  PLOP3.LUT P1, PT, PT, PT, UP0, 0x80, 0x0 ;  /* 0x000000000000781c */ /* 0x000fda0003f2f008 */
[----:B------:R-:W-:Y:S05]  /*6bd0*/  @!P1 BRA `(.L_x_1219) ;  /* 0x0000002c00789947 */ /* 0x000fea0003800000 */
[----:B------:R-:W-:Y:S01]  /*6be0*/  ULDC.64 UR22, c[0x0][0x2c0] ;  /* 0x0000b00000167ab9 */ /* 0x000fe20000000a00 */
[----:B------:R-:W-:Y:S02]  /*6bf0*/  UIMAD UR13, UR12, 0x3000, URZ ;  /* 0x000030000c0d78a4 */ /* 0x000fe4000f8e023f */
[----:B------:R-:W-:Y:S01]  /*6c00*/  ULEA UR22, UP0, UR6, UR22, 0x2 ;  /* 0x0000001606167291 */ /* 0x000fe2000f80103f */
[----:B------:R-:W-:Y:S01]  /*6c10*/  UMOV UR4, URZ ;  /* 0x0000003f00047c82 */ /* 0x000fe20008000000 */
[----:B------:R-:W-:Y:S02]  /*6c20*/  ULDC.64 UR28, c[0x0][0x2c0] ;  /* 0x0000b000001c7ab9 */ /* 0x000fe40000000a00 */
        /* <DEDUP_REMOVED lines=11> */
[----:B------:R-:W-:-:S11]  /*6ce0*/  UMOV UR24, UR13 ;  /* 0x0000000d00187c82 */ /* 0x000fd60008000000 */
.L_x_1253:
[----:B------:R-:W-:Y:S01]  /*6cf0*/  UIADD3 UR10, UR13, UR4, URZ ;  /* 0x000000040d0a7290 */ /* 0x000fe2000fffe03f */
[----:B------:R-:W-:Y:S03]  /*6d00*/  BAR.SYNC.DEFER_BLOCKING 0xd, 0xa0 ;  /* 0x0342800000007b1d */ /* 0x000fe60000010000 */
        /* <DEDUP_REMOVED lines=9> */
[----:B------:R-:W-:Y:S01]  /*6da0*/  UMOV UR25, 0x400 ;  /* 0x0000040000197882 */ /* 0x000fe20000000000 */
[----:B------:R-:W-:Y:S02]  /*6db0*/  UMOV UR40, 0x0 ;  /* 0x0000000000287882 */ /* 0x000fe40000000000 */
[----:B------:R-:W-:Y:S01]  /*6dc0*/  ULEA.HI.X.SX32 UR39, UR24, UR9, 0x1, UP0 ;  /* 0x0000000918277291 */ /* 0x000fe200080f0e3f */
[----:B------:R-:W-:Y:S01]  /*6dd0*/  UMOV UR41, 0x14f00000 ;  /* 0x14f0000000297882 */ /* 0x000fe20000000000 */
[----:B-1----:R-:W-:Y:S02]  /*6de0*/  ULEA UR25, UR26, UR25, 0x18 ;  /* 0x000000191a197291 */ /* 0x002fe4000f8ec03f */
[----:B------:R-:W-:Y:S02]  /*6df0*/  ULEA UR26, UP0, UR27, UR28, 0x2 ;  /* 0x0000001c1b1a7291 */ /* 0x000fe4000f80103f */
[----:B------:R-:W-:-:S02]  /*6e00*/  UIADD3 UR25, UR25, 0x12000, URZ ;  /* 0x0001200019197890 */ /* 0x000fc4000fffe03f */
[----:B------:R-:W-:-:S03]  /*6e10*/  ULEA.HI.X UR27, UR27, UR29, UR39, 0x2, UP0 ;  /* 0x0000001d1b1b7291 */ /* 0x000fc600080f1427 */
[----:B------:R-:W-:-:S06]  /*6e20*/  UMOV UR39, 0x400 ;  /* 0x0000040000277882 */ /* 0x000fcc0000000000 */
[----:B------:R1:W-:Y:S02]  /*6e30*/  UBLKRED.G.S.ADD.F32.RN [UR26], [UR25], UR39, desc[UR40] ;  /* 0x0000281a190073bb */ /* 0x0003e400080a1427 */
[----:B-1----:R0:W-:Y:S02]  /*6e40*/  UTMACMDFLUSH ;  /* 0x00000000000079b7 */ /* 0x0021e40000000000 */
.L_x_1234:
[----:B------:R-:W-:Y:S05]  /*6e50*/  BSYNC B1 ;  /* 0x0000000000017941 */ /* 0x000fea0003800000 */
.L_x_1233:
        /* <DEDUP_REMOVED lines=12> */
.L_x_1236:
[----:B------:R-:W-:Y:S05]  /*6f20*/  BSYNC B1 ;  /* 0x0000000000017941 */ /* 0x000fea0003800000 */
.L_x_1235:
        /* <DEDUP_REMOVED lines=13> */
.L_x_1238:
[----:B------:R-:W-:Y:S05]  /*7000*/  BSYNC B1 ;  /* 0x0000000000017941 */ /* 0x000fea0003800000 */
.L_x_1237:
[----:B------:R-:W-:Y:S06]  /*7010*/  BAR.ARV 0xa, 0xa0 ;  /* 0x0282800000007b1d */ /* 0x000fec0000002000 */
[----:B------:R-:W-:Y:S04]  /*7020*/  BSSY B1, `(.L_x_1239) ;  /* 0x0000003000017945 */ /* 0x000fe80003800000 */
[----:B------:R-:W-:Y:S05]  /*7030*/  @!P0 BRA `(.L_x_1240) ;  /* 0x0000000000048947 */ /* 0x000fea0003800000 */
[----:B------:R-:W-:-:S04]  /*7040*/  DEPBAR.LE SB0, 0x1 ;  /* 0x000080400000791a */ /* 0x000fc80000000000 */
.L_x_1240:
[----:B------:R-:W-:Y:S05]  /*7050*/  BSYNC B1 ;  /* 0x0000000000017941 */ /* 0x000fea0003800000 */
.L_x_1239:
[----:B------:R-:W-:Y:S06]  /*7060*/  BAR.ARV 0xb, 0xa0 ;  /* 0x02c2800000007b1d */ /* 0x000fec0000002000 */
[----:B------:R-:W-:Y:S04]  /*7070*/  BSSY B1, `(.L_x_1241) ;  /* 0x0000003000017945 */ /* 0x000fe80003800000 */
[----:B------:R-:W-:Y:S05]  /*7080*/  @!P0 BRA `(.L_x_1242) ;  /* 0x0000000000048947 */ /* 0x000fea0003800000 */
[----:B------:R-:W-:-:S04]  /*7090*/  DEPBAR.LE SB0, 0x0 ;  /* 0x000080000000791a */ /* 0x000fc80000000000 */
.L_x_1242:
[----:B------:R-:W-:Y:S05]  /*70a0*/  BSYNC B1 ;  /* 0x0000000000017941 */ /* 0x000fea0003800000 */
.L_x_1241:
        /* <DEDUP_REMOVED lines=13> */
.L_x_1244:
[----:B------:R-:W-:Y:S05]  /*7180*/  BSYNC B1 ;  /* 0x0000000000017941 */ /* 0x000fea0003800000 */
.L_x_1243:
        /* <DEDUP_REMOVED lines=12> */
.L_x_1246:
[----:B------:R-:W-:Y:S05]  /*7250*/  BSYNC B1 ;  /* 0x0000000000017941 */ /* 0x000fea0003800000 */
.L_x_1245:
        /* <DEDUP_REMOVED lines=13> */
.L_x_1248:
[----:B------:R-:W-:Y:S05]  /*7330*/  BSYNC B1 ;  /* 0x0000000000017941 */ /* 0x000fea0003800000 */
.L_x_1247:
[----:B------:R-:W-:Y:S06]  /*7340*/  BAR.ARV 0xa, 0xa0 ;  /* 0x0282800000007b1d */ /* 0x000fec0000002000 */
[----:B------:R-:W-:Y:S04]  /*7350*/  BSSY B1, `(.L_x_1249) ;  /* 0x0000003000017945 */ /* 0x000fe80003800000 */
[----:B------:R-:W-:Y:S05]  /*7360*/  @!P0 BRA `(.L_x_1250) ;  /* 0x0000000000048947 */ /* 0x000fea0003800000 */
[----:B------:R-:W-:-:S04]  /*7370*/  DEPBAR.LE SB0, 0x1 ;  /* 0x000080400000791a */ /* 0x000fc80000000000 */
.L_x_1250:
[----:B------:R-:W-:Y:S05]  /*7380*/  BSYNC B1 ;  /* 0x0000000000017941 */ /* 0x000fea0003800000 */
.L_x_1249:
[----:B------:R-:W-:Y:S01]  /*7390*/  UIADD3 UR12, UR12, 0x2, URZ ;  /* 0x000000020c0c7890 */ /* 0x000fe2000fffe03f */
[----:B------:R-:W-:Y:S06]  /*73a0*/  BAR.ARV 0xb, 0xa0 ;  /* 0x02c2800000007b1d */ /* 0x000fec0000002000 */
[----:B------:R-:W-:Y:S01]  /*73b0*/  UISETP.GE.AND UP0, UPT, UR12, UR8, UPT ;  /* 0x000000080c00728c */ /* 0x000fe2000bf06270 */
[----:B------:R-:W-:Y:S04]  /*73c0*/  BSSY B1, `(.L_x_1251) ;  /* 0x0000003000017945 */ /* 0x000fe80003800000 */
[----:B------:R-:W-:Y:S06]  /*73d0*/  @!P0 BRA `(.L_x_1252) ;  /* 0x0000000000048947 */ /* 0x000fec0003800000 */
[----:B------:R-:W-:-:S04]  /*73e0*/  DEPBAR.LE SB0, 0x0 ;  /* 0x000080000000791a */ /* 0x000fc80000000000 */
.L_x_1252:
[----:B------:R-:W-:Y:S05]  /*73f0*/  BSYNC B1 ;  /* 0x0000000000017941 */ /* 0x000fea0003800000 */
.L_x_1251:
[----:B------:R-:W-:Y:S06]  /*7400*/  BAR.ARV 0xc, 0xa0 ;  /* 0x0302800000007b1d */ /* 0x000fec0000002000 */
[----:B------:R-:W-:Y:S01]  /*7410*/  PLOP3.LUT P1, PT, PT, PT, UP0, 0x80, 0x0 ;  /* 0x000000000000781c */ /* 0x000fe20003f2f008 */
[----:B------:R-:W-:Y:S02]  /*7420*/  UIADD3 UR24, UR24, 0x6000, URZ ;  /* 0x0000600018187890 */ /* 0x000fe4000fffe03f */
[----:B------:R-:W-:-:S10]  /*7430*/  UIADD3 UR4, UR4, 0x6000, URZ ;  /* 0x0000600004047890 */ /* 0x000fd4000fffe03f */
[----:B------:R-:W-:Y:S05]  /*7440*/  @!P1 BRA `(.L_x_1253) ;  /* 0xfffffff800289947 */ /* 0x000fea000383ffff */
[----:B------:R-:W-:Y:S05]  /*7450*/  BRA `(.L_x_1219) ;  /* 0x0000002400587947 */ /* 0x000fea0003800000 */
.L_x_1218:
[----:B------:R-:W1:Y:S01]  /*7460*/  S2UR UR29, SR_CTAID.Z ;  /* 0x00000000001d79c3 */ /* 0x000e620000002700 */
[----:B------:R-:W-:Y:S02]  /*7470*/  IMAD.MOV.U32 R7, RZ, RZ, 0x1 ;  /* 0x00000001ff077424 */ /* 0x000fe400078e00ff */
[----:B------:R-:W-:Y:S01]  /*7480*/  IMAD.MOV.U32 R5, RZ, RZ, 0x1 ;  /* 0x00000001ff057424 */ /* 0x000fe200078e00ff */
[----:B-1----:R-:W-:-:S13]  /*7490*/  ISETP.LE.AND P0, PT, RZ, UR29, PT ;  /* 0x0000001dff007c0c */ /* 0x002fda000bf03270 */
[----:B------:R-:W-:Y:S05]  /*74a0*/  @!P0 BRA `(.L_x_1254) ;  /* 0x0000002000c08947 */ /* 0x000fea0003800000 */
[----:B------:R-:W1:Y:S01]  /*74b0*/  S2UR UR9, SR_CTAID.X ;  /* 0x00000000000979c3 */ /* 0x000e620000002500 */
[----:B------:R-:W-:Y:S01]  /*74c0*/  ULDC UR8, c[0x0][0x280] ;  /* 0x0000a00000087ab9 */ /* 0x000fe20000000800 */
[----:B------:R-:W-:Y:S01]  /*74d0*/  ULDC UR4, c[0x0][0x290] ;  /* 0x0000a40000047ab9 */ /* 0x000fe20000000800 */
[----:B------:R-:W-:-:S05]  /*74e0*/  ULDC UR5, c[0x0][0x74c] ;  /* 0x0001d30000057ab9 */ /* 0x000fca0000000800 */
[----:B------:R-:W2:Y:S01]  /*74f0*/  S2UR UR28, SR_CTAID.Y ;  /* 0x00000000001c79c3 */ /* 0x000ea20000002600 */
[----:B-1----:R-:W-:Y:S02]  /*7500*/  UIMAD UR35, UR9, 0x60, URZ ;  /* 0x00000060092378a4 */ /* 0x002fe4000f8e023f */
[----:B------:R-:W-:Y:S02]  /*7510*/  ISETP.LE.AND P0, PT, RZ, UR9, PT ;  /* 0x00000009ff007c0c */ /* 0x000fe4000bf03270 */
[----:B------:R-:W-:-:S04]  /*7520*/  UIADD3 UR4, -UR4, UR35, UR8 ;  /* 0x0000002304047290 */ /* 0x000fc8000fffe108 */
[----:B------:R-:W-:-:S04]  /*7530*/  UIADD3 UR4, UR4, -UR5, URZ ;  /* 0x8000000504047290 */ /* 0x000fc8000fffe03f */
[----:B------:R-:W-:-:S04]  /*7540*/  USHF.R.S32.HI UR5, URZ, 0x1f, UR4 ;  /* 0x0000001f3f057899 */ /* 0x000fc80008011404 */
[----:B------:R-:W-:Y:S02]  /*7550*/  ULEA.HI UR5, UR5, UR4, URZ, 0x6 ;  /* 0x0000000405057291 */ /* 0x000fe4000f8f303f */
[----:B------:R-:W-:Y:S02]  /*7560*/  UIADD3 UR4, UR8, 0x3f, URZ ;  /* 0x0000003f08047890 */ /* 0x000fe4000fffe03f */
[----:B------:R-:W-:Y:S02]  /*7570*/  USHF.R.S32.HI UR5, URZ, 0x6, UR5 ;  /* 0x000000063f057899 */ /* 0x000fe40008011405 */
[----:B------:R-:W-:Y:S02]  /*7580*/  USHF.R.S32.HI UR6, URZ, 0x1f, UR4 ;  /* 0x0000001f3f067899 */ /* 0x000fe40008011404 */
[----:B------:R-:W-:Y:S02]  /*7590*/  UISETP.LT.AND UP0, UPT, URZ, UR5, UPT ;  /* 0x000000053f00728c */ /* 0x000fe4000bf01270 */
[----:B------:R-:W-:-:S02]  /*75a0*/  ULEA.HI UR6, UR6, UR4, URZ, 0x6 ;  /* 0x0000000406067291 */ /* 0x000fc4000f8f303f */
[----:B------:R-:W-:Y:S02]  /*75b0*/  USEL UR7, URZ, UR5, !UP0 ;  /* 0x000000053f077287 */ /* 0x000fe4000c000000 */
[----:B------:R-:W-:Y:S01]  /*75c0*/  USHF.R.S32.HI UR6, URZ, 0x6, UR6 ;  /* 0x000000063f067899 */ /* 0x000fe20008011406 */
[----:B--2---:R-:W-:Y:S11]  /*75d0*/  @!P0 BRA `(.L_x_1255) ;  /* 0x0000000000288947 */ /* 0x004ff60003800000 */
[----:B------:R-:W-:Y:S01]  /*75e0*/  UIMAD UR8, UR9, 0x60, UR8 ;  /* 0x00000060090878a4 */ /* 0x000fe2000f8e0208 */
[----:B------:R-:W-:Y:S01]  /*75f0*/  ULDC UR4, c[0x0][0x290] ;  /* 0x0000a40000047ab9 */ /* 0x000fe20000000800 */
[----:B------:R-:W-:Y:S02]  /*7600*/  ULDC UR5, c[0x0][0x748] ;  /* 0x0001d20000057ab9 */ /* 0x000fe40000000800 */
[----:B------:R-:W-:-:S04]  /*7610*/  UIADD3 UR4, -UR4, 0x9f, UR8 ;  /* 0x0000009f04047890 */ /* 0x000fc8000fffe108 */
[----:B------:R-:W-:-:S04]  /*7620*/  UIADD3 UR4, UR4, UR5, URZ ;  /* 0x0000000504047290 */ /* 0x000fc8000fffe03f */
[----:B------:R-:W-:-:S04]  /*7630*/  USHF.R.S32.HI UR5, URZ, 0x1f, UR4 ;  /* 0x0000001f3f057899 */ /* 0x000fc80008011404 */
[----:B------:R-:W-:-:S04]  /*7640*/  ULEA.HI UR5, UR5, UR4, URZ, 0x6 ;  /* 0x0000000405057291 */ /* 0x000fc8000f8f303f */
[----:B------:R-:W-:-:S04]  /*7650*/  USHF.R.S32.HI UR5, URZ, 0x6, UR5 ;  /* 0x000000063f057899 */ /* 0x000fc80008011405 */
[----:B------:R-:W-:-:S04]  /*7660*/  UISETP.LT.AND UP0, UPT, UR5, UR6, UPT ;  /* 0x000000060500728c */ /* 0x000fc8000bf01270 */
[----:B------:R-:W-:-:S12]  /*7670*/  USEL UR6, UR5, UR6, UP0 ;  /* 0x0000000605067287 */ /* 0x000fd80008000000 */
.L_x_1255:
[----:B------:R-:W-:Y:S01]  /*7680*/  UISETP.GT.AND UP0, UPT, UR6, UR7, UPT ;  /* 0x000000070600728c */ /* 0x000fe2000bf04270 */
[----:B------:R-:W-:-:S05]  /*7690*/  IMAD.MOV.U32 R5, RZ, RZ, 0x1 ;  /* 0x00000001ff057424 */ /* 0x000fca00078e00ff */
[----:B------:R-:W-:-:S13]  /*76a0*/  PLOP3.LUT P0, PT, PT, PT, UP0, 0x80, 0x0 ;  /* 0x000000000000781c */ /* 0x000fda0003f0f008 */
[----:B------:R-:W-:Y:S05]  /*76b0*/  @!P0 BRA `(.L_x_1254) ;  /* 0x00000020003c8947 */ /* 0x000fea0003800000 */
[----:B------:R-:W-:Y:S01]  /*76c0*/  USHF.R.S32.HI UR10, URZ, 0x1f, UR28 ;  /* 0x0000001f3f0a7899 */ /* 0x000fe2000801141c */
[----:B------:R-:W-:Y:S01]  /*76d0*/  IMAD.U32 R4, RZ, RZ, UR7 ;  /* 0x00000007ff047e24 */ /* 0x000fe2000f8e00ff */
[----:B------:R-:W-:Y:S01]  /*76e0*/  ULDC.64 UR8, c[0x0][0x718] ;  /* 0x0001c60000087ab9 */ /* 0x000fe20000000a00 */
[----:B------:R-:W-:Y:S01]  /*76f0*/  ULDC.64 UR12, c[0x0][0x730] ;  /* 0x0001cc00000c7ab9 */ /* 0x000fe20000000a00 */
[----:B------:R-:W-:Y:S01]  /*7700*/  UIMAD.WIDE.U32 UR4, UR28, UR8, URZ ;  /* 0x000000081c0472a5 */ /* 0x000fe2000f8e003f */
[----:B------:R-:W-:Y:S01]  /*7710*/  BSSY B1, `(.L_x_1254) ;  /* 0x0000209000017945 */ /* 0x000fe20003800000 */
[----:B------:R-:W-:Y:S01]  /*7720*/  UIMAD UR8, UR10, UR8, URZ ;  /* 0x000000080a0872a4 */ /* 0x000fe2000f8e023f */
[----:B------:R-:W-:Y:S01]  /*7730*/  IMAD.MOV.U32 R18, RZ, RZ, RZ ;  /* 0x000000ffff127224 */ /* 0x000fe200078e00ff */
[----:B------:R-:W-:Y:S01]  /*7740*/  UIMAD UR10, UR10, UR12, URZ ;  /* 0x0000000c0a0a72a4 */ /* 0x000fe2000f8e023f */
[----:B------:R-:W-:Y:S01]  /*7750*/  IMAD.MOV.U32 R5, RZ, RZ, 0x1 ;  /* 0x00000001ff057424 */ /* 0x000fe200078e00ff */
[----:B------:R-:W-:-:S02]  /*7760*/  UIMAD UR22, UR28, UR9, UR8 ;  /* 0x000000091c1672a4 */ /* 0x000fc4000f8e0208 */
[----:B------:R-:W-:Y:S02]  /*7770*/  UIMAD UR11, UR28, UR13, UR10 ;  /* 0x0000000d1c0b72a4 */ /* 0x000fe4000f8e020a */
[----:B------:R-:W-:Y:S01]  /*7780*/  UIMAD.WIDE.U32 UR8, UR28, UR12, URZ ;  /* 0x0000000c1c0872a5 */ /* 0x000fe2000f8e003f */
[----:B------:R-:W-:Y:S01]  /*7790*/  ULDC UR10, c[0x0][0x2e8] ;  /* 0x0000ba00000a7ab9 */ /* 0x000fe20000000800 */
[----:B------:R-:W-:Y:S02]  /*77a0*/  USHF.R.S32.HI UR12, URZ, 0x1f, UR29 ;  /* 0x0000001f3f0c7899 */ /* 0x000fe4000801141d */
[----:B------:R-:W-:Y:S01]  /*77b0*/  UISETP.NE.AND UP0, UPT, UR10, 0x1, UPT ;  /* 0x000000010a00788c */ /* 0x000fe2000bf05270 */
[----:B------:R-:W-:Y:S01]  /*77c0*/  ULDC.64 UR14, c[0x0][0x720] ;  /* 0x0001c800000e7ab9 */ /* 0x000fe20000000a00 */
[----:B------:R-:W-:Y:S01]  /*77d0*/  ELECT P0, URZ, PT ;  /* 0x00000000003f782f */ /* 0x000fe20003800000 */
[----:B------:R-:W-:Y:S02]  /*77e0*/  UIMAD UR10, UR12, UR14, URZ ;  /* 0x0000000e0c0a72a4 */ /* 0x000fe4000f8e023f */
[----:B------:R-:W-:-:S02]  /*77f0*/  UIADD3 UR23, UR5, UR22, URZ ;  /* 0x0000001605177290 */ /* 0x000fc4000fffe03f */
[----:B------:R-:W-:Y:S02]  /*7800*/  UIMAD UR5, UR29, UR15, UR10 ;  /* 0x0000000f1d0572a4 */ /* 0x000fe4000f8e020a */
[----:B------:R-:W-:Y:S01]  /*7810*/  UIADD3 UR9, UR9, UR11, URZ ;  /* 0x0000000b09097290 */ /* 0x000fe2000fffe03f */
[----:B------:R-:W-:Y:S01]  /*7820*/  ULDC.64 UR16, c[0x0][0x738] ;  /* 0x0001ce0000107ab9 */ /* 0x000fe20000000a00 */
[----:B------:R-:W-:Y:S01]  /*7830*/  UMOV UR22, UR4 ;  /* 0x0000000400167c82 */ /* 0x000fe20008000000 */
[----:B------:R-:W-:Y:S01]  /*7840*/  @UP0 ULDC UR10, c[0x0][0x2ec] ;  /* 0x0000bb00000a0ab9 */ /* 0x000fe20000000800 */
[----:B------:R-:W-:Y:S02]  /*7850*/  UIMAD UR12, UR12, UR16, URZ ;  /* 0x000000100c0c72a4 */ /* 0x000fe4000f8e023f */
[----:B------:R-:W-:Y:S02]  /*7860*/  UIMAD.WIDE.U32 UR22, UR29, UR14, UR22 ;  /* 0x0000000e1d1672a5 */ /* 0x000fe4000f8e0016 */
[----:B------:R-:W-:-:S02]  /*7870*/  UIMAD.WIDE.U32 UR10, UR28, UR10, URZ ;  /* 0x0000000a1c0a72a5 */ /* 0x000fc4000f8e003f */
[----:B------:R-:W-:Y:S01]  /*7880*/  UIMAD.WIDE.U32 UR14, UR29, UR16, UR8 ;  /* 0x000000101d0e72a5 */ /* 0x000fe2000f8e0008 */
[----:B------:R-:W-:Y:S02]  /*7890*/  UMOV UR36, UR28 ;  /* 0x0000001c00247c82 */ /* 0x000fe40008000000 */
[----:B------:R-:W-:Y:S01]  /*78a0*/  @UP0 ULDC UR8, c[0x0][0x2f0] ;  /* 0x0000bc0000080ab9 */ /* 0x000fe20000000800 */
[----:B------:R-:W-:Y:S02]  /*78b0*/  UIMAD UR4, UR29, UR17, UR12 ;  /* 0x000000111d0472a4 */ /* 0x000fe4000f8e020c */
[----:B------:R-:W-:Y:S01]  /*78c0*/  @UP0 USHF.R.U32.HI UR36, URZ, UR8, UR11 ;  /* 0x000000083f240299 */ /* 0x000fe2000801160b */
[----:B------:R-:W-:Y:S11]  /*78d0*/  @!P0 BRA `(.L_x_1256) ;  /* 0x0000001c00b08947 */ /* 0x000ff60003800000 */
[----:B------:R-:W1:Y:S01]  /*78e0*/  S2R R3, SR_CgaCtaId ;  /* 0x0000000000037919 */ /* 0x000e620000008800 */
[----:B------:R-:W-:Y:S01]  /*78f0*/  IMAD.MOV.U32 R6, RZ, RZ, 0x1 ;  /* 0x00000001ff067424 */ /* 0x000fe200078e00ff */
[----:B------:R-:W-:Y:S01]  /*7900*/  MOV R0, 0x400 ;  /* 0x0000040000007802 */ /* 0x000fe20000000f00 */
[----:B------:R-:W-:Y:S01]  /*7910*/  IMAD.U32 R8, RZ, RZ, UR23 ;  /* 0x00000017ff087e24 */ /* 0x000fe2000f8e00ff */
[----:B------:R-:W2:Y:S01]  /*7920*/  S2R R2, SR_TID.X ;  /* 0x0000000000027919 */ /* 0x000ea20000002100 */
[----:B------:R-:W-:Y:S01]  /*7930*/  IMAD.U32 R9, RZ, RZ, UR15 ;  /* 0x0000000fff097e24 */ /* 0x000fe2000f8e00ff */
[----:B------:R-:W-:Y:S01]  /*7940*/  SHF.L.U32 R6, R6, 0x1f, RZ ;  /* 0x0000001f06067819 */ /* 0x000fe200000006ff */
[----:B------:R-:W-:Y:S01]  /*7950*/  IMAD.MOV.U32 R7, RZ, RZ, 0x1 ;  /* 0x00000001ff077424 */ /* 0x000fe200078e00ff */
[----:B-1----:R-:W-:-:S04]  /*7960*/  LEA R0, R3, R0, 0x18 ;  /* 0x0000000003007211 */ /* 0x002fc800078ec0ff */
[----:B------:R-:W1:Y:S01]  /*7970*/  SYNCS.PHASECHK.TRANS64.TRYWAIT P1, [R0+URZ+0x36420], R6 ;  /* 0x03642006000075a7 */ /* 0x000e62000802017f */
[----:B--2---:R-:W-:Y:S01]  /*7980*/  LOP3.LUT P0, RZ, R2, 0x7f, RZ, 0xc0, !PT ;  /* 0x0000007f02ff7812 */ /* 0x004fe2000780c0ff */
[----:B-1----:R-:W-:-:S12]  /*7990*/  @!P1 BRA `(.L_x_1257) ;  /* 0x0000002000709947 */ /* 0x002fd80003800000 */
.L_x_1284:
[----:B------:R-:W-:Y:S02]  /*79a0*/  VIADD R8, R8, UR5 ;  /* 0x0000000508087c36 */ /* 0x000fe40008000000 */
[----:B------:R-:W-:Y:S01]  /*79b0*/  VIADD R9, R9, UR4 ;  /* 0x0000000409097c36 */ /* 0x000fe20008000000 */
[----:B------:R-:W-:Y:S06]  /*79c0*/  @P0 BRA `(.L_x_1258) ;  /* 0x0000000000180947 */ /* 0x000fec0003800000 */
[----:B------:R-:W2:Y:S01]  /*79d0*/  S2R R2, SR_TID.X ;  /* 0x0000000000027919 */ /* 0x000ea20000002100 */
[----:B------:R-:W-:-:S04]  /*79e0*/  IMAD.MOV.U32 R3, RZ, RZ, 0x6100 ;  /* 0x00006100ff037424 */ /* 0x000fc800078e00ff */
[----:B------:R3:W-:Y:S01]  /*79f0*/  SYNCS.ARRIVE.TRANS64 RZ, [R0+URZ+0x36410], R3 ;  /* 0x0364100300ff79a7 */ /* 0x0007e2000800003f */
[----:B--2---:R-:W-:-:S13]  /*7a00*/  LOP3.LUT P1, RZ, R2, 0x1f, RZ, 0xc0, !PT ;  /* 0x0000001f02ff7812 */ /* 0x004fda000782c0ff */
[----:B---3--:R-:W-:Y:S05]  /*7a10*/  @!P1 BRA `(.L_x_1258) ;  /* 0x0000000000049947 */ /* 0x008fea0003800000 */
[----:B------:R-:W-:Y:S01]  /*7a20*/  BPT.TRAP 0x1 ;  /* 0x000000040000795c */ /* 0x000fe20000300000 */
.L_x_1258:
[----:B------:R-:W2:Y:S01]  /*7a30*/  LDC.64 R12, c[0x0][0x198] ;  /* 0x00006600ff0c7b82 */ /* 0x000ea20000000a00 */
[----:B------:R-:W-:Y:S01]  /*7a40*/  R2UR UR27, R4 ;  /* 0x00000000041b72ca */ /* 0x000fe200000e0000 */
[----:B------:R-:W-:Y:S01]  /*7a50*/  ULDC.64 UR10, c[0x0][0x700] ;  /* 0x0001c000000a7ab9 */ /* 0x000fe20000000a00 */
[----:B------:R-:W-:Y:S01]  /*7a60*/  R2UR UR7, R8 ;  /* 0x00000000080772ca */ /* 0x000fe200000e0000 */
[----:B------:R-:W-:Y:S01]  /*7a70*/  UMOV UR48, 0x0 ;  /* 0x0000000000307882 */ /* 0x000fe20000000000 */
[----:B------:R-:W-:Y:S01]  /*7a80*/  R2UR UR32, R0 ;  /* 0x00000000002072ca */ /* 0x000fe200000e0000 */
[----:B------:R-:W-:Y:S01]  /*7a90*/  UMOV UR49, 0x14f00000 ;  /* 0x14f0000000317882 */ /* 0x000fe20000000000 */
[----:B------:R-:W-:Y:S01]  /*7aa0*/  UMOV UR26, URZ ;  /* 0x0000003f001a7c82 */ /* 0x000fe20008000000 */
[----:B------:R-:W-:Y:S01]  /*7ab0*/  UMOV UR18, 0x40 ;  /* 0x0000004000127882 */ /* 0x000fe20000000000 */
[----:B------:R-:W-:Y:S01]  /*7ac0*/  UMOV UR20, UR28 ;  /* 0x0000001c00147c82 */ /* 0x000fe20008000000 */
[----:B------:R-:W-:Y:S01]  /*7ad0*/  UMOV UR21, UR29 ;  /* 0x0000001d00157c82 */ /* 0x000fe20008000000 */
[----:B------:R-:W-:Y:S01]  /*7ae0*/  UMOV UR12, UR28 ;  /* 0x0000001c000c7c82 */ /* 0x000fe20008000000 */
[----:B------:R-:W-:Y:S01]  /*7af0*/  UMOV UR13, UR29 ;  /* 0x0000001d000d7c82 */ /* 0x000fe20008000000 */
[----:B------:R-:W-:Y:S01]  /*7b00*/  UMOV UR30, 0x0 ;  /* 0x00000000001e7882 */ /* 0x000fe20000000000 */
[----:B------:R-:W-:Y:S01]  /*7b10*/  USHF.L.U32 UR27, UR27, 0x6, URZ ;  /* 0x000000061b1b7899 */ /* 0x000fe2000800063f */
[----:B------:R-:W-:Y:S01]  /*7b20*/  IMAD.MOV.U32 R18, RZ, RZ, 0x1 ;  /* 0x00000001ff127424 */ /* 0x000fe200078e00ff */
[----:B------:R-:W-:Y:S01]  /*7b30*/  UMOV UR31, 0x10000000 ;  /* 0x10000000001f7882 */ /* 0x000fe20000000000 */
[----:B------:R-:W-:Y:S01]  /*7b40*/  UMOV UR37, UR29 ;  /* 0x0000001d00257c82 */ /* 0x000fe20008000000 */
[----:B------:R-:W-:-:S02]  /*7b50*/  UIADD3 UR8, UP0, UR27, UR22, URZ ;  /* 0x000000161b087290 */ /* 0x000fc4000ff1e03f */
[----:B------:R-:W-:Y:S02]  /*7b60*/  UIADD3 UR24, UR32, 0x1e000, URZ ;  /* 0x0001e00020187890 */ /* 0x000fe4000fffe03f */
[----:B------:R-:W-:Y:S01]  /*7b70*/  ULEA.HI.X.SX32 UR7, UR27, UR7, 0x1, UP0 ;  /* 0x000000071b077291 */ /* 0x000fe200080f0e3f */
[----:B--2---:R-:W-:Y:S01]  /*7b80*/  IMAD.MOV.U32 R10, RZ, RZ, R12 ;  /* 0x000000ffff0a7224 */ /* 0x004fe200078e000c */
[----:B------:R-:W-:Y:S01]  /*7b90*/  UIADD3 UR25, UR32, 0x36410, URZ ;  /* 0x0003641020197890 */ /* 0x000fe2000fffe03f */
[----:B------:R-:W-:Y:S01]  /*7ba0*/  IMAD.MOV.U32 R11, RZ, RZ, R13 ;  /* 0x000000ffff0b7224 */ /* 0x000fe200078e000d */
[----:B------:R-:W-:Y:S01]  /*7bb0*/  UIADD3 UR16, UR32, 0x20000, URZ ;  /* 0x0002000020107890 */ /* 0x000fe2000fffe03f */
[----:B------:R-:W-:Y:S01]  /*7bc0*/  IMAD.U32 R12, RZ, RZ, UR10 ;  /* 0x0000000aff0c7e24 */ /* 0x000fe2000f8e00ff */
[C---:B------:R-:W-:Y:S01]  /*7bd0*/  IADD3 R3, P2, R10.reuse, 0x3f0, RZ ;  /* 0x000003f00a037810 */ /* 0x040fe20007f5e0ff */
[----:B------:R-:W-:Y:S01]  /*7be0*/  IMAD.U32 R13, RZ, RZ, UR11 ;  /* 0x0000000bff0d7e24 */ /* 0x000fe2000f8e00ff */
[----:B------:R-:W-:Y:S01]  /*7bf0*/  IADD3 R2, P1, R10, 0x2f0, RZ ;  /* 0x000002f00a027810 */ /* 0x000fe20007f3e0ff */
[----:B------:R-:W-:Y:S01]  /*7c00*/  IMAD.U32 R14, RZ, RZ, UR8 ;  /* 0x00000008ff0e7e24 */ /* 0x000fe2000f8e00ff */
[----:B------:R-:W-:Y:S01]  /*7c10*/  R2UR UR46, R3 ;  /* 0x00000000032e72ca */ /* 0x000fe200000e0000 */
[----:B------:R-:W-:Y:S01]  /*7c20*/  IMAD.U32 R3, RZ, RZ, UR8 ;  /* 0x00000008ff037e24 */ /* 0x000fe2000f8e00ff */
[----:B------:R-:W-:Y:S01]  /*7c30*/  R2UR UR54, R2 ;  /* 0x00000000023672ca */ /* 0x000fe200000e0000 */
[----:B------:R-:W-:Y:S01]  /*7c40*/  IMAD.X R15, RZ, RZ, R11, P1 ;  /* 0x000000ffff0f7224 */ /* 0x000fe200008e060b */
[----:B------:R-:W-:Y:S01]  /*7c50*/  UIADD3 UR8, UR32, 0x22000, URZ ;  /* 0x0002200020087890 */ /* 0x000fe2000fffe03f */
[----:B------:R-:W-:Y:S01]  /*7c60*/  IMAD.U32 R5, RZ, RZ, UR7 ;  /* 0x00000007ff057e24 */ /* 0x000fe2000f8e00ff */
[----:B------:R-:W-:Y:S01]  /*7c70*/  LEA R2, P1, R3, R12, 0x2 ;  /* 0x0000000c03027211 */ /* 0x000fe200078210ff */
[----:B------:R-:W-:Y:S01]  /*7c80*/  UIADD3 UR33, UR32, 0x36400, URZ ;  /* 0x0003640020217890 */ /* 0x000fe2000fffe03f */
[----:B------:R-:W-:Y:S01]  /*7c90*/  R2UR UR55, R15 ;  /* 0x000000000f3772ca */ /* 0x000fe200000e0000 */
[----:B------:R-:W-:Y:S01]  /*7ca0*/  IMAD.U32 R15, RZ, RZ, UR6 ;  /* 0x00000006ff0f7e24 */ /* 0x000fe2000f8e00ff */
[----:B------:R-:W-:Y:S01]  /*7cb0*/  LEA.HI.X R5, R14, R13, R5, 0x2, P1 ;  /* 0x0000000d0e057211 */ /* 0x000fe200008f1405 */
[--C-:B------:R-:W-:Y:S01]  /*7cc0*/  IMAD.X R14, RZ, RZ, R11.reuse, P2 ;  /* 0x000000ffff0e7224 */ /* 0x100fe200010e060b */
[----:B------:R-:W-:Y:S01]  /*7cd0*/  R2UR UR56, R2 ;  /* 0x00000000023872ca */ /* 0x000fe200000e0000 */
[----:B------:R-:W-:Y:S01]  /*7ce0*/  UMOV UR17, UR25 ;  /* 0x0000001900117c82 */ /* 0x000fe20008000000 */
[----:B------:R-:W-:Y:S01]  /*7cf0*/  IADD3 R2, P1, R10, 0xf0, RZ ;  /* 0x000000f00a027810 */ /* 0x000fe20007f3e0ff */
[----:B------:R-:W-:Y:S01]  /*7d00*/  UMOV UR19, UR27 ;  /* 0x0000001b00137c82 */ /* 0x000fe20008000000 */
[----:B------:R-:W-:Y:S01]  /*7d10*/  R2UR UR57, R5 ;  /* 0x00000000053972ca */ /* 0x000fe200000e0000 */
[----:B------:R-:W-:Y:S01]  /*7d20*/  VIADD R15, R15, 0xffffffff ;  /* 0xffffffff0f0f7836 */ /* 0x000fe20000000000 */
[----:B------:R-:W-:Y:S01]  /*7d30*/  R2UR UR40, R2 ;  /* 0x00000000022872ca */ /* 0x000fe200000e0000 */
[----:B------:R-:W-:Y:S01]  /*7d40*/  IMAD.X R3, RZ, RZ, R11, P1 ;  /* 0x000000ffff037224 */ /* 0x000fe200008e060b */
[----:B------:R-:W-:Y:S01]  /*7d50*/  UMOV UR10, 0x80 ;  /* 0x00000080000a7882 */ /* 0x000fe20000000000 */
[----:B------:R-:W-:Y:S01]  /*7d60*/  UMOV UR9, UR25 ;  /* 0x0000001900097c82 */ /* 0x000fe20008000000 */
[----:B------:R-:W-:Y:S01]  /*7d70*/  UMOV UR11, UR27 ;  /* 0x0000001b000b7c82 */ /* 0x000fe20008000000 */
[----:B------:R-:W-:Y:S01]  /*7d80*/  R2UR UR47, R14 ;  /* 0x000000000e2f72ca */ /* 0x000fe200000e0000 */
[----:B------:R-:W-:Y:S01]  /*7d90*/  IMAD.MOV.U32 R5, RZ, RZ, 0x12000 ;  /* 0x00012000ff057424 */ /* 0x000fe200078e00ff */
[----:B------:R-:W-:Y:S01]  /*7da0*/  R2UR UR41, R3 ;  /* 0x00000000032972ca */ /* 0x000fe200000e0000 */
[----:B------:R-:W-:Y:S01]  /*7db0*/  UMOV UR7, 0x10 ;  /* 0x0000001000077882 */ /* 0x000fe20000000000 */
[----:B------:R-:W-:Y:S01]  /*7dc0*/  UMOV UR34, UR26 ;  /* 0x0000001a00227c82 */ /* 0x000fe20008000000 */
[----:B------:R-:W-:Y:S01]  /*7dd0*/  ISETP.GE.AND P1, PT, R4, R15, PT ;  /* 0x0000000f0400720c */ /* 0x000fe20003f26270 */
[----:B------:R-:W-:Y:S01]  /*7de0*/  UMOV UR50, 0x40 ;  /* 0x0000004000327882 */ /* 0x000fe20000000000 */
[----:B------:R-:W-:Y:S01]  /*7df0*/  UMOV UR51, UR35 ;  /* 0x0000002300337c82 */ /* 0x000fe20008000000 */
[----:B------:R-:W-:Y:S01]  /*7e00*/  UMOV UR52, UR36 ;  /* 0x0000002400347c82 */ /* 0x000fe20008000000 */
[----:B------:R-:W-:Y:S01]  /*7e10*/  UMOV UR53, UR29 ;  /* 0x0000001d00357c82 */ /* 0x000fe20008000000 */
[----:B------:R-:W-:Y:S01]  /*7e20*/  UMOV UR42, 0x80 ;  /* 0x00000080002a7882 */ /* 0x000fe20000000000 */
[----:B------:R-:W-:Y:S01]  /*7e30*/  UMOV UR43, UR35 ;  /* 0x00000023002b7c82 */ /* 0x000fe20008000000 */
[----:B------:R-:W-:Y:S01]  /*7e40*/  UMOV UR44, UR36 ;  /* 0x00000024002c7c82 */ /* 0x000fe20008000000 */
[----:B------:R-:W-:-:S02]  /*7e50*/  UMOV UR45, UR29 ;  /* 0x0000001d002d7c82 */ /* 0x000fc40008000000 */
[----:B------:R2:W-:Y:S01]  /*7e60*/  UTMALDG.4D [UR24], [UR40], desc[UR48] ;  /* 0x00003018280075b4 */ /* 0x0005e20008019000 */
[----:B------:R3:W-:Y:S01]  /*7e70*/  UTMALDG.4D [UR16], [UR40], desc[UR48] ;  /* 0x00003010280075b4 */ /* 0x0007e20008019000 */
[----:B------:R4:W-:Y:S01]  /*7e80*/  UTMALDG.4D [UR8], [UR40], desc[UR48] ;  /* 0x00003008280075b4 */ /* 0x0009e20008019000 */
[----:B--2---:R-:W-:Y:S02]  /*7e90*/  UIADD3 UR24, UR32, 0x30000, URZ ;  /* 0x0003000020187890 */ /* 0x004fe4000fffe03f */
[----:B---3--:R-:W-:-:S07]  /*7ea0*/  UIADD3 UR16, UR32, 0x9000, URZ ;  /* 0x0000900020107890 */ /* 0x008fce000fffe03f */
[----:B------:R-:W-:Y:S01]  /*7eb0*/  UBLKCP.S.G [UR24], [UR56], UR7 ;  /* 0x00000018380073ba */ /* 0x000fe20008000207 */
[----:B------:R2:W-:Y:S01]  /*7ec0*/  SYNCS.ARRIVE.TRANS64 RZ, [R0+URZ+0x36400], R5 ;  /* 0x0364000500ff79a7 */ /* 0x0005e2000800003f */
[----:B------:R-:W-:Y:S01]  /*7ed0*/  UMOV UR19, UR35 ;  /* 0x0000002300137c82 */ /* 0x000fe20008000000 */
[----:B------:R-:W-:Y:S01]  /*7ee0*/  UMOV UR20, UR36 ;  /* 0x0000002400147c82 */ /* 0x000fe20008000000 */
[----:B------:R-:W-:Y:S01]  /*7ef0*/  UMOV UR18, UR26 ;  /* 0x0000001a00127c82 */ /* 0x000fe20008000000 */
[----:B------:R-:W-:Y:S01]  /*7f00*/  UMOV UR17, UR33 ;  /* 0x0000002100117c82 */ /* 0x000fe20008000000 */
[----:B----4-:R-:W-:Y:S02]  /*7f10*/  UIADD3 UR48, UR32, 0x3000, URZ ;  /* 0x0000300020307890 */ /* 0x010fe4000fffe03f */
[----:B------:R3:W-:Y:S01]  /*7f20*/  UTMALDG.4D [UR32], [UR54], desc[UR30] ;  /* 0x00001e20360075b4 */ /* 0x0007e20008019000 */
[----:B------:R-:W-:Y:S02]  /*7f30*/  UIADD3 UR40, UR32, 0x6000, URZ ;  /* 0x0000600020287890 */ /* 0x000fe4000fffe03f */
[----:B------:R-:W-:Y:S01]  /*7f40*/  UIADD3 UR8, UR32, 0xc000, URZ ;  /* 0x0000c00020087890 */ /* 0x000fe2000fffe03f */
[----:B--2---:R-:W-:Y:S01]  /*7f50*/  IMAD.MOV.U32 R5, RZ, RZ, 0x1 ;  /* 0x00000001ff057424 */ /* 0x004fe200078e00ff */
[----:B------:R-:W-:Y:S01]  /*7f60*/  UMOV UR49, UR33 ;  /* 0x0000002100317c82 */ /* 0x000fe20008000000 */
[----:B------:R-:W-:Y:S01]  /*7f70*/  UMOV UR41, UR33 ;  /* 0x0000002100297c82 */ /* 0x000fe20008000000 */
[----:B------:R-:W-:Y:S01]  /*7f80*/  UMOV UR10, 0x40 ;  /* 0x00000040000a7882 */ /* 0x000fe20000000000 */
[----:B------:R2:W-:Y:S01]  /*7f90*/  UTMALDG.4D [UR48], [UR54], desc[UR30] ;  /* 0x00001e30360075b4 */ /* 0x0005e20008019000 */
[----:B------:R-:W-:Y:S01]  /*7fa0*/  UMOV UR11, UR35 ;  /* 0x00000023000b7c82 */ /* 0x000fe20008000000 */
[----:B------:R-:W-:Y:S01]  /*7fb0*/  UMOV UR12, UR36 ;  /* 0x00000024000c7c82 */ /* 0x000fe20008000000 */
[----:B------:R-:W-:Y:S01]  /*7fc0*/  UMOV UR9, UR33 ;  /* 0x0000002100097c82 */ /* 0x000fe20008000000 */
[----:B------:R2:W-:Y:S01]  /*7fd0*/  UTMALDG.4D [UR40], [UR54], desc[UR30] ;  /* 0x00001e28360075b4 */ /* 0x0005e20008019000 */
[----:B------:R2:W-:Y:S01]  /*7fe0*/  UTMALDG.4D [UR16], [UR46], desc[UR30] ;  /* 0x00001e102e0075b4 */ /* 0x0005e20008019000 */
[----:B---3--:R-:W-:Y:S01]  /*7ff0*/  UIADD3 UR32, UR32, 0xf000, URZ ;  /* 0x0000f00020207890 */ /* 0x008fe2000fffe03f */
[----:B------:R-:W-:Y:S01]  /*8000*/  UMOV UR34, 0x80 ;  /* 0x0000008000227882 */ /* 0x000fe20000000000 */
[----:B------:R2:W-:Y:S07]  /*8010*/  UTMALDG.4D [UR8], [UR46], desc[UR30] ;  /* 0x00001e082e0075b4 */ /* 0x0005ee0008019000 */
[----:B------:R2:W-:Y:S02]  /*8020*/  UTMALDG.4D [UR32], [UR46], desc[UR30] ;  /* 0x00001e202e0075b4 */ /* 0x0005e40008019000 */
[----:B--2---:R-:W-:Y:S05]  /*8030*/  @P1 BRA `(.L_x_1259) ;  /* 0x0000001400041947 */ /* 0x004fea0003800000 */
[----:B------:R-:W2:Y:S01]  /*8040*/  S2R R16, SR_TID.X ;  /* 0x0000000000107919 */ /* 0x000ea20000002100 */
[C---:B------:R-:W-:Y:S01]  /*8050*/  R2UR UR7, R4.reuse ;  /* 0x00000000040772ca */ /* 0x040fe200000e0000 */
[----:B------:R-:W-:Y:S01]  /*8060*/  UIADD3 UR8, UR6, -0x2, URZ ;  /* 0xfffffffe06087890 */ /* 0x000fe2000fffe03f */
[----:B------:R-:W-:Y:S02]  /*8070*/  IMAD.MOV.U32 R18, RZ, RZ, 0x1 ;  /* 0x00000001ff127424 */ /* 0x000fe400078e00ff */
[----:B------:R-:W-:Y:S02]  /*8080*/  IMAD.MOV.U32 R21, RZ, RZ, R4 ;  /* 0x000000ffff157224 */ /* 0x000fe400078e0004 */
[----:B------:R-:W-:Y:S01]  /*8090*/  IMAD.MOV.U32 R7, RZ, RZ, 0x1 ;  /* 0x00000001ff077424 */ /* 0x000fe200078e00ff */
[----:B------:R-:W-:-:S06]  /*80a0*/  ISETP.NE.AND P1, PT, R4, UR8, PT ;  /* 0x0000000804007c0c */ /* 0x000fcc000bf25270 */
[----:B------:R-:W-:-:S04]  /*80b0*/  ULOP3.LUT UR7, URZ, UR7, URZ, 0x33, !UPT ;  /* 0x000000073f077292 */ /* 0x000fc8000f8e333f */
[----:B------:R-:W-:-:S06]  /*80c0*/  UIADD3 UR7, UR7, UR6, URZ ;  /* 0x0000000607077290 */ /* 0x000fcc000fffe03f */
[----:B------:R-:W-:-:S05]  /*80d0*/  IMAD.U32 R19, RZ, RZ, UR7 ;  /* 0x00000007ff137e24 */ /* 0x000fca000f8e00ff */
[----:B------:R-:W-:Y:S02]  /*80e0*/  LOP3.LUT R19, R19, 0x1, RZ, 0xc0, !PT ;  /* 0x0000000113137812 */ /* 0x000fe400078ec0ff */
[----:B--2---:R-:W-:Y:S01]  /*80f0*/  LOP3.LUT R20, R16, 0x1f, RZ, 0xc0, !PT ;  /* 0x0000001f10147812 */ /* 0x004fe200078ec0ff */
[----:B------:R-:W-:Y:S06]  /*8100*/  @!P1 BRA `(.L_x_1260) ;  /* 0x0000000c00389947 */ /* 0x000fec0003800000 */
[----:B------:R-:W-:Y:S01]  /*8110*/  R2UR UR8, R19 ;  /* 0x00000000130872ca */ /* 0x000fe200000e0000 */
[----:B------:R-:W-:Y:S02]  /*8120*/  IMAD.MOV.U32 R21, RZ, RZ, R4 ;  /* 0x000000ffff157224 */ /* 0x000fe400078e0004 */
[----:B------:R-:W-:-:S10]  /*8130*/  IMAD.MOV.U32 R7, RZ, RZ, 0x1 ;  /* 0x00000001ff077424 */ /* 0x000fd400078e00ff */
[----:B------:R-:W-:-:S06]  /*8140*/  UIADD3 UR7, UR7, -UR8, URZ ;  /* 0x8000000807077290 */ /* 0x000fcc000fffe03f */
[----:B------:R-:W-:-:S07]  /*8150*/  IMAD.U32 R22, RZ, RZ, UR7 ;  /* 0x00000007ff167e24 */ /* 0x000fce000f8e00ff */
.L_x_1269:
[----:B-1----:R-:W-:-:S05]  /*8160*/  IMAD.MOV.U32 R6, RZ, RZ, 0x1 ;  /* 0x00000001ff067424 */ /* 0x002fca00078e00ff */
[----:B------:R-:W-:-:S04]  /*8170*/  SHF.L.U32 R6, R6, 0x1f, RZ ;  /* 0x0000001f06067819 */ /* 0x000fc800000006ff */
[----:B------:R-:W1:Y:S02]  /*8180*/  SYNCS.PHASECHK.TRANS64.TRYWAIT P1, [R0+URZ+0x36438], R6 ;  /* 0x03643806000075a7 */ /* 0x000e64000802017f */
[----:B-123--:R-:W-:Y:S05]  /*8190*/  @!P1 BRA `(.L_x_1261) ;  /* 0x0000001800849947 */ /* 0x00efea0003800000 */
.L_x_1285:
[----:B------:R-:W-:Y:S05]  /*81a0*/  @P0 BRA `(.L_x_1262) ;  /* 0x0000000000140947 */ /* 0x000fea0003800000 */
[----:B------:R-:W-:Y:S01]  /*81b0*/  ISETP.NE.AND P1, PT, R20, RZ, PT ;  /* 0x000000ff1400720c */ /* 0x000fe20003f25270 */
[----:B------:R-:W-:-:S04]  /*81c0*/  IMAD.MOV.U32 R3, RZ, RZ, 0x6100 ;  /* 0x00006100ff037424 */ /* 0x000fc800078e00ff */
[----:B------:R2:W-:Y:S08]  /*81d0*/  SYNCS.ARRIVE.TRANS64 RZ, [R0+URZ+0x36430], R3 ;  /* 0x0364300300ff79a7 */ /* 0x0005f0000800003f */
[----:B------:R-:W-:Y:S05]  /*81e0*/  @!P1 BRA `(.L_x_1262) ;  /* 0x0000000000049947 */ /* 0x000fea0003800000 */
[----:B------:R-:W-:Y:S01]  /*81f0*/  BPT.TRAP 0x1 ;  /* 0x000000040000795c */ /* 0x000fe20000300000 */
.L_x_1262:
[----:B------:R-:W3:Y:S01]  /*8200*/  LDC.64 R16, c[0x0][0x728] ;  /* 0x0001ca00ff107b82 */ /* 0x000ee20000000a00 */
[----:B------:R-:W-:Y:S01]  /*8210*/  IMAD.SHL.U32 R28, R21, 0x40, RZ ;  /* 0x00000040151c7824 */ /* 0x000fe200078e00ff */
[----:B------:R-:W-:Y:S01]  /*8220*/  UMOV UR32, 0x0 ;  /* 0x0000000000207882 */ /* 0x000fe20000000000 */
[C---:B------:R-:W-:Y:S01]  /*8230*/  VIADD R23, R0.reuse, 0x36430 ;  /* 0x0003643000177836 */ /* 0x040fe20000000000 */
[----:B------:R-:W-:Y:S01]  /*8240*/  UMOV UR33, 0x14f00000 ;  /* 0x14f0000000217882 */ /* 0x000fe20000000000 */
[----:B------:R-:W-:Y:S01]  /*8250*/  VIADD R24, R0, 0x2a000 ;  /* 0x0002a00000187836 */ /* 0x000fe20000000000 */
[----:B------:R-:W-:Y:S01]  /*8260*/  IADD3 R2, P1, R28, UR14, RZ ;  /* 0x0000000e1c027c10 */ /* 0x000fe2000ff3e0ff */
[C---:B------:R-:W-:Y:S01]  /*8270*/  VIADD R25, R0.reuse, 0x2c000 ;  /* 0x0002c00000197836 */ /* 0x040fe20000000000 */
[----:B------:R-:W4:Y:S01]  /*8280*/  LDC.64 R12, c[0x0][0x198] ;  /* 0x00006600ff0c7b82 */ /* 0x000f220000000a00 */
[----:B------:R-:W-:Y:S01]  /*8290*/  VIADD R26, R0, 0x2e000 ;  /* 0x0002e000001a7836 */ /* 0x000fe20000000000 */
[----:B--2---:R-:W-:Y:S01]  /*82a0*/  LEA.HI.X.SX32 R3, R28, R9, 0x1, P1 ;  /* 0x000000091c037211 */ /* 0x004fe200008f0eff */
[----:B------:R-:W-:Y:S01]  /*82b0*/  VIADD R27, R0, 0x30200 ;  /* 0x00030200001b7836 */ /* 0x000fe20000000000 */
[----:B------:R-:W-:Y:S01]  /*82c0*/  R2UR UR27, R28 ;  /* 0x000000001c1b72ca */ /* 0x000fe200000e0000 */
[----:B------:R-:W-:Y:S01]  /*82d0*/  UMOV UR26, URZ ;  /* 0x0000003f001a7c82 */ /* 0x000fe20008000000 */
[----:B------:R-:W-:Y:S01]  /*82e0*/  R2UR UR25, R23 ;  /* 0x00000000171972ca */ /* 0x000fe200000e0000 */
[----:B------:R-:W-:Y:S01]  /*82f0*/  UMOV UR18, 0x40 ;  /* 0x0000004000127882 */ /* 0x000fe20000000000 */
        /* <DEDUP_REMOVED lines=8> */
[C---:B---3--:R-:W-:Y:S01]  /*8380*/  LEA R4, P1, R2.reuse, R16, 0x2 ;  /* 0x0000001002047211 */ /* 0x048fe200078210ff */
[----:B------:R-:W-:Y:S01]  /*8390*/  UMOV UR19, UR27 ;  /* 0x0000001b00137c82 */ /* 0x000fe20008000000 */
[----:B------:R-:W-:Y:S01]  /*83a0*/  UMOV UR13, UR29 ;  /* 0x0000001d000d7c82 */ /* 0x000fe20008000000 */
[----:B------:R-:W-:Y:S01]  /*83b0*/  UMOV UR17, UR25 ;  /* 0x0000001900117c82 */ /* 0x000fe20008000000 */
[----:B------:R-:W-:Y:S01]  /*83c0*/  LEA.HI.X R2, R2, R17, R3, 0x2, P1 ;  /* 0x0000001102027211 */ /* 0x000fe200008f1403 */
[----:B------:R-:W-:Y:S01]  /*83d0*/  UMOV UR9, UR25 ;  /* 0x0000001900097c82 */ /* 0x000fe20008000000 */
[----:B------:R-:W-:Y:S01]  /*83e0*/  R2UR UR40, R4 ;  /* 0x00000000042872ca */ /* 0x000fe200000e0000 */
[----:B------:R-:W-:Y:S01]  /*83f0*/  UMOV UR11, UR27 ;  /* 0x0000001b000b7c82 */ /* 0x000fe20008000000 */
[----:B----4-:R-:W-:Y:S01]  /*8400*/  IMAD.MOV.U32 R10, RZ, RZ, R12 ;  /* 0x000000ffff0a7224 */ /* 0x010fe200078e000c */
[----:B------:R-:W-:Y:S01]  /*8410*/  R2UR UR41, R2 ;  /* 0x00000000022972ca */ /* 0x000fe200000e0000 */
[----:B------:R-:W-:Y:S01]  /*8420*/  IMAD.MOV.U32 R11, RZ, RZ, R13 ;  /* 0x000000ffff0b7224 */ /* 0x000fe200078e000d */
[----:B------:R-:W-:Y:S01]  /*8430*/  SHF.L.U32 R3, R7, 0x1f, RZ ;  /* 0x0000001f07037819 */ /* 0x000fe200000006ff */
[----:B------:R-:W-:Y:S01]  /*8440*/  UMOV UR7, 0x10 ;  /* 0x0000001000077882 */ /* 0x000fe20000000000 */
[----:B------:R-:W-:Y:S01]  /*8450*/  IADD3 R4, P1, R10, 0x1f0, RZ ;  /* 0x000001f00a047810 */ /* 0x000fe20007f3e0ff */
[----:B------:R-:W-:-:S03]  /*8460*/  UMOV UR43, UR25 ;  /* 0x00000019002b7c82 */ /* 0x000fc60008000000 */
[----:B------:R-:W-:Y:S01]  /*8470*/  R2UR UR30, R4 ;  /* 0x00000000041e72ca */ /* 0x000fe200000e0000 */
[----:B------:R-:W-:-:S05]  /*8480*/  IMAD.X R5, RZ, RZ, R11, P1 ;  /* 0x000000ffff057224 */ /* 0x000fca00008e060b */
[----:B------:R-:W-:-:S13]  /*8490*/  R2UR UR31, R5 ;  /* 0x00000000051f72ca */ /* 0x000fda00000e0000 */
[----:B------:R2:W-:Y:S01]  /*84a0*/  UTMALDG.4D [UR24], [UR30], desc[UR32] ;  /* 0x000020181e0075b4 */ /* 0x0005e20008019000 */
[----:B------:R2:W-:Y:S01]  /*84b0*/  UTMALDG.4D [UR16], [UR30], desc[UR32] ;  /* 0x000020101e0075b4 */ /* 0x0005e20008019000 */
[----:B------:R2:W-:Y:S01]  /*84c0*/  UTMALDG.4D [UR8], [UR30], desc[UR32] ;  /* 0x000020081e0075b4 */ /* 0x0005e20008019000 */
[----:B------:R2:W-:Y:S01]  /*84d0*/  UBLKCP.S.G [UR42], [UR40], UR7 ;  /* 0x0000002a280073ba */ /* 0x0005e20008000207 */
[----:B------:R-:W3:Y:S02]  /*84e0*/  SYNCS.PHASECHK.TRANS64.TRYWAIT P1, [R0+URZ+0x36428], R3 ;  /* 0x03642803000075a7 */ /* 0x000ee4000802017f */
[----:B--23--:R-:W-:Y:S05]  /*84f0*/  @!P1 BRA `(.L_x_1263) ;  /* 0x0000001400c09947 */ /* 0x00cfea0003800000 */
.L_x_1286:
[----:B------:R-:W-:Y:S05]  /*8500*/  @P0 BRA `(.L_x_1264) ;  /* 0x0000000000140947 */ /* 0x000fea0003800000 */
[----:B------:R-:W-:Y:S01]  /*8510*/  ISETP.NE.AND P1, PT, R20, RZ, PT ;  /* 0x000000ff1400720c */ /* 0x000fe20003f25270 */
[----:B--2---:R-:W-:-:S04]  /*8520*/  IMAD.MOV.U32 R3, RZ, RZ, 0x6100 ;  /* 0x00006100ff037424 */ /* 0x004fc800078e00ff */
[----:B------:R3:W-:Y:S08]  /*8530*/  SYNCS.ARRIVE.TRANS64 RZ, [R0+URZ+0x36418], R3 ;  /* 0x0364180300ff79a7 */ /* 0x0007f0000800003f */
[----:B------:R-:W-:Y:S05]  /*8540*/  @!P1 BRA `(.L_x_1264) ;  /* 0x0000000000049947 */ /* 0x000fea0003800000 */
[----:B------:R-:W-:Y:S01]  /*8550*/  BPT.TRAP 0x1 ;  /* 0x000000040000795c */ /* 0x000fe20000300000 */
.L_x_1264:
[----:B------:R-:W-:Y:S01]  /*8560*/  VIADD R28, R28, 0x40 ;  /* 0x000000401c1c7836 */ /* 0x000fe20000000000 */
[----:B------:R-:W-:Y:S01]  /*8570*/  ULDC.64 UR8, c[0x0][0x700] ;  /* 0x0001c00000087ab9 */ /* 0x000fe20000000a00 */
[----:B------:R-:W-:Y:S01]  /*8580*/  R2UR UR40, R0 ;  /* 0x00000000002872ca */ /* 0x000fe200000e0000 */
[----:B------:R-:W-:Y:S01]  /*8590*/  IMAD.U32 R12, RZ, RZ, UR8 ;  /* 0x00000008ff0c7e24 */ /* 0x000fe2000f8e00ff */
[----:B------:R-:W-:Y:S01]  /*85a0*/  UMOV UR32, 0x0 ;  /* 0x0000000000207882 */ /* 0x000fe20000000000 */
[----:B------:R-:W-:Y:S01]  /*85b0*/  IADD3 R2, P1, R28, UR22, RZ ;  /* 0x000000161c027c10 */ /* 0x000fe2000ff3e0ff */
[----:B------:R-:W-:Y:S01]  /*85c0*/  IMAD.U32 R13, RZ, RZ, UR9 ;  /* 0x00000009ff0d7e24 */ /* 0x000fe2000f8e00ff */
[----:B------:R-:W-:Y:S01]  /*85d0*/  SHF.R.S32.HI R14, RZ, 0x1f, R28 ;  /* 0x0000001fff0e7819 */ /* 0x000fe2000001141c */
[----:B------:R-:W-:Y:S01]  /*85e0*/  UMOV UR33, 0x14f00000 ;  /* 0x14f0000000217882 */ /* 0x000fe20000000000 */
[----:B--23--:R-:W-:Y:S01]  /*85f0*/  LEA R3, P2, R2, R12, 0x2 ;  /* 0x0000000c02037211 */ /* 0x00cfe200078410ff */
[----:B------:R-:W-:Y:S01]  /*8600*/  UMOV UR18, URZ ;  /* 0x0000003f00127c82 */ /* 0x000fe20008000000 */
[----:B------:R-:W-:Y:S01]  /*8610*/  R2UR UR19, R28 ;  /* 0x000000001c1372ca */ /* 0x000fe200000e0000 */
[----:B------:R-:W-:Y:S01]  /*8620*/  UMOV UR20, UR28 ;  /* 0x0000001c00147c82 */ /* 0x000fe20008000000 */
[----:B------:R-:W-:Y:S01]  /*8630*/  R2UR UR42, R3 ;  /* 0x00000000032a72ca */ /* 0x000fe200000e0000 */
[----:B------:R-:W-:Y:S01]  /*8640*/  IMAD.X R3, R14, 0x1, R8, P1 ;  /* 0x000000010e037824 */ /* 0x000fe200008e0608 */
[----:B------:R-:W-:Y:S01]  /*8650*/  UIADD3 UR17, UR40, 0x36418, URZ ;  /* 0x0003641828117890 */ /* 0x000fe2000fffe03f */
[----:B------:R-:W-:Y:S01]  /*8660*/  SHF.L.U32 R29, RZ, 0x1f, RZ ;  /* 0x0000001fff1d7819 */ /* 0x000fe200000006ff */
[----:B------:R-:W-:-:S02]  /*8670*/  UIADD3 UR16, UR40, 0x24000, URZ ;  /* 0x0002400028107890 */ /* 0x000fc4000fffe03f */
[----:B------:R-:W-:Y:S01]  /*8680*/  LEA.HI.X R3, R2, R13, R3, 0x2, P2 ;  /* 0x0000000d02037211 */ /* 0x000fe200010f1403 */
[----:B------:R-:W-:Y:S01]  /*8690*/  UIADD3 UR8, UR40, 0x26000, URZ ;  /* 0x0002600028087890 */ /* 0x000fe2000fffe03f */
[----:B------:R-:W-:Y:S01]  /*86a0*/  IADD3 R2, P1, R10, 0xf0, RZ ;  /* 0x000000f00a027810 */ /* 0x000fe20007f3e0ff */
[----:B------:R-:W-:Y:S01]  /*86b0*/  UIADD3 UR24, UR40, 0x28000, URZ ;  /* 0x0002800028187890 */ /* 0x000fe2000fffe03f */
[----:B------:R-:W-:Y:S01]  /*86c0*/  R2UR UR43, R3 ;  /* 0x00000000032b72ca */ /* 0x000fe200000e0000 */
[----:B------:R-:W-:Y:S01]  /*86d0*/  UIADD3 UR40, UR40, 0x30100, URZ ;  /* 0x0003010028287890 */ /* 0x000fe2000fffe03f */
[----:B------:R-:W-:Y:S01]  /*86e0*/  R2UR UR30, R2 ;  /* 0x00000000021e72ca */ /* 0x000fe200000e0000 */
[----:B------:R-:W-:Y:S01]  /*86f0*/  IMAD.X R3, RZ, RZ, R11, P1 ;  /* 0x000000ffff037224 */ /* 0x000fe200008e060b */
[----:B------:R-:W-:Y:S01]  /*8700*/  UMOV UR21, UR29 ;  /* 0x0000001d00157c82 */ /* 0x000fe20008000000 */
[----:B------:R-:W-:Y:S01]  /*8710*/  UMOV UR10, 0x40 ;  /* 0x00000040000a7882 */ /* 0x000fe20000000000 */
[----:B------:R-:W-:Y:S01]  /*8720*/  UMOV UR12, UR28 ;  /* 0x0000001c000c7c82 */ /* 0x000fe20008000000 */
[----:B------:R-:W-:Y:S01]  /*8730*/  UMOV UR13, UR29 ;  /* 0x0000001d000d7c82 */ /* 0x000fe20008000000 */
[----:B------:R-:W-:Y:S01]  /*8740*/  R2UR UR31, R3 ;  /* 0x00000000031f72ca */ /* 0x000fe200000e0000 */
[----:B------:R-:W-:Y:S01]  /*8750*/  UMOV UR9, UR17 ;  /* 0x0000001100097c82 */ /* 0x000fe20008000000 */
[----:B------:R-:W-:Y:S01]  /*8760*/  UMOV UR11, UR19 ;  /* 0x00000013000b7c82 */ /* 0x000fe20008000000 */
[----:B------:R-:W-:Y:S01]  /*8770*/  UMOV UR26, 0x80 ;  /* 0x00000080001a7882 */ /* 0x000fe20000000000 */
[----:B------:R-:W-:Y:S01]  /*8780*/  UMOV UR25, UR17 ;  /* 0x0000001100197c82 */ /* 0x000fe20008000000 */
[----:B------:R-:W-:Y:S01]  /*8790*/  UMOV UR27, UR19 ;  /* 0x00000013001b7c82 */ /* 0x000fe20008000000 */
[----:B------:R-:W-:Y:S01]  /*87a0*/  UMOV UR41, UR17 ;  /* 0x0000001100297c82 */ /* 0x000fe20008000000 */
[----:B------:R-:W-:-:S06]  /*87b0*/  UMOV UR7, 0x10 ;  /* 0x0000001000077882 */ /* 0x000fcc0000000000 */
[----:B------:R2:W-:Y:S01]  /*87c0*/  UTMALDG.4D [UR16], [UR30], desc[UR32] ;  /* 0x000020101e0075b4 */ /* 0x0005e20008019000 */
[----:B------:R2:W-:Y:S01]  /*87d0*/  UTMALDG.4D [UR8], [UR30], desc[UR32] ;  /* 0x000020081e0075b4 */ /* 0x0005e20008019000 */
[----:B------:R2:W-:Y:S01]  /*87e0*/  UTMALDG.4D [UR24], [UR30], desc[UR32] ;  /* 0x000020181e0075b4 */ /* 0x0005e20008019000 */
[----:B------:R2:W-:Y:S01]  /*87f0*/  UBLKCP.S.G [UR40], [UR42], UR7 ;  /* 0x000000282a0073ba */ /* 0x0005e20008000207 */
[----:B------:R-:W3:Y:S02]  /*8800*/  SYNCS.PHASECHK.TRANS64.TRYWAIT P1, [R0+URZ+0x36438], R29 ;  /* 0x0364381d000075a7 */ /* 0x000ee4000802017f */
[----:B--23--:R-:W-:Y:S05]  /*8810*/  @!P1 BRA `(.L_x_1265) ;  /* 0x00000014000c9947 */ /* 0x00cfea0003800000 */
.L_x_1287:
[----:B------:R-:W-:Y:S05]  /*8820*/  @P0 BRA `(.L_x_1266) ;  /* 0x0000000000140947 */ /* 0x000fea0003800000 */
[----:B------:R-:W-:Y:S01]  /*8830*/  ISETP.NE.AND P1, PT, R20, RZ, PT ;  /* 0x000000ff1400720c */ /* 0x000fe20003f25270 */
[----:B--2---:R-:W-:-:S04]  /*8840*/  IMAD.MOV.U32 R29, RZ, RZ, 0x6100 ;  /* 0x00006100ff1d7424 */ /* 0x004fc800078e00ff */
[----:B------:R3:W-:Y:S08]  /*8850*/  SYNCS.ARRIVE.TRANS64 RZ, [R0+URZ+0x36430], R29 ;  /* 0x0364301d00ff79a7 */ /* 0x0007f0000800003f */
[----:B------:R-:W-:Y:S05]  /*8860*/  @!P1 BRA `(.L_x_1266) ;  /* 0x0000000000049947 */ /* 0x000fea0003800000 */
[----:B------:R-:W-:Y:S01]  /*8870*/  BPT.TRAP 0x1 ;  /* 0x000000040000795c */ /* 0x000fe20000300000 */
.L_x_1266:
[C---:B------:R-:W-:Y:S01]  /*8880*/  R2UR UR27, R28.reuse ;  /* 0x000000001c1b72ca */ /* 0x040fe200000e0000 */
[----:B------:R-:W-:Y:S01]  /*8890*/  UMOV UR32, 0x0 ;  /* 0x0000000000207882 */ /* 0x000fe20000000000 */
[----:B------:R-:W-:Y:S01]  /*88a0*/  IADD3 R28, P1, R28, UR14, RZ ;  /* 0x0000000e1c1c7c10 */ /* 0x000fe2000ff3e0ff */
        /* <DEDUP_REMOVED lines=32> */
[----:B------:R-:W5:Y:S02]  /*8ab0*/  SYNCS.PHASECHK.TRANS64.TRYWAIT P1, [R0+URZ+0x36420], R5 ;  /* 0x03642005000075a7 */ /* 0x000f64000802017f */
[----:B----45:R-:W-:Y:S05]  /*8ac0*/  @!P1 BRA `(.L_x_1267) ;  /* 0x0000001000749947 */ /* 0x030fea0003800000 */
.L_x_1289:
[----:B------:R-:W-:Y:S05]  /*8ad0*/  @P0 BRA `(.L_x_1268) ;  /* 0x0000000000140947 */ /* 0x000fea0003800000 */
[----:B------:R-:W-:Y:S01]  /*8ae0*/  ISETP.NE.AND P1, PT, R20, RZ, PT ;  /* 0x000000ff1400720c */ /* 0x000fe20003f25270 */
[----:B----4-:R-:W-:-:S04]  /*8af0*/  IMAD.MOV.U32 R5, RZ, RZ, 0x6100 ;  /* 0x00006100ff057424 */ /* 0x010fc800078e00ff */
[----:B------:R4:W-:Y:S08]  /*8b00*/  SYNCS.ARRIVE.TRANS64 RZ, [R0+URZ+0x36410], R5 ;  /* 0x0364100500ff79a7 */ /* 0x0009f0000800003f */
[----:B------:R-:W-:Y:S05]  /*8b10*/  @!P1 BRA `(.L_x_1268) ;  /* 0x0000000000049947 */ /* 0x000fea0003800000 */
[----:B------:R-:W-:Y:S01]  /*8b20*/  BPT.TRAP 0x1 ;  /* 0x000000040000795c */ /* 0x000fe20000300000 */
.L_x_1268:
        /* <DEDUP_REMOVED lines=14> */
[----:B------:R-:W-:Y:S01]  /*8c10*/  UMOV UR13, UR29 ;  /* 0x0000001d000d7c82 */ /* 0x000fe20008000000 */
[----:B------:R-:W-:-:S02]  /*8c20*/  UMOV UR26, 0x80 ;  /* 0x00000080001a7882 */ /* 0x000fc40000000000 */
[----:B------:R-:W-:Y:S02]  /*8c30*/  USHF.L.U32 UR19, UR7, 0x6, URZ ;  /* 0x0000000607137899 */ /* 0x000fe4000800063f */
[----:B------:R-:W-:Y:S01]  /*8c40*/  UIADD3 UR17, UR40, 0x36410, URZ ;  /* 0x0003641028117890 */ /* 0x000fe2000fffe03f */
[----:B------:R-:W-:Y:S01]  /*8c50*/  IMAD.U32 R21, RZ, RZ, UR7 ;  /* 0x00000007ff157e24 */ /* 0x000fe2000f8e00ff */
[----:B------:R-:W-:Y:S02]  /*8c60*/  UIADD3 UR9, UP0, UR19, UR22, URZ ;  /* 0x0000001613097290 */ /* 0x000fe4000ff1e03f */
[----:B------:R-:W-:Y:S02]  /*8c70*/  UIADD3 UR16, UR40, 0x1e000, URZ ;  /* 0x0001e00028107890 */ /* 0x000fe4000fffe03f */
[----:B------:R-:W-:Y:S02]  /*8c80*/  ULEA.HI.X.SX32 UR8, UR19, UR8, 0x1, UP0 ;  /* 0x0000000813087291 */ /* 0x000fe400080f0e3f */
[----:B----4-:R-:W-:Y:S01]  /*8c90*/  IMAD.U32 R5, RZ, RZ, UR9 ;  /* 0x00000009ff057e24 */ /* 0x010fe2000f8e00ff */
[----:B------:R-:W-:Y:S01]  /*8ca0*/  UIADD3 UR24, UR40, 0x22000, URZ ;  /* 0x0002200028187890 */ /* 0x000fe2000fffe03f */
[----:B------:R-:W-:Y:S01]  /*8cb0*/  UMOV UR11, UR19 ;  /* 0x00000013000b7c82 */ /* 0x000fe20008000000 */
[----:B------:R-:W-:-:S02]  /*8cc0*/  UMOV UR25, UR17 ;  /* 0x0000001100197c82 */ /* 0x000fc40008000000 */
[----:B------:R-:W-:Y:S01]  /*8cd0*/  LEA R4, P1, R5, R12, 0x2 ;  /* 0x0000000c05047211 */ /* 0x000fe200078210ff */
[----:B------:R-:W-:Y:S01]  /*8ce0*/  IMAD.U32 R5, RZ, RZ, UR8 ;  /* 0x00000008ff057e24 */ /* 0x000fe2000f8e00ff */
[----:B------:R-:W-:Y:S01]  /*8cf0*/  UIADD3 UR8, UR40, 0x20000, URZ ;  /* 0x0002000028087890 */ /* 0x000fe2000fffe03f */
[----:B------:R4:W-:Y:S01]  /*8d00*/  UTMALDG.4D [UR16], [UR30], desc[UR32] ;  /* 0x000020101e0075b4 */ /* 0x0009e20008019000 */
[----:B------:R-:W-:Y:S01]  /*8d10*/  R2UR UR42, R4 ;  /* 0x00000000042a72ca */ /* 0x000fe200000e0000 */
[----:B------:R-:W-:Y:S01]  /*8d20*/  IMAD.U32 R4, RZ, RZ, UR9 ;  /* 0x00000009ff047e24 */ /* 0x000fe2000f8e00ff */
[----:B------:R-:W-:Y:S01]  /*8d30*/  UIADD3 UR40, UR40, 0x30000, URZ ;  /* 0x0003000028287890 */ /* 0x000fe2000fffe03f */
[----:B------:R-:W-:Y:S01]  /*8d40*/  UMOV UR9, UR17 ;  /* 0x0000001100097c82 */ /* 0x000fe20008000000 */
[----:B------:R-:W-:Y:S02]  /*8d50*/  UMOV UR27, UR19 ;  /* 0x00000013001b7c82 */ /* 0x000fe40008000000 */
[----:B------:R-:W-:Y:S01]  /*8d60*/  LEA.HI.X R4, R4, R13, R5, 0x2, P1 ;  /* 0x0000000d04047211 */ /* 0x000fe200008f1405 */
[----:B------:R-:W-:Y:S01]  /*8d70*/  UMOV UR41, UR17 ;  /* 0x0000001100297c82 */ /* 0x000fe20008000000 */
[----:B------:R-:W-:Y:S01]  /*8d80*/  ISETP.NE.AND P1, PT, R22, RZ, PT ;  /* 0x000000ff1600720c */ /* 0x000fe20003f25270 */
[----:B------:R4:W-:Y:S01]  /*8d90*/  UTMALDG.4D [UR8], [UR30], desc[UR32] ;  /* 0x000020081e0075b4 */ /* 0x0009e20008019000 */
[----:B------:R-:W-:Y:S01]  /*8da0*/  R2UR UR43, R4 ;  /* 0x00000000042b72ca */ /* 0x000fe200000e0000 */
[----:B------:R-:W-:Y:S01]  /*8db0*/  UMOV UR34, 0x10 ;  /* 0x0000001000227882 */ /* 0x000fe20000000000 */
[----:B------:R4:W-:Y:S11]  /*8dc0*/  UTMALDG.4D [UR24], [UR30], desc[UR32] ;  /* 0x000020181e0075b4 */ /* 0x0009f60008019000 */
[----:B------:R4:W-:Y:S02]  /*8dd0*/  UBLKCP.S.G [UR40], [UR42], UR34 ;  /* 0x000000282a0073ba */ /* 0x0009e40008000222 */
[----:B----4-:R-:W-:Y:S05]  /*8de0*/  @P1 BRA `(.L_x_1269) ;  /* 0xfffffff000dc1947 */ /* 0x010fea000383ffff */
.L_x_1260:
[----:B------:R-:W-:Y:S01]  /*8df0*/  ISETP.NE.AND P1, PT, R19, RZ, PT ;  /* 0x000000ff1300720c */ /* 0x000fe20003f25270 */
[----:B------:R-:W-:Y:S02]  /*8e00*/  IMAD.MOV.U32 R5, RZ, RZ, 0x1 ;  /* 0x00000001ff057424 */ /* 0x000fe400078e00ff */
[----:B------:R-:W-:-:S10]  /*8e10*/  IMAD.MOV.U32 R4, RZ, RZ, R15 ;  /* 0x000000ffff047224 */ /* 0x000fd400078e000f */
[----:B------:R-:W-:Y:S05]  /*8e20*/  @!P1 BRA `(.L_x_1259) ;  /* 0x0000000400889947 */ /* 0x000fea0003800000 */
[----:B------:R-:W4:Y:S02]  /*8e30*/  SYNCS.PHASECHK.TRANS64.TRYWAIT P1, [R0+URZ+0x36438], R6 ;  /* 0x03643806000075a7 */ /* 0x000f24000802017f */
[----:B----4-:R-:W-:Y:S05]  /*8e40*/  @!P1 BRA `(.L_x_1270) ;  /* 0x0000000c00ac9947 */ /* 0x010fea0003800000 */
.L_x_1290:
[----:B------:R-:W-:Y:S05]  /*8e50*/  @P0 BRA `(.L_x_1271) ;  /* 0x0000000000140947 */ /* 0x000fea0003800000 */
[----:B------:R-:W-:Y:S01]  /*8e60*/  ISETP.NE.AND P1, PT, R20, RZ, PT ;  /* 0x000000ff1400720c */ /* 0x000fe20003f25270 */
[----:B------:R-:W-:-:S04]  /*8e70*/  IMAD.MOV.U32 R5, RZ, RZ, 0x6100 ;  /* 0x00006100ff057424 */ /* 0x000fc800078e00ff */
[----:B------:R1:W-:Y:S08]  /*8e80*/  SYNCS.ARRIVE.TRANS64 RZ, [R0+URZ+0x36430], R5 ;  /* 0x0364300500ff79a7 */ /* 0x0003f0000800003f */
[----:B------:R-:W-:Y:S05]  /*8e90*/  @!P1 BRA `(.L_x_1271) ;  /* 0x0000000000049947 */ /* 0x000fea0003800000 */
[----:B------:R-:W-:Y:S01]  /*8ea0*/  BPT.TRAP 0x1 ;  /* 0x000000040000795c */ /* 0x000fe20000300000 */
.L_x_1271:
[----:B-1----:R-:W1:Y:S01]  /*8eb0*/  LDC.64 R4, c[0x0][0x728] ;  /* 0x0001ca00ff047b82 */ /* 0x002e620000000a00 */
[----:B------:R-:W-:Y:S01]  /*8ec0*/  IMAD.SHL.U32 R16, R21, 0x40, RZ ;  /* 0x0000004015107824 */ /* 0x000fe200078e00ff */
[----:B------:R-:W-:Y:S01]  /*8ed0*/  R2UR UR24, R0 ;  /* 0x00000000001872ca */ /* 0x000fe200000e0000 */
[----:B------:R-:W-:Y:S01]  /*8ee0*/  UMOV UR32, 0x0 ;  /* 0x0000000000207882 */ /* 0x000fe20000000000 */
[----:B------:R-:W-:Y:S01]  /*8ef0*/  UMOV UR33, 0x14f00000 ;  /* 0x14f0000000217882 */ /* 0x000fe20000000000 */
[----:B------:R-:W-:Y:S01]  /*8f00*/  UMOV UR18, URZ ;  /* 0x0000003f00127c82 */ /* 0x000fe20008000000 */
[C---:B----4-:R-:W-:Y:S01]  /*8f10*/  IADD3 R6, P1, R16.reuse, UR14, RZ ;  /* 0x0000000e10067c10 */ /* 0x050fe2000ff3e0ff */
        /* <DEDUP_REMOVED lines=13> */
[C---:B-1----:R-:W-:Y:S01]  /*8ff0*/  LEA R4, P2, R6.reuse, R4, 0x2 ;  /* 0x0000000406047211 */ /* 0x042fe200078410ff */
        /* <DEDUP_REMOVED lines=19> */
[----:B-1--4-:R-:W-:Y:S05]  /*9130*/  @!P1 BRA `(.L_x_1272) ;  /* 0x0000000c00049947 */ /* 0x012fea0003800000 */
.L_x_1291:
[----:B-1----:R-:W-:Y:S01]  /*9140*/  IMAD.MOV.U32 R5, RZ, RZ, RZ ;  /* 0x000000ffff057224 */ /* 0x002fe200078e00ff */
[----:B------:R-:W-:Y:S06]  /*9150*/  @P0 BRA `(.L_x_1273) ;  /* 0x0000000000140947 */ /* 0x000fec0003800000 */
[----:B------:R-:W-:Y:S01]  /*9160*/  ISETP.NE.AND P1, PT, R20, RZ, PT ;  /* 0x000000ff1400720c */ /* 0x000fe20003f25270 */
[----:B------:R-:W-:-:S04]  /*9170*/  IMAD.MOV.U32 R17, RZ, RZ, 0x6100 ;  /* 0x00006100ff117424 */ /* 0x000fc800078e00ff */
[----:B------:R1:W-:Y:S08]  /*9180*/  SYNCS.ARRIVE.TRANS64 RZ, [R0+URZ+0x36418], R17 ;  /* 0x0364181100ff79a7 */ /* 0x0003f0000800003f */
[----:B------:R-:W-:Y:S05]  /*9190*/  @!P1 BRA `(.L_x_1273) ;  /* 0x0000000000049947 */ /* 0x000fea0003800000 */
[----:B------:R-:W-:Y:S01]  /*91a0*/  BPT.TRAP 0x1 ;  /* 0x000000040000795c */ /* 0x000fe20000300000 */
.L_x_1273:
        /* <DEDUP_REMOVED lines=8> */
[----:B------:R-:W-:Y:S01]  /*9230*/  R2UR UR31, R3 ;  /* 0x00000000031f72ca */ /* 0x000fe200000e0000 */
[----:B------:R-:W-:Y:S01]  /*9240*/  UMOV UR21, UR29 ;  /* 0x0000001d00157c82 */ /* 0x000fe20008000000 */
[----:B------:R-:W-:Y:S01]  /*9250*/  UMOV UR10, 0x40 ;  /* 0x00000040000a7882 */ /* 0x000fe20000000000 */
[----:B------:R-:W-:Y:S01]  /*9260*/  UMOV UR12, UR28 ;  /* 0x0000001c000c7c82 */ /* 0x000fe20008000000 */
[----:B------:R-:W-:Y:S01]  /*9270*/  UMOV UR13, UR29 ;  /* 0x0000001d000d7c82 */ /* 0x000fe20008000000 */
[----:B------:R-:W-:Y:S01]  /*9280*/  UIADD3 UR19, UR19, 0x40, URZ ;  /* 0x0000004013137890 */ /* 0x000fe2000fffe03f */
[----:B------:R-:W-:Y:S01]  /*9290*/  IMAD.MOV.U32 R4, RZ, RZ, R15 ;  /* 0x000000ffff047224 */ /* 0x000fe200078e000f */
[----:B------:R-:W-:Y:S01]  /*92a0*/  UMOV UR26, 0x80 ;  /* 0x00000080001a7882 */ /* 0x000fe20000000000 */
[----:B------:R-:W-:Y:S01]  /*92b0*/  IMAD.MOV.U32 R18, RZ, RZ, 0x2 ;  /* 0x00000002ff127424 */ /* 0x000fe200078e00ff */
[----:B------:R-:W-:-:S02]  /*92c0*/  UIADD3 UR8, UP0, UR19, UR22, URZ ;  /* 0x0000001613087290 */ /* 0x000fc4000ff1e03f */
[----:B------:R-:W-:Y:S02]  /*92d0*/  UIADD3 UR16, UR40, 0x24000, URZ ;  /* 0x0002400028107890 */ /* 0x000fe4000fffe03f */
[----:B------:R-:W-:Y:S02]  /*92e0*/  ULEA.HI.X.SX32 UR7, UR19, UR7, 0x1, UP0 ;  /* 0x0000000713077291 */ /* 0x000fe400080f0e3f */
[----:B-1----:R-:W-:Y:S01]  /*92f0*/  IMAD.U32 R17, RZ, RZ, UR8 ;  /* 0x00000008ff117e24 */ /* 0x002fe2000f8e00ff */
[----:B------:R-:W-:Y:S01]  /*9300*/  UIADD3 UR17, UR40, 0x36418, URZ ;  /* 0x0003641828117890 */ /* 0x000fe2000fffe03f */
[----:B------:R-:W-:Y:S01]  /*9310*/  IMAD.U32 R2, RZ, RZ, UR8 ;  /* 0x00000008ff027e24 */ /* 0x000fe2000f8e00ff */
[----:B------:R-:W-:Y:S01]  /*9320*/  UIADD3 UR8, UR40, 0x26000, URZ ;  /* 0x0002600028087890 */ /* 0x000fe2000fffe03f */
[----:B------:R-:W-:Y:S01]  /*9330*/  IMAD.U32 R3, RZ, RZ, UR7 ;  /* 0x00000007ff037e24 */ /* 0x000fe2000f8e00ff */
[----:B------:R-:W-:Y:S01]  /*9340*/  LEA R12, P1, R17, R12, 0x2 ;  /* 0x0000000c110c7211 */ /* 0x000fe200078210ff */
[----:B------:R-:W-:-:S02]  /*9350*/  UIADD3 UR24, UR40, 0x28000, URZ ;  /* 0x0002800028187890 */ /* 0x000fc4000fffe03f */
[----:B------:R-:W-:Y:S01]  /*9360*/  UIADD3 UR40, UR40, 0x30100, URZ ;  /* 0x0003010028287890 */ /* 0x000fe2000fffe03f */
[----:B------:R-:W-:Y:S01]  /*9370*/  LEA.HI.X R13, R2, R13, R3, 0x2, P1 ;  /* 0x0000000d020d7211 */ /* 0x000fe200008f1403 */
[----:B------:R-:W-:Y:S01]  /*9380*/  UMOV UR9, UR17 ;  /* 0x0000001100097c82 */ /* 0x000fe20008000000 */
[----:B------:R-:W-:Y:S01]  /*9390*/  R2UR UR42, R12 ;  /* 0x000000000c2a72ca */ /* 0x000fe200000e0000 */
[----:B------:R-:W-:Y:S01]  /*93a0*/  UMOV UR11, UR19 ;  /* 0x00000013000b7c82 */ /* 0x000fe20008000000 */
[----:B------:R-:W-:Y:S01]  /*93b0*/  R2UR UR43, R13 ;  /* 0x000000000d2b72ca */ /* 0x000fe200000e0000 */
[----:B------:R4:W-:Y:S01]  /*93c0*/  UTMALDG.4D [UR16], [UR30], desc[UR32] ;  /* 0x000020101e0075b4 */ /* 0x0009e20008019000 */
[----:B------:R-:W-:Y:S01]  /*93d0*/  UMOV UR25, UR17 ;  /* 0x0000001100197c82 */ /* 0x000fe20008000000 */
[----:B------:R-:W-:Y:S01]  /*93e0*/  UMOV UR27, UR19 ;  /* 0x00000013001b7c82 */ /* 0x000fe20008000000 */
[----:B------:R-:W-:Y:S01]  /*93f0*/  UMOV UR41, UR17 ;  /* 0x0000001100297c82 */ /* 0x000fe20008000000 */
[----:B------:R-:W-:Y:S01]  /*9400*/  UMOV UR7, 0x10 ;  /* 0x0000001000077882 */ /* 0x000fe20000000000 */
[----:B------:R4:W-:Y:S01]  /*9410*/  UTMALDG.4D [UR8], [UR30], desc[UR32] ;  /* 0x000020081e0075b4 */ /* 0x0009e20008019000 */
[----:B------:R4:W-:Y:S06]  /*9420*/  UTMALDG.4D [UR24], [UR30], desc[UR32] ;  /* 0x000020181e0075b4 */ /* 0x0009ec0008019000 */
[----:B------:R4:W-:Y:S02]  /*9430*/  UBLKCP.S.G [UR40], [UR42], UR7 ;  /* 0x000000282a0073ba */ /* 0x0009e40008000207 */
[----:B----4-:R-:W-:Y:S01]  /*9440*/  NOP ;  /* 0x0000000000007918 */ /* 0x010fe20000000000 */
.L_x_1259:
[----:B------:R-:W-:-:S04]  /*9450*/  SHF.L.U32 R3, R5, 0x1f, RZ ;  /* 0x0000001f05037819 */ /* 0x000fc800000006ff */
[----:B------:R-:W4:Y:S02]  /*9460*/  SYNCS.PHASECHK.TRANS64.TRYWAIT P1, [R0+URZ+0x36438], R3 ;  /* 0x03643803000075a7 */ /* 0x000f24000802017f */
[----:B----4-:R-:W-:Y:S05]  /*9470*/  @!P1 BRA `(.L_x_1274) ;  /* 0x0000000800489947 */ /* 0x010fea0003800000 */
.L_x_1292:
[----:B------:R-:W-:Y:S05]  /*9480*/  @P0 BRA `(.L_x_1275) ;  /* 0x0000000000180947 */ /* 0x000fea0003800000 */
[----:B------:R-:W5:Y:S01]  /*9490*/  S2R R2, SR_TID.X ;  /* 0x0000000000027919 */ /* 0x000f620000002100 */
[----:B----4-:R-:W-:-:S04]  /*94a0*/  IMAD.MOV.U32 R3, RZ, RZ, 0x6100 ;  /* 0x00006100ff037424 */ /* 0x010fc800078e00ff */
[----:B------:R4:W-:Y:S01]  /*94b0*/  SYNCS.ARRIVE.TRANS64 RZ, [R0+URZ+0x36430], R3 ;  /* 0x0364300300ff79a7 */ /* 0x0009e2000800003f */
[----:B-----5:R-:W-:-:S13]  /*94c0*/  LOP3.LUT P0, RZ, R2, 0x1f, RZ, 0xc0, !PT ;  /* 0x0000001f02ff7812 */ /* 0x020fda000780c0ff */
[----:B----4-:R-:W-:Y:S05]  /*94d0*/  @!P0 BRA `(.L_x_1275) ;  /* 0x0000000000048947 */ /* 0x010fea0003800000 */
[----:B------:R-:W-:Y:S01]  /*94e0*/  BPT.TRAP 0x1 ;  /* 0x000000040000795c */ /* 0x000fe20000300000 */
.L_x_1275:
[----:B------:R-:W-:Y:S01]  /*94f0*/  R2UR UR19, R4 ;  /* 0x00000000041372ca */ /* 0x000fe200000e0000 */
[----:B------:R-:W-:Y:S01]  /*9500*/  ULDC.64 UR30, c[0x0][0x728] ;  /* 0x0001ca00001e7ab9 */ /* 0x000fe20000000a00 */
[----:B------:R-:W-:Y:S01]  /*9510*/  R2UR UR7, R9 ;  /* 0x00000000090772ca */ /* 0x000fe200000e0000 */
[----:B------:R-:W-:Y:S01]  /*9520*/  UMOV UR40, 0x0 ;  /* 0x0000000000287882 */ /* 0x000fe20000000000 */
[----:B------:R-:W-:Y:S01]  /*9530*/  IADD3 R10, P0, R10, 0x1f0, RZ ;  /* 0x000001f00a0a7810 */ /* 0x000fe20007f1e0ff */
[----:B------:R-:W-:Y:S01]  /*9540*/  UMOV UR41, 0x14f00000 ;  /* 0x14f0000000297882 */ /* 0x000fe20000000000 */
[----:B------:R-:W-:Y:S01]  /*9550*/  R2UR UR24, R0 ;  /* 0x00000000001872ca */ /* 0x000fe200000e0000 */
[----:B------:R-:W-:Y:S01]  /*9560*/  UMOV UR18, URZ ;  /* 0x0000003f00127c82 */ /* 0x000fe20008000000 */
[----:B------:R-:W-:Y:S01]  /*9570*/  R2UR UR32, R10 ;  /* 0x000000000a2072ca */ /* 0x000fe200000e0000 */
[----:B------:R-:W-:Y:S01]  /*9580*/  IMAD.X R11, RZ, RZ, R11, P0 ;  /* 0x000000ffff0b7224 */ /* 0x000fe200000e060b */
[----:B------:R-:W-:Y:S01]  /*9590*/  UMOV UR20, UR28 ;  /* 0x0000001c00147c82 */ /* 0x000fe20008000000 */
[----:B------:R-:W-:Y:S01]  /*95a0*/  UMOV UR21, UR29 ;  /* 0x0000001d00157c82 */ /* 0x000fe20008000000 */
[----:B------:R-:W-:Y:S01]  /*95b0*/  UMOV UR10, 0x40 ;  /* 0x00000040000a7882 */ /* 0x000fe20000000000 */
[----:B------:R-:W-:Y:S01]  /*95c0*/  USHF.L.U32 UR19, UR19, 0x6, URZ ;  /* 0x0000000613137899 */ /* 0x000fe2000800063f */
[----:B------:R-:W-:Y:S01]  /*95d0*/  R2UR UR33, R11 ;  /* 0x000000000b2172ca */ /* 0x000fe200000e0000 */
[----:B------:R-:W-:Y:S01]  /*95e0*/  UMOV UR12, UR28 ;  /* 0x0000001c000c7c82 */ /* 0x000fe20008000000 */
[----:B------:R-:W-:Y:S01]  /*95f0*/  UMOV UR13, UR29 ;  /* 0x0000001d000d7c82 */ /* 0x000fe20008000000 */
[----:B------:R-:W-:Y:S01]  /*9600*/  UIADD3 UR8, UP0, UR19, UR14, URZ ;  /* 0x0000000e13087290 */ /* 0x000fe2000ff1e03f */
[C---:B------:R-:W-:Y:S01]  /*9610*/  ISETP.NE.AND P0, PT, R18.reuse, 0x2, PT ;  /* 0x000000021200780c */ /* 0x040fe20003f05270 */
[----:B------:R-:W-:Y:S01]  /*9620*/  UIADD3 UR17, UR24, 0x36430, URZ ;  /* 0x0003643018117890 */ /* 0x000fe2000fffe03f */
[----:B------:R-:W-:Y:S01]  /*9630*/  LOP3.LUT R5, R5, 0x1, RZ, 0x3c, !PT ;  /* 0x0000000105057812 */ /* 0x000fe200078e3cff */
[----:B------:R-:W-:Y:S01]  /*9640*/  ULEA.HI.X.SX32 UR7, UR19, UR7, 0x1, UP0 ;  /* 0x0000000713077291 */ /* 0x000fe200080f0e3f */
[----:B-1234-:R-:W-:Y:S01]  /*9650*/  SEL R0, RZ, 0x1, P0 ;  /* 0x00000001ff007807 */ /* 0x01efe20000000000 */
[----:B------:R-:W-:Y:S01]  /*9660*/  ULEA UR30, UP0, UR8, UR30, 0x2 ;  /* 0x0000001e081e7291 */ /* 0x000fe2000f80103f */
[----:B------:R-:W-:Y:S01]  /*9670*/  SEL R18, R18, RZ, P0 ;  /* 0x000000ff12127207 */ /* 0x000fe20000000000 */
[----:B------:R-:W-:Y:S01]  /*9680*/  UIADD3 UR16, UR24, 0x2a000, URZ ;  /* 0x0002a00018107890 */ /* 0x000fe2000fffe03f */
[----:B------:R-:W-:Y:S01]  /*9690*/  LOP3.LUT R7, R7, R0, RZ, 0x3c, !PT ;  /* 0x0000000007077212 */ /* 0x000fe200078e3cff */
[----:B------:R-:W-:-:S02]  /*96a0*/  ULEA.HI.X UR31, UR8, UR31, UR7, 0x2, UP0 ;  /* 0x0000001f081f7291 */ /* 0x000fc400080f1407 */
[----:B------:R-:W-:Y:S02]  /*96b0*/  UIADD3 UR42, UR24, 0x30200, URZ ;  /* 0x00030200182a7890 */ /* 0x000fe4000fffe03f */
[----:B------:R-:W-:Y:S02]  /*96c0*/  UIADD3 UR8, UR24, 0x2c000, URZ ;  /* 0x0002c00018087890 */ /* 0x000fe4000fffe03f */
[----:B------:R-:W-:Y:S01]  /*96d0*/  UIADD3 UR24, UR24, 0x2e000, URZ ;  /* 0x0002e00018187890 */ /* 0x000fe2000fffe03f */
[----:B------:R1:W-:Y:S01]  /*96e0*/  UTMALDG.4D [UR16], [UR32], desc[UR40] ;  /* 0x00002810200075b4 */ /* 0x0003e20008019000 */
[----:B------:R-:W-:Y:S01]  /*96f0*/  UMOV UR9, UR17 ;  /* 0x0000001100097c82 */ /* 0x000fe20008000000 */
[----:B------:R-:W-:Y:S01]  /*9700*/  UMOV UR11, UR19 ;  /* 0x00000013000b7c82 */ /* 0x000fe20008000000 */
[----:B------:R-:W-:Y:S01]  /*9710*/  UMOV UR26, 0x80 ;  /* 0x00000080001a7882 */ /* 0x000fe20000000000 */
[----:B------:R-:W-:Y:S01]  /*9720*/  UMOV UR25, UR17 ;  /* 0x0000001100197c82 */ /* 0x000fe20008000000 */
[----:B------:R-:W-:Y:S01]  /*9730*/  UMOV UR27, UR19 ;  /* 0x00000013001b7c82 */ /* 0x000fe20008000000 */
[----:B------:R-:W-:Y:S01]  /*9740*/  UMOV UR43, UR17 ;  /* 0x00000011002b7c82 */ /* 0x000fe20008000000 */
[----:B------:R-:W-:Y:S01]  /*9750*/  UMOV UR7, 0x10 ;  /* 0x0000001000077882 */ /* 0x000fe20000000000 */
[----:B------:R1:W-:Y:S01]  /*9760*/  UTMALDG.4D [UR8], [UR32], desc[UR40] ;  /* 0x00002808200075b4 */ /* 0x0003e20008019000 */
[----:B------:R1:W-:Y:S01]  /*9770*/  UTMALDG.4D [UR24], [UR32], desc[UR40] ;  /* 0x00002818200075b4 */ /* 0x0003e20008019000 */
[----:B------:R1:W-:Y:S02]  /*9780*/  UBLKCP.S.G [UR42], [UR30], UR7 ;  /* 0x0000002a1e0073ba */ /* 0x0003e40008000207 */
[----:B-1----:R-:W-:Y:S01]  /*9790*/  NOP ;  /* 0x0000000000007918 */ /* 0x002fe20000000000 */
.L_x_1256:
[----:B------:R-:W-:Y:S05]  /*97a0*/  BSYNC B1 ;  /* 0x0000000000017941 */ /* 0x000fea0003800000 */
.L_x_1254:
[----:B------:R-:W-:-:S03]  /*97b0*/  UMOV UR7, 0xffffffff ;  /* 0xffffffff00077882 */ /* 0x000fc60000000000 */
[----:B------:R-:W-:Y:S05]  /*97c0*/  BRA.DIV UR7, `(.L_x_1276) ;  /* 0x0000000607887947 */ /* 0x000fea000b800000 */
[----:B------:R-:W-:-:S13]  /*97d0*/  ELECT P6, URZ, PT ;  /* 0x00000000003f782f */ /* 0x000fda00038c0000 */
.L_x_1295:
[----:B------:R-:W-:Y:S05]  /*97e0*/  @!P6 BRA `(.L_x_1219) ;  /* 0x000000000074e947 */ /* 0x000fea0003800000 */
[----:B------:R-:W-:-:S06]  /*97f0*/  ULOP3.LUT UR7, UR38, 0x2, URZ, 0xfc, !UPT ;  /* 0x0000000226077892 */ /* 0x000fcc000f8efc3f */
[----:B------:R-:W-:-:S05]  /*9800*/  IMAD.U32 R0, RZ, RZ, UR7 ;  /* 0x00000007ff007e24 */ /* 0x000fca000f8e00ff */
[----:B------:R-:W-:-:S13]  /*9810*/  ISETP.NE.AND P2, PT, R0, 0x3, PT ;  /* 0x000000030000780c */ /* 0x000fda0003f45270 */
[----:B------:R-:W-:Y:S05]  /*9820*/  @!P2 BRA `(.L_x_1277) ;  /* 0x000000000004a947 */ /* 0x000fea0003800000 */
[----:B------:R-:W-:Y:S01]  /*9830*/  BPT.TRAP 0x1 ;  /* 0x000000040000795c */ /* 0x000fe20000300000 */
.L_x_1277:
[----:B------:R-:W1:Y:S01]  /*9840*/  S2R R3, SR_CgaCtaId ;  /* 0x0000000000037919 */ /* 0x000e620000008800 */
[----:B------:R-:W-:Y:S02]  /*9850*/  MOV R0, 0x400 ;  /* 0x0000040000007802 */ /* 0x000fe40000000f00 */
[----:B------:R-:W-:Y:S02]  /*9860*/  SHF.L.U32 R2, R7, 0x1f, RZ ;  /* 0x0000001f07027819 */ /* 0x000fe400000006ff */
[----:B-1----:R-:W-:-:S05]  /*9870*/  LEA R4, R3, R0, 0x18 ;  /* 0x0000000003047211 */ /* 0x002fca00078ec0ff */
        /* <DEDUP_REMOVED lines=11> */
.L_x_1296:
[----:B------:R-:W2:Y:S02]  /*9930*/  SYNCS.PHASECHK.TRANS64.TRYWAIT P0, [R3+URZ], R0 ;  /* 0x00000000030075a7 */ /* 0x000ea4000800017f */
[----:B--2---:R-:W-:Y:S05]  /*9940*/  @!P0 BRA `(.L_x_1279) ;  /* 0x00000004005c8947 */ /* 0x004fea0003800000 */
.L_x_1297:
[----:B------:R-:W-:Y:S05]  /*9950*/  @!P2 BRA `(.L_x_1280) ;  /* 0x000000000004a947 */ /* 0x000fea0003800000 */
[----:B------:R-:W-:Y:S01]  /*9960*/  BPT.TRAP 0x1 ;  /* 0x000000040000795c */ /* 0x000fe20000300000 */
.L_x_1280:
[----:B------:R-:W-:-:S07]  /*9970*/  SHF.L.U32 R5, R5, 0x1f, RZ ;  /* 0x0000001f05057819 */ /* 0x000fce00000006ff */
.L_x_1281:
[----:B---3--:R3:W4:Y:S02]  /*9980*/  SYNCS.PHASECHK.TRANS64.TRYWAIT P0, [R4+URZ+0x36438], R5 ;  /* 0x03643805040075a7 */ /* 0x008724000800017f */
[----:B----4-:R-:W-:Y:S05]  /*9990*/  @!P0 NANOSLEEP.SYNCS 0x989680 ;  /* 0x009896800000895d */ /* 0x010fea0003900000 */
[----:B------:R-:W4:Y:S02]  /*99a0*/  @!P0 SYNCS.PHASECHK.TRANS64 P0, [R4+URZ+0x36438], R5 ;  /* 0x03643805040085a7 */ /* 0x000f24000800007f */
[----:B----4-:R-:W-:Y:S05]  /*99b0*/  @!P0 BRA `(.L_x_1281) ;  /* 0xfffffffc00f08947 */ /* 0x010fea000383ffff */
.L_x_1219:
[----:B------:R-:W-:Y:S05]  /*99c0*/  BSYNC B0 ;  /* 0x0000000000007941 */ /* 0x000fea0003800000 */
.L_x_1217:
[----:B------:R-:W-:Y:S05]  /*99d0*/  EXIT ;  /* 0x000000000000794d */ /* 0x000fea0003800000 */
.L_x_1164:
[----:B------:R-:W-:Y:S02]  /*99e0*/  IMAD.MOV.U32 R12, RZ, RZ, RZ ;  /* 0x000000ffff0c7224 */ /* 0x000fe400078e00ff */
[----:B------:R-:W-:Y:S02]  /*99f0*/  IMAD.MOV.U32 R11, RZ, RZ, 0x1f ;  /* 0x0000001fff0b7424 */ /* 0x000fe400078e00ff */
[----:B------:R-:W-:-:S07]  /*9a00*/  IMAD.MOV.U32 R15, RZ, RZ, -0x1 ;  /* 0xffffffffff0f7424 */ /* 0x000fce00078e00ff */
[----:B------:R-:W-:Y:S05]  /*9a10*/  WARPSYNC.COLLECTIVE R15, `(.L_x_1282) ;  /* 0x000000000f087348 */ /* 0x000fea0003c00000 */
[----:B------:R1:W2:Y:S02]  /*9a20*/  SHFL.IDX P6, R14, R13, R12, R11 ;  /* 0x0000000c0d0e7389 */ /* 0x0002a400000c000b */
[----:B-12---:R-:W-:Y:S01]  /*9a30*/  ENDCOLLECTIVE ;  /* 0x000000000000791b */ /* 0x006fe20003800000 */
.L_x_1282:
[----:B------:R-:W-:Y:S05]  /*9a40*/  BRA `(.L_x_1283) ;  /* 0xffffff7400ac7947 */ /* 0x000fea000383ffff */
.L_x_1166:
[----:B--2---:R-:W-:-:S04]  /*9a50*/  IMAD.U32 R3, RZ, RZ, UR37 ;  /* 0x00000025ff037e24 */ /* 0x004fc8000f8e00ff */
[----:B------:R2:W3:Y:S03]  /*9a60*/  SYNCS.PHASECHK.TRANS64.TRYWAIT P0, [R3+URZ+0x36400], R10 ;  /* 0x0364000a030075a7 */ /* 0x0004e6000800017f */
[----:B---3--:R-:W-:Y:S05]  /*9a70*/  @!P0 NANOSLEEP.SYNCS 0x989680 ;  /* 0x009896800000895d */ /* 0x008fea0003900000 */
[----:B------:R-:W3:Y:S02]  /*9a80*/  @!P0 SYNCS.PHASECHK.TRANS64 P0, [R3+URZ+0x36400], R10 ;  /* 0x0364000a030085a7 */ /* 0x000ee4000800007f */
[----:B---3--:R-:W-:Y:S05]  /*9a90*/  @!P0 BRA `(.L_x_1166) ;  /* 0xfffffffc00ec8947 */ /* 0x008fea000383ffff */
[----:B------:R-:W-:Y:S05]  /*9aa0*/  BRA `(.L_x_1165) ;  /* 0xffffff7400e07947 */ /* 0x000fea000383ffff */
.L_x_1170:
[----:B--2---:R2:W3:Y:S02]  /*9ab0*/  SYNCS.PHASECHK.TRANS64.TRYWAIT P1, [R3+URZ+0x36410], R10 ;  /* 0x0364100a030075a7 */ /* 0x0044e4000802017f */
[----:B---3--:R-:W-:Y:S05]  /*9ac0*/  @!P1 NANOSLEEP.SYNCS 0x989680 ;  /* 0x009896800000995d */ /* 0x008fea0003900000 */
[----:B------:R-:W3:Y:S02]  /*9ad0*/  @!P1 SYNCS.PHASECHK.TRANS64 P1, [R3+URZ+0x36410], R10 ;  /* 0x0364100a030095a7 */ /* 0x000ee4000802007f */
[----:B---3--:R-:W-:Y:S05]  /*9ae0*/  @!P1 BRA `(.L_x_1170) ;  /* 0xfffffffc00f09947 */ /* 0x008fea000383ffff */
[----:B------:R-:W-:Y:S05]  /*9af0*/  BRA `(.L_x_1169) ;  /* 0xffffff7c00bc7947 */ /* 0x000fea000383ffff */
.L_x_1174:
[----:B----4-:R-:W-:-:S04]  /*9b00*/  IMAD.U32 R11, RZ, RZ, UR37 ;  /* 0x00000025ff0b7e24 */ /* 0x010fc8000f8e00ff */
[----:B------:R4:W1:Y:S03]  /*9b10*/  SYNCS.PHASECHK.TRANS64.TRYWAIT P1, [R11+URZ+0x36430], R10 ;  /* 0x0364300a0b0075a7 */ /* 0x000866000802017f */
[----:B-1----:R-:W-:Y:S05]  /*9b20*/  @!P1 NANOSLEEP.SYNCS 0x989680 ;  /* 0x009896800000995d */ /* 0x002fea0003900000 */
[----:B------:R-:W1:Y:S02]  /*9b30*/  @!P1 SYNCS.PHASECHK.TRANS64 P1, [R11+URZ+0x36430], R10 ;  /* 0x0364300a0b0095a7 */ /* 0x000e64000802007f */
[----:B-1----:R-:W-:Y:S05]  /*9b40*/  @!P1 BRA `(.L_x_1174) ;  /* 0xfffffffc00ec9947 */ /* 0x002fea000383ffff */
[----:B------:R-:W-:Y:S05]  /*9b50*/  BRA `(.L_x_1173) ;  /* 0xffffff84005c7947 */ /* 0x000fea000383ffff */
.L_x_1257:
[----:B-1----:R1:W2:Y:S02]  /*9b60*/  SYNCS.PHASECHK.TRANS64.TRYWAIT P1, [R0+URZ+0x36420], R6 ;  /* 0x03642006000075a7 */ /* 0x0022a4000802017f */
[----:B--2---:R-:W-:Y:S05]  /*9b70*/  @!P1 NANOSLEEP.SYNCS 0x989680 ;  /* 0x009896800000995d */ /* 0x004fea0003900000 */
[----:B------:R-:W2:Y:S02]  /*9b80*/  @!P1 SYNCS.PHASECHK.TRANS64 P1, [R0+URZ+0x36420], R6 ;  /* 0x03642006000095a7 */ /* 0x000ea4000802007f */
[----:B--2---:R-:W-:Y:S05]  /*9b90*/  @!P1 BRA `(.L_x_1257) ;  /* 0xfffffffc00f09947 */ /* 0x004fea000383ffff */
[----:B------:R-:W-:Y:S05]  /*9ba0*/  BRA `(.L_x_1284) ;  /* 0xffffffdc007c7947 */ /* 0x000fea000383ffff */
.L_x_1261:
[----:B-1----:R1:W2:Y:S02]  /*9bb0*/  SYNCS.PHASECHK.TRANS64.TRYWAIT P1, [R0+URZ+0x36438], R6 ;  /* 0x03643806000075a7 */ /* 0x0022a4000802017f */
[----:B--2---:R-:W-:Y:S05]  /*9bc0*/  @!P1 NANOSLEEP.SYNCS 0x989680 ;  /* 0x009896800000995d */ /* 0x004fea0003900000 */
[----:B------:R-:W2:Y:S02]  /*9bd0*/  @!P1 SYNCS.PHASECHK.TRANS64 P1, [R0+URZ+0x36438], R6 ;  /* 0x03643806000095a7 */ /* 0x000ea4000802007f */
[----:B--2---:R-:W-:Y:S05]  /*9be0*/  @!P1 BRA `(.L_x_1261) ;  /* 0xfffffffc00f09947 */ /* 0x004fea000383ffff */
[----:B------:R-:W-:Y:S05]  /*9bf0*/  BRA `(.L_x_1285) ;  /* 0xffffffe400687947 */ /* 0x000fea000383ffff */
.L_x_1263:
[----:B--2---:R2:W3:Y:S02]  /*9c00*/  SYNCS.PHASECHK.TRANS64.TRYWAIT P1, [R0+URZ+0x36428], R3 ;  /* 0x03642803000075a7 */ /* 0x0044e4000802017f */
[----:B---3--:R-:W-:Y:S05]  /*9c10*/  @!P1 NANOSLEEP.SYNCS 0x989680 ;  /* 0x009896800000995d */ /* 0x008fea0003900000 */
[----:B------:R-:W3:Y:S02]  /*9c20*/  @!P1 SYNCS.PHASECHK.TRANS64 P1, [R0+URZ+0x36428], R3 ;  /* 0x03642803000095a7 */ /* 0x000ee4000802007f */
[----:B---3--:R-:W-:Y:S05]  /*9c30*/  @!P1 BRA `(.L_x_1263) ;  /* 0xfffffffc00f09947 */ /* 0x008fea000383ffff */
[----:B------:R-:W-:Y:S05]  /*9c40*/  BRA `(.L_x_1286) ;  /* 0xffffffe8002c7947 */ /* 0x000fea000383ffff */
.L_x_1265:
[----:B--2---:R2:W3:Y:S02]  /*9c50*/  SYNCS.PHASECHK.TRANS64.TRYWAIT P1, [R0+URZ+0x36438], R29 ;  /* 0x0364381d000075a7 */ /* 0x0044e4000802017f */
[----:B---3--:R-:W-:Y:S05]  /*9c60*/  @!P1 NANOSLEEP.SYNCS 0x989680 ;  /* 0x009896800000995d */ /* 0x008fea0003900000 */
[----:B------:R-:W3:Y:S02]  /*9c70*/  @!P1 SYNCS.PHASECHK.TRANS64 P1, [R0+URZ+0x36438], R29 ;  /* 0x0364381d000095a7 */ /* 0x000ee4000802007f */
[----:B---3--:R-:W-:Y:S05]  /*9c80*/  @!P1 BRA `(.L_x_1265) ;  /* 0xfffffffc00f09947 */ /* 0x008fea000383ffff */
[----:B------:R-:W-:Y:S05]  /*9c90*/  BRA `(.L_x_1287) ;  /* 0xffffffe800e07947 */ /* 0x000fea000383ffff */
.L_x_1267:
[----:B------:R-:W-:-:S07]  /*9ca0*/  SHF.L.U32 R5, R7, 0x1f, RZ ;  /* 0x0000001f07057819 */ /* 0x000fce00000006ff */
.L_x_1288:
[----:B----4-:R4:W1:Y:S02]  /*9cb0*/  SYNCS.PHASECHK.TRANS64.TRYWAIT P1, [R0+URZ+0x36420], R5 ;  /* 0x03642005000075a7 */ /* 0x010864000802017f */
[----:B-1----:R-:W-:Y:S05]  /*9cc0*/  @!P1 NANOSLEEP.SYNCS 0x989680 ;  /* 0x009896800000995d */ /* 0x002fea0003900000 */
[----:B------:R-:W1:Y:S02]  /*9cd0*/  @!P1 SYNCS.PHASECHK.TRANS64 P1, [R0+URZ+0x36420], R5 ;  /* 0x03642005000095a7 */ /* 0x000e64000802007f */
[----:B-1----:R-:W-:Y:S05]  /*9ce0*/  @!P1 BRA `(.L_x_1288) ;  /* 0xfffffffc00f09947 */ /* 0x002fea000383ffff */
[----:B------:R-:W-:Y:S05]  /*9cf0*/  BRA `(.L_x_1289) ;  /* 0xffffffec00747947 */ /* 0x000fea000383ffff */
.L_x_1270:
[----:B----4-:R4:W1:Y:S02]  /*9d00*/  SYNCS.PHASECHK.TRANS64.TRYWAIT P1, [R0+URZ+0x36438], R6 ;  /* 0x03643806000075a7 */ /* 0x010864000802017f */
[----:B-1----:R-:W-:Y:S05]  /*9d10*/  @!P1 NANOSLEEP.SYNCS 0x989680 ;  /* 0x009896800000995d */ /* 0x002fea0003900000 */
[----:B------:R-:W1:Y:S02]  /*9d20*/  @!P1 SYNCS.PHASECHK.TRANS64 P1, [R0+URZ+0x36438], R6 ;  /* 0x03643806000095a7 */ /* 0x000e64000802007f */
[----:B-1----:R-:W-:Y:S05]  /*9d30*/  @!P1 BRA `(.L_x_1270) ;  /* 0xfffffffc00f09947 */ /* 0x002fea000383ffff */
[----:B------:R-:W-:Y:S05]  /*9d40*/  BRA `(.L_x_1290) ;  /* 0xfffffff000407947 */ /* 0x000fea000383ffff */
.L_x_1272:
[----:B-1----:R1:W4:Y:S02]  /*9d50*/  SYNCS.PHASECHK.TRANS64.TRYWAIT P1, [R0+URZ+0x36428], R5 ;  /* 0x03642805000075a7 */ /* 0x002324000802017f */
[----:B----4-:R-:W-:Y:S05]  /*9d60*/  @!P1 NANOSLEEP.SYNCS 0x989680 ;  /* 0x009896800000995d */ /* 0x010fea0003900000 */
[----:B------:R-:W4:Y:S02]  /*9d70*/  @!P1 SYNCS.PHASECHK.TRANS64 P1, [R0+URZ+0x36428], R5 ;  /* 0x03642805000095a7 */ /* 0x000f24000802007f */
[----:B----4-:R-:W-:Y:S05]  /*9d80*/  @!P1 BRA `(.L_x_1272) ;  /* 0xfffffffc00f09947 */ /* 0x010fea000383ffff */
[----:B------:R-:W-:Y:S05]  /*9d90*/  BRA `(.L_x_1291) ;  /* 0xfffffff000e87947 */ /* 0x000fea000383ffff */
.L_x_1274:
[----:B----4-:R4:W1:Y:S02]  /*9da0*/  SYNCS.PHASECHK.TRANS64.TRYWAIT P1, [R0+URZ+0x36438], R3 ;  /* 0x03643803000075a7 */ /* 0x010864000802017f */
[----:B-1----:R-:W-:Y:S05]  /*9db0*/  @!P1 NANOSLEEP.SYNCS 0x989680 ;  /* 0x009896800000995d */ /* 0x002fea0003900000 */
[----:B------:R-:W1:Y:S02]  /*9dc0*/  @!P1 SYNCS.PHASECHK.TRANS64 P1, [R0+URZ+0x36438], R3 ;  /* 0x03643803000095a7 */ /* 0x000e64000802007f */
[----:B-1----:R-:W-:Y:S05]  /*9dd0*/  @!P1 BRA `(.L_x_1274) ;  /* 0xfffffffc00f09947 */ /* 0x002fea000383ffff */
[----:B------:R-:W-:Y:S05]  /*9de0*/  BRA `(.L_x_1292) ;  /* 0xfffffff400a47947 */ /* 0x000fea000383ffff */
.L_x_1276:
[----:B------:R-:W-:Y:S01]  /*9df0*/  BSSY B1, `(.L_x_1293) ;  /* 0x0000006000017945 */ /* 0x000fe20003800000 */
[----:B------:R-:W-:-:S07]  /*9e00*/  IMAD.MOV.U32 R15, RZ, RZ, -0x1 ;  /* 0xffffffffff0f7424 */ /* 0x000fce00078e00ff */
[----:B------:R-:W-:Y:S05]  /*9e10*/  WARPSYNC.COLLECTIVE R15, `(.L_x_1294) ;  /* 0x000000000f0c7348 */ /* 0x000fea0003c00000 */
[----:B------:R-:W-:Y:S02]  /*9e20*/  ELECT P6, UR62, PT ;  /* 0x00000000003e782f */ /* 0x000fe400038c0000 */
[----:B------:R-:W-:Y:S01]  /*9e30*/  MOV R14, UR62 ;  /* 0x0000003e000e7c02 */ /* 0x000fe20008000f00 */
[----:B------:R-:W-:Y:S10]  /*9e40*/  ENDCOLLECTIVE ;  /* 0x000000000000791b */ /* 0x000ff40003800000 */
.L_x_1294:
[----:B------:R-:W-:Y:S05]  /*9e50*/  BSYNC B1 ;  /* 0x0000000000017941 */ /* 0x000fea0003800000 */
.L_x_1293:
[----:B------:R-:W-:Y:S05]  /*9e60*/  BRA `(.L_x_1295) ;  /* 0xfffffff8005c7947 */ /* 0x000fea000383ffff */
.L_x_1278:
[----:B-1----:R1:W2:Y:S02]  /*9e70*/  SYNCS.PHASECHK.TRANS64.TRYWAIT P0, [R9+URZ], R2 ;  /* 0x00000002090075a7 */ /* 0x0022a4000800017f */
[----:B--2---:R-:W-:Y:S05]  /*9e80*/  @!P0 NANOSLEEP.SYNCS 0x989680 ;  /* 0x009896800000895d */ /* 0x004fea0003900000 */
[----:B------:R-:W2:Y:S02]  /*9e90*/  @!P0 SYNCS.PHASECHK.TRANS64 P0, [R9+URZ], R2 ;  /* 0x00000002090085a7 */ /* 0x000ea4000800007f */
[----:B--2---:R-:W-:Y:S05]  /*9ea0*/  @!P0 BRA `(.L_x_1278) ;  /* 0xfffffffc00f08947 */ /* 0x004fea000383ffff */
[----:B------:R-:W-:Y:S05]  /*9eb0*/  BRA `(.L_x_1296) ;  /* 0xfffffff8009c7947 */ /* 0x000fea000383ffff */
.L_x_1279:
[----:B--2---:R2:W3:Y:S02]  /*9ec0*/  SYNCS.PHASECHK.TRANS64.TRYWAIT P0, [R3+URZ], R0 ;  /* 0x00000000030075a7 */ /* 0x0044e4000800017f */
[----:B---3--:R-:W-:Y:S05]  /*9ed0*/  @!P0 NANOSLEEP.SYNCS 0x989680 ;  /* 0x009896800000895d */ /* 0x008fea0003900000 */
[----:B------:R-:W3:Y:S02]  /*9ee0*/  @!P0 SYNCS.PHASECHK.TRANS64 P0, [R3+URZ], R0 ;  /* 0x00000000030085a7 */ /* 0x000ee4000800007f */
[----:B---3--:R-:W-:Y:S05]  /*9ef0*/  @!P0 BRA `(.L_x_1279) ;  /* 0xfffffffc00f08947 */ /* 0x008fea000383ffff */
[----:B------:R-:W-:Y:S05]  /*9f00*/  BRA `(.L_x_1297) ;  /* 0xfffffff800907947 */ /* 0x000fea000383ffff */
.L_x_1298:
        /* <DEDUP_REMOVED lines=15> */
.L_x_3863:


//--------------------- .text._ZN7cutlass13device_kernelIN5flash11enable_sm90INS1_16FlashAttnBwdSm90INS1_25CollectiveMainloopBwdSm90ILi2ELi1ELi1EN4cute5tupleIJNS5_1CILi1EEES8_S8_EEENS6_IJNS7_ILi64EEENS7_ILi96EEENS7_ILi192EEEEEENS_10bfloat16_tEfNS_4arch4Sm90ELb0ELb1ELb1ELb0ELb1ELb0ELb1ELb0ELi3ELi1ELi1ELi1ELb0EEENS1_21CollectiveEpilogueBwdISD_SE_SG_Li384ELb0ELb1ELi3EEENS1_19SingleTileSchedulerILb0ELb0ELb0ELi96EEEEEEEEEvNT_6ParamsE --------------------------
	.section	.text._ZN7cutlass13device_kernelIN5flash11enable_sm90INS1_16FlashAttnBwdSm90INS1_25CollectiveMainloopBwdSm90ILi2ELi1ELi1EN4cute5tupleIJNS5_1CILi1EEES8_S8_EEENS6_IJNS7_ILi64EEENS7_ILi96EEENS7_ILi192EEEEEENS_10bfloat16_tEfNS_4arch4Sm90ELb0ELb1ELb1ELb0ELb1ELb0ELb1ELb0ELi3ELi1ELi1ELi1ELb0EEENS1_21CollectiveEpilogueBwdISD_SE_SG_Li384ELb0ELb1ELi3EEENS1_19SingleTileSchedulerILb0ELb0ELb0ELi96EEEEEEEEEvNT_6ParamsE,"ax",@progbits
	.align	128
.text._ZN7cutlass13device_kernelIN5flash11enable_sm90INS1_16FlashAttnBwdSm90INS1_25CollectiveMainloopBwdSm90ILi2ELi1ELi1EN4cute5tupleIJNS5_1CILi1EEES8_S8_EEENS6_IJNS7_ILi64EEENS7_ILi96EEENS7_ILi192EEEEEENS_10bfloat16_tEfNS_4arch4Sm90ELb0ELb1ELb1ELb0ELb1ELb0ELb1ELb0ELi3ELi1ELi1ELi1ELb0EEENS1_21CollectiveEpilogueBwdISD_SE_SG_Li384ELb0ELb1ELi3EEENS1_19SingleTileSchedulerILb0ELb0ELb0ELi96EEEEEEEEEvNT_6ParamsE:
        .type           _ZN7cutlass13device_kernelIN5flash11enable_sm90INS1_16FlashAttnBwdSm90INS1_25CollectiveMainloopBwdSm90ILi2ELi1ELi1EN4cute5tupleIJNS5_1CILi1EEES8_S8_EEENS6_IJNS7_ILi64EEENS7_ILi96EEENS7_ILi192EEEEEENS_10bfloat16_tEfNS_4arch4Sm90ELb0ELb1ELb1ELb0ELb1ELb0ELb1ELb0ELi3ELi1ELi1ELi1ELb0EEENS1_21CollectiveEpilogueBwdISD_SE_SG_Li384ELb0ELb1ELi3EEENS1_19SingleTileSchedulerILb0ELb0ELb0ELi96EEEEEEEEEvNT_6ParamsE,@function
        .size           _ZN7cutlass13device_kernelIN5flash11enable_sm90INS1_16FlashAttnBwdSm90INS1_25CollectiveMainloopBwdSm90ILi2ELi1ELi1EN4cute5tupleIJNS5_1CILi1EEES8_S8_EEENS6_IJNS7_ILi64EEENS7_ILi96EEENS7_ILi192EEEEEENS_10bfloat16_tEfNS_4arch4Sm90ELb0ELb1ELb1ELb0ELb1ELb0ELb1ELb0ELi3ELi1ELi1ELi1ELb0EEENS1_21CollectiveEpilogueBwdISD_SE_SG_Li384ELb0ELb1ELi3EEENS1_19SingleTileSchedulerILb0ELb0ELb0ELi96EEEEEEEEEvNT_6ParamsE,(.L_x_3864 - _ZN7cutlass13device_kernelIN5flash11enable_sm90INS1_16FlashAttnBwdSm90INS1_25CollectiveMainloopBwdSm90ILi2ELi1ELi1EN4cute5tupleIJNS5_1CILi1EEES8_S8_EEENS6_IJNS7_ILi64EEENS7_ILi96EEENS7_ILi192EEEEEENS_10bfloat16_tEfNS_4arch4Sm90ELb0ELb1ELb1ELb0ELb1ELb0ELb1ELb0ELi3ELi1ELi1ELi1ELb0EEENS1_21CollectiveEpilogueBwdISD_SE_SG_Li384ELb0ELb1ELi3EEENS1_19SingleTileSchedulerILb0ELb0ELb0ELi96EEEEEEEEEvNT_6ParamsE)
        .other          _ZN7cutlass13device_kernelIN5flash11enable_sm90INS1_16FlashAttnBwdSm90INS1_25CollectiveMainloopBwdSm90ILi2ELi1ELi1EN4cute5tupleIJNS5_1CILi1EEES8_S8_EEENS6_IJNS7_ILi64EEENS7_ILi96EEENS7_ILi192EEEEEENS_10bfloat16_tEfNS_4arch4Sm90ELb0ELb1ELb1ELb0ELb1ELb0ELb1ELb0ELi3ELi1ELi1ELi1ELb0EEENS1_21CollectiveEpilogueBwdISD_SE_SG_Li384ELb0ELb1ELi3EEENS1_19SingleTileSchedulerILb0ELb0ELb0ELi96EEEEEEEEEvNT_6ParamsE,@"STO_CUDA_ENTRY STV_DEFAULT"
_ZN7cutlass13device_kernelIN5flash11enable_sm90INS1_16FlashAttnBwdSm90INS1_25CollectiveMainloopBwdSm90ILi2ELi1ELi1EN4cute5tupleIJNS5_1CILi1EEES8_S8_EEENS6_IJNS7_ILi64EEENS7_ILi96EEENS7_ILi192EEEEEENS_10bfloat16_tEfNS_4arch4Sm90ELb0ELb1ELb1ELb0ELb1ELb0ELb1ELb0ELi3ELi1ELi1ELi1ELb0EEENS1_21CollectiveEpilogueBwdISD_SE_SG_Li384ELb0ELb1ELi3EEENS1_19SingleTileSchedulerILb0ELb0ELb0ELi96EEEEEEEEEvNT_6ParamsE:
        /* <DEDUP_REMOVED lines=30> */
.L_x_1300:
[----:B------:R-:W-:Y:S05]  /*01e0*/  BSYNC B0 ;  /* 0x0000000000007941 */ /* 0x000fea0003800000 */
.L_x_1299:
        /* <DEDUP_REMOVED lines=37> */
.L_x_1301:
        /* <DEDUP_REMOVED lines=20> */
.L_x_1302:
[----:B------:R-:W-:Y:S01]  /*0580*/  PLOP3.LUT P0, PT, PT, PT, UP0, 0x80, 0x0 ;  /* 0x000000000000781c */ /* 0x000fe20003f0f008 */
[----:B------:R-:W-:Y:S01]  /*0590*/  NOP ;  /* 0x0000000000007918 */ /* 0x000fe20000000000 */
[----:B------:R-:W-:Y:S01]  /*05a0*/  ULDC.64 UR46, c[0x0][0x208] ;  /* 0x00008200002e7ab9 */ /* 0x000fe20000000a00 */
[----:B-12-4-:R-:W-:Y:S10]  /*05b0*/  BAR.SYNC.DEFER_BLOCKING 0x0 ;  /* 0x0000000000007b1d */ /* 0x016ff40000010000 */
[----:B------:R-:W-:Y:S05]  /*05c0*/  @!P0 BRA `(.L_x_1303) ;  /* 0x0000005c005c8947 */ /* 0x000fea0003800000 */
.L_x_1304:
        /* <DEDUP_REMOVED lines=85> */
.L_x_1305:
        /* <DEDUP_REMOVED lines=37> */
.L_x_1308:
        /* <DEDUP_REMOVED lines=15> */
.L_x_1307:
        /* <DEDUP_REMOVED lines=20> */
.L_x_1310:
        /* <DEDUP_REMOVED lines=15> */
.L_x_1309:
        /* <DEDUP_REMOVED lines=8> */
.L_x_1459:
        /* <DEDUP_REMOVED lines=19> */
.L_x_1312:
        /* <DEDUP_REMOVED lines=110> */
.L_x_1332:
[----:B------:R-:W-:Y:S01]  /*1920*/  IMAD.U32 R3, RZ, RZ, UR38 ;  /* 0x00000026ff037e24 */ /* 0x000fe2000f8e00ff */
[----:B------:R-:W-:Y:S05]  /*1930*/  YIELD ;  /* 0x0000000000007946 */ /* 0x000fea0003800000 */
[----:B------:R-:W-:-:S04]  /*1940*/  LOP3.LUT R3, R3, 0x1, RZ, 0xfc, !PT ;  /* 0x0000000103037812 */ /* 0x000fc800078efcff */
[----:B------:R-:W-:-:S13]  /*1950*/  ISETP.NE.AND P0, PT, R3, 0x3, PT ;  /* 0x000000030300780c */ /* 0x000fda0003f05270 */
[----:B------:R-:W-:Y:S05]  /*1960*/  @!P0 BRA `(.L_x_1314) ;  /* 0x0000000000048947 */ /* 0x000fea0003800000 */
[----:B------:R-:W-:Y:S01]  /*1970*/  BPT.TRAP 0x1 ;  /* 0x000000040000795c */ /* 0x000fe20000300000 */
.L_x_1314:
[----:B------:R-:W-:Y:S02]  /*1980*/  LEA R3, R2, UR37, 0x3 ;  /* 0x0000002502037c11 */ /* 0x000fe4000f8e18ff */
[----:B------:R-:W-:-:S04]  /*1990*/  SHF.L.U32 R10, R7, 0x1f, RZ ;  /* 0x0000001f070a7819 */ /* 0x000fc800000006ff */
[----:B------:R1:W2:Y:S01]  /*19a0*/  SYNCS.PHASECHK.TRANS64.TRYWAIT P1, [R3+URZ+0x36410], R10 ;  /* 0x0364100a030075a7 */ /* 0x0002a2000802017f */
[----:B------:R-:W-:Y:S05]  /*19b0*/  @!P0 BRA `(.L_x_1315) ;  /* 0x0000000000048947 */ /* 0x000fea0003800000 */
[----:B------:R-:W-:Y:S01]  /*19c0*/  BPT.TRAP 0x1 ;  /* 0x000000040000795c */ /* 0x000fe20000300000 */
.L_x_1315:
[----:B--2---:R-:W-:Y:S05]  /*19d0*/  @P1 BRA `(.L_x_1316) ;  /* 0x0000000000081947 */ /* 0x004fea0003800000 */
[----:B------:R-:W2:Y:S02]  /*19e0*/  SYNCS.PHASECHK.TRANS64.TRYWAIT P1, [R3+URZ+0x36410], R10 ;  /* 0x0364100a030075a7 */ /* 0x000ea4000802017f */
[----:B--2---:R-:W-:Y:S05]  /*19f0*/  @!P1 BRA `(.L_x_1317) ;  /* 0x0000008c00e89947 */ /* 0x004fea0003800000 */
.L_x_1316:
        /* <DEDUP_REMOVED lines=8> */
[----:B------:R-:W-:-:S02]  /*1a80*/  UMOV UR11, 0x40000040 ;  /* 0x40000040000b7882 */ /* 0x000fc40000000000 */
[----:B------:R-:W-:Y:S02]  /*1a90*/  ULOP3.LUT UR5, UR5, 0x3fff, URZ, 0xc0, !UPT ;  /* 0x00003fff05057892 */ /* 0x000fe4000f8ec03f */
[----:B-12---:R-:W-:Y:S02]  /*1aa0*/  LEA R10, R9, UR37, 0x2 ;  /* 0x00000025090a7c11 */ /* 0x006fe4000f8e10ff */
[----:B------:R-:W-:Y:S02]  /*1ab0*/  ULEA UR4, UR6, UR37, 0xc ;  /* 0x0000002506047291 */ /* 0x000fe4000f8e603f */
[----:B------:R-:W-:Y:S02]  /*1ac0*/  ULOP3.LUT UR5, UR5, 0x10000, URZ, 0xfc, !UPT ;  /* 0x0001000005057892 */ /* 0x000fe4000f8efc3f */
[----:B------:R-:W-:Y:S02]  /*1ad0*/  USHF.R.U32.HI UR6, URZ, 0x4, UR4 ;  /* 0x000000043f067899 */ /* 0x000fe40008011604 */
[----:B------:R-:W-:-:S02]  /*1ae0*/  UIMAD UR5, UR7, 0x600, UR5 ;  /* 0x00000600070578a4 */ /* 0x000fc4000f8e0205 */
[----:B------:R-:W-:-:S04]  /*1af0*/  ULOP3.LUT UR6, UR6, 0x3fff, URZ, 0xc0, !UPT ;  /* 0x00003fff06067892 */ /* 0x000fc8000f8ec03f */
[----:B------:R-:W-:Y:S01]  /*1b00*/  ULOP3.LUT UR6, UR6, 0x10000, URZ, 0xfc, !UPT ;  /* 0x0001000006067892 */ /* 0x000fe2000f8efc3f */
[----:B------:R-:W-:-:S06]  /*1b10*/  UMOV UR8, UR5 ;  /* 0x0000000500087c82 */ /* 0x000fcc0008000000 */
[----:B------:R-:W-:Y:S02]  /*1b20*/  UMOV UR10, UR6 ;  /* 0x00000006000a7c82 */ /* 0x000fe40008000000 */
[----:B------:R-:W-:Y:S01]  /*1b30*/  HGMMA.64x32x16.F32.BF16 R136, gdesc[UR8], RZ, !UPT, gsb0 ;  /* 0x00600000088879f0 */ /* 0x000fe2000c0018ff */
        /* <DEDUP_REMOVED lines=82> */
.L_x_1318:
[----:B-1----:R-:W-:-:S04]  /*2060*/  SHF.L.U32 R10, R4, 0x1f, RZ ;  /* 0x0000001f040a7819 */ /* 0x002fc800000006ff */
[----:B------:R1:W4:Y:S01]  /*2070*/  SYNCS.PHASECHK.TRANS64.TRYWAIT P1, [UR37+0x36430], R10 ;  /* 0x0364300aff0075a7 */ /* 0x0003220008020165 */
[----:B------:R-:W-:Y:S05]  /*2080*/  @!P0 BRA `(.L_x_1319) ;  /* 0x0000000000048947 */ /* 0x000fea0003800000 */
[----:B------:R-:W-:Y:S01]  /*2090*/  BPT.TRAP 0x1 ;  /* 0x000000040000795c */ /* 0x000fe20000300000 */
.L_x_1319:
[----:B----4-:R-:W-:Y:S05]  /*20a0*/  @P1 BRA `(.L_x_1320) ;  /* 0x0000000000081947 */ /* 0x010fea0003800000 */
[----:B------:R-:W4:Y:S02]  /*20b0*/  SYNCS.PHASECHK.TRANS64.TRYWAIT P1, [UR37+0x36430], R10 ;  /* 0x0364300aff0075a7 */ /* 0x000f240008020165 */
[----:B----4-:R-:W-:Y:S05]  /*20c0*/  @!P1 BRA `(.L_x_1321) ;  /* 0x0000008800489947 */ /* 0x010fea0003800000 */
.L_x_1320:
        /* <DEDUP_REMOVED lines=147> */
.L_x_1324:
[----:B------:R-:W-:-:S06]  /*2a00*/  UISETP.NE.AND UP0, UPT, UR42, 0x1, UPT ;  /* 0x000000012a00788c */ /* 0x000fcc000bf05270 */
[----:B------:R-:W-:-:S05]  /*2a10*/  PLOP3.LUT P1, PT, PT, PT, UP0, 0x80, 0x0 ;  /* 0x000000000000781c */ /* 0x000fca0003f2f008 */
[----:B------:R-:W-:-:S08]  /*2a20*/  @UP0 ULDC UR5, c[0x0][0x754] ;  /* 0x0001d50000050ab9 */ /* 0x000fd00000000800 */
[----:B------:R-:W-:Y:S01]  /*2a30*/  @P1 IMAD.HI.U32 R143, R142, UR5, RZ ;  /* 0x000000058e8f1c27 */ /* 0x000fe2000f8e00ff */
[----:B------:R-:W-:-:S04]  /*2a40*/  @UP0 ULDC UR5, c[0x0][0x758] ;  /* 0x0001d60000050ab9 */ /* 0x000fc80000000800 */
[----:B------:R-:W-:-:S07]  /*2a50*/  @P1 SHF.R.U32.HI R142, RZ, UR5, R143 ;  /* 0x00000005ff8e1c19 */ /* 0x000fce000801168f */
.L_x_1325:
[----:B------:R-:W-:Y:S05]  /*2a60*/  BSYNC B0 ;  /* 0x0000000000007941 */ /* 0x000fea0003800000 */
.L_x_1323:
[----:B------:R-:W4:Y:S01]  /*2a70*/  LDL R143, [R1+0x4] ;  /* 0x00000400018f7983 */ /* 0x000f220000100800 */
[----:B------:R-:W-:Y:S01]  /*2a80*/  IADD3 R148, R140, UR4, R5 ;  /* 0x000000048c947c10 */ /* 0x000fe2000fffe005 */
[----:B----4-:R-:W-:-:S05]  /*2a90*/  IMAD R142, R142, UR42, R143 ;  /* 0x0000002a8e8e7c24 */ /* 0x010fca000f8e028f */
[----:B------:R-:W-:Y:S02]  /*2aa0*/  VIADDMNMX R147, R142, UR42, R147, PT ;  /* 0x0000002a8e937c46 */ /* 0x000fe4000b800193 */
[----:B------:R-:W-:-:S07]  /*2ab0*/  VIMNMX R148, R148, R142, !PT ;  /* 0x0000008e94947248 */ /* 0x000fce0007fe0100 */
.L_x_1322:
        /* <DEDUP_REMOVED lines=18> */
.L_x_1328:
[----:B------:R-:W-:-:S06]  /*2be0*/  UISETP.NE.AND UP0, UPT, UR42, 0x1, UPT ;  /* 0x000000012a00788c */ /* 0x000fcc000bf05270 */
[----:B------:R-:W-:-:S05]  /*2bf0*/  PLOP3.LUT P1, PT, PT, PT, UP0, 0x80, 0x0 ;  /* 0x000000000000781c */ /* 0x000fca0003f2f008 */
[----:B------:R-:W-:-:S08]  /*2c00*/  @UP0 ULDC UR4, c[0x0][0x754] ;  /* 0x0001d50000040ab9 */ /* 0x000fd00000000800 */
[----:B------:R-:W-:Y:S01]  /*2c10*/  @P1 IMAD.HI.U32 R142, R140, UR4, RZ ;  /* 0x000000048c8e1c27 */ /* 0x000fe2000f8e00ff */
[----:B------:R-:W-:-:S04]  /*2c20*/  @UP0 ULDC UR4, c[0x0][0x758] ;  /* 0x0001d60000040ab9 */ /* 0x000fc80000000800 */
[----:B------:R-:W-:-:S07]  /*2c30*/  @P1 SHF.R.U32.HI R140, RZ, UR4, R142 ;  /* 0x00000004ff8c1c19 */ /* 0x000fce000801168e */
.L_x_1329:
[----:B------:R-:W-:Y:S05]  /*2c40*/  BSYNC B0 ;  /* 0x0000000000007941 */ /* 0x000fea0003800000 */
.L_x_1327:
[----:B------:R-:W4:Y:S02]  /*2c50*/  LDL R142, [R1+0x4] ;  /* 0x00000400018e7983 */ /* 0x000f240000100800 */
[----:B----4-:R-:W-:-:S05]  /*2c60*/  IMAD R140, R140, UR42, R142 ;  /* 0x0000002a8c8c7c24 */ /* 0x010fca000f8e028e */
[----:B------:R-:W-:Y:S02]  /*2c70*/  VIMNMX R145, R145, R140, !PT ;  /* 0x0000008c91917248 */ /* 0x000fe40007fe0100 */
[----:B------:R-:W-:-:S07]  /*2c80*/  VIADDMNMX R139, R140, UR42, R139, PT ;  /* 0x0000002a8c8b7c46 */ /* 0x000fce000b80018b */
.L_x_1326:
        /* <DEDUP_REMOVED lines=217> */
[----:B------:R-:W-:Y:S02]  /*3a20*/  UIMAD UR4, UR10, 0x3000, UR37 ;  /* 0x000030000a0478a4 */ /* 0x000fe4000f8e0225 */
[----:B------:R-:W-:Y:S02]  /*3a30*/  UIADD3 UR6, UR9, 0xc0, URZ ;  /* 0x000000c009067890 */ /* 0x000fe4000fffe03f */
[----:B------:R-:W-:Y:S02]  /*3a40*/  USHF.R.U32.HI UR5, URZ, 0x4, UR4 ;  /* 0x000000043f057899 */ /* 0x000fe40008011604 */
[----:B------:R-:W-:Y:S02]  /*3a50*/  UIADD3 UR4, UR8, 0x180, URZ ;  /* 0x0000018008047890 */ /* 0x000fe4000fffe03f */
[----:B------:R-:W-:Y:S01]  /*3a60*/  ULOP3.LUT UR10, UR5, 0x3fff, URZ, 0xc0, !UPT ;  /* 0x00003fff050a7892 */ /* 0x000fe2000f8ec03f */
[----:B------:R-:W-:-:S02]  /*3a70*/  UMOV UR7, 0x80000020 ;  /* 0x8000002000077882 */ /* 0x000fc40000000000 */
[----:B------:R-:W-:Y:S01]  /*3a80*/  UMOV UR5, 0x40000040 ;  /* 0x4000004000057882 */ /* 0x000fe20000000000 */
[----:B------:R-:W-:Y:S02]  /*3a90*/  WARPGROUP.DEPBAR.LE gsb0, 0x0 ;  /* 0x00008000000079c5 */ /* 0x000fe40000010000 */
[----:B------:R-:W-:-:S06]  /*3aa0*/  WARPGROUP.ARRIVE ;  /* 0x00000000000079c5 */ /* 0x000fcc0000000000 */
[----:B------:R-:W-:Y:S01]  /*3ab0*/  HGMMA.64x96x16.F32.BF16 R72, gdesc[UR4].tnspA.tnspB, R72, gsb0 ;  /* 0x61600000044879f0 */ /* 0x000fe20008001848 */
[----:B-1----:R-:W-:-:S04]  /*3ac0*/  IMAD.U32 R153, RZ, RZ, UR37 ;  /* 0x00000025ff997e24 */ /* 0x002fc8000f8e00ff */
[----:B------:R-:W-:-:S05]  /*3ad0*/  VIADD R153, R153, 0x33400 ;  /* 0x0003340099997836 */ /* 0x000fca0000000000 */
[----:B------:R-:W-:-:S13]  /*3ae0*/  R2UR UR13, R153 ;  /* 0x00000000990d72ca */ /* 0x000fda00000e0000 */
[----:B------:R-:W-:-:S04]  /*3af0*/  USHF.R.U32.HI UR13, URZ, 0x4, UR13 ;  /* 0x000000043f0d7899 */ /* 0x000fc8000801160d */
[----:B------:R-:W-:-:S04]  /*3b00*/  ULOP3.LUT UR13, UR13, 0x3fff, URZ, 0xc0, !UPT ;  /* 0x00003fff0d0d7892 */ /* 0x000fc8000f8ec03f */
[----:B------:R-:W-:Y:S01]  /*3b10*/  ULOP3.LUT UR14, UR13, 0x10000, URZ, 0xfc, !UPT ;  /* 0x000100000d0e7892 */ /* 0x000fe2000f8efc3f */
[----:B------:R-:W-:Y:S01]  /*3b20*/  UMOV UR9, 0x80000020 ;  /* 0x8000002000097882 */ /* 0x000fe20000000000 */
[----:B------:R-:W-:-:S05]  /*3b30*/  UMOV UR11, 0x40000040 ;  /* 0x40000040000b7882 */ /* 0x000fca0000000000 */
[----:B------:R-:W-:Y:S01]  /*3b40*/  UMOV UR8, UR14 ;  /* 0x0000000e00087c82 */ /* 0x000fe20008000000 */
        /* <DEDUP_REMOVED lines=48> */
.L_x_1330:
        /* <DEDUP_REMOVED lines=59> */
.L_x_1331:
        /* <DEDUP_REMOVED lines=63> */
.L_x_1306:
        /* <DEDUP_REMOVED lines=25> */
.L_x_1334:
        /* <DEDUP_REMOVED lines=20> */
.L_x_1335:
        /* <DEDUP_REMOVED lines=18> */
.L_x_1336:
        /* <DEDUP_REMOVED lines=18> */
.L_x_1337:
        /* <DEDUP_REMOVED lines=137> */
.L_x_1339:
[----:B------:R-:W-:Y:S05]  /*5390*/  BSYNC B0 ;  /* 0x0000000000007941 */ /* 0x000fea0003800000 */
.L_x_1338:
[----:B------:R-:W-:-:S04]  /*53a0*/  DEPBAR.LE SB0, 0x0 ;  /* 0x000080000000791a */ /* 0x000fc80000000000 */
[----:B------:R-:W-:Y:S05]  /*53b0*/  EXIT ;  /* 0x000000000000794d */ /* 0x000fea0003800000 */
.L_x_1333:
[----:B------:R-:W1:Y:S01]  /*53c0*/  S2R R0, SR_TID.X ;  /* 0x0000000000007919 */ /* 0x000e620000002100 */
[----:B------:R-:W2:Y:S01]  /*53d0*/  S2UR UR9, SR_CTAID.Y ;  /* 0x00000000000979c3 */ /* 0x000ea20000002600 */
[----:B------:R-:W-:Y:S01]  /*53e0*/  BSSY B0, `(.L_x_1340) ;  /* 0x0000032000007945 */ /* 0x000fe20003800000 */
[----:B------:R-:W3:Y:S06]  /*53f0*/  S2R R11, SR_CTAID.X ;  /* 0x00000000000b7919 */ /* 0x000eec0000002500 */
        /* <DEDUP_REMOVED lines=48> */
.L_x_1341:
[----:B------:R-:W-:Y:S05]  /*5700*/  BSYNC B0 ;  /* 0x0000000000007941 */ /* 0x000fea0003800000 */
.L_x_1340:
        /* <DEDUP_REMOVED lines=16> */
.L_x_1343:
[----:B------:R-:W-:Y:S05]  /*5810*/  BSYNC B0 ;  /* 0x0000000000007941 */ /* 0x000fea0003800000 */
.L_x_1342:
        /* <DEDUP_REMOVED lines=16> */
.L_x_1345:
[----:B------:R-:W-:Y:S05]  /*5920*/  BSYNC B0 ;  /* 0x0000000000007941 */ /* 0x000fea0003800000 */
.L_x_1344:
        /* <DEDUP_REMOVED lines=17> */
.L_x_1347:
[----:B------:R-:W-:Y:S05]  /*5a40*/  BSYNC B0 ;  /* 0x0000000000007941 */ /* 0x000fea0003800000 */
.L_x_1346:
        /* <DEDUP_REMOVED lines=17> */
.L_x_1349:
[----:B------:R-:W-:Y:S05]  /*5b60*/  BSYNC B0 ;  /* 0x0000000000007941 */ /* 0x000fea0003800000 */
.L_x_1348:
        /* <DEDUP_REMOVED lines=29> */
.L_x_1351:
[----:B------:R-:W-:Y:S05]  /*5d40*/  BSYNC B0 ;  /* 0x0000000000007941 */ /* 0x000fea0003800000 */
.L_x_1350:
        /* <DEDUP_REMOVED lines=13> */
.L_x_1353:
[----:B------:R-:W-:Y:S05]  /*5e20*/  BSYNC B0 ;  /* 0x0000000000007941 */ /* 0x000fea0003800000 */
.L_x_1352:
        /* <DEDUP_REMOVED lines=15> */
.L_x_1355:
[----:B------:R-:W-:Y:S05]  /*5f20*/  BSYNC B0 ;  /* 0x0000000000007941 */ /* 0x000fea0003800000 */
.L_x_1354:
        /* <DEDUP_REMOVED lines=15> */
.L_x_1357:
[----:B------:R-:W-:Y:S05]  /*6020*/  BSYNC B0 ;  /* 0x0000000000007941 */ /* 0x000fea0003800000 */
.L_x_1356:
        /* <DEDUP_REMOVED lines=15> */
.L_x_1359:
[----:B------:R-:W-:Y:S05]  /*6120*/  BSYNC B0 ;  /* 0x0000000000007941 */ /* 0x000fea0003800000 */
.L_x_1358:
        /* <DEDUP_REMOVED lines=15> */
.L_x_1361:
[----:B------:R-:W-:Y:S05]  /*6220*/  BSYNC B0 ;  /* 0x0000000000007941 */ /* 0x000fea0003800000 */
.L_x_1360:
        /* <DEDUP_REMOVED lines=15> */
.L_x_1363:
[----:B------:R-:W-:Y:S05]  /*6320*/  BSYNC B0 ;  /* 0x0000000000007941 */ /* 0x000fea0003800000 */
.L_x_1362:
[----:B------:R-:W-:Y:S05]  /*6330*/  EXIT ;  /* 0x000000000000794d */ /* 0x000fea0003800000 */
.L_x_1303:
        /* <DEDUP_REMOVED lines=14> */
[----:B------:R-:W-:Y:S02]  /*6420*/  ULDC UR4, c[0x0][0x280] ;  /* 0x0000a00000047ab9 */ /* 0x000fe40000000800 */
[----:B------:R-:W-:-:S04]  /*6430*/  UIADD3 UR5, UR4, 0x3f, URZ ;  /* 0x0000003f04057890 */ /* 0x000fc8000fffe03f */
[----:B------:R-:W-:Y:S01]  /*6440*/  USHF.R.S32.HI UR6, URZ, 0x1f, UR5 ;  /* 0x0000001f3f067899 */ /* 0x000fe20008011405 */
[----:B------:R-:W2:Y:S03]  /*6450*/  S2UR UR17, SR_CTAID.Y ;  /* 0x00000000001179c3 */ /* 0x000ea60000002600 */
[----:B------:R-:W-:-:S04]  /*6460*/  ULEA.HI UR5, UR6, UR5, URZ, 0x6 ;  /* 0x0000000506057291 */ /* 0x000fc8000f8f303f */
[----:B------:R-:W-:Y:S01]  /*6470*/  USHF.R.S32.HI UR5, URZ, 0x6, UR5 ;  /* 0x000000063f057899 */ /* 0x000fe20008011405 */
[----:B-1----:R-:W-:Y:S01]  /*6480*/  ISETP.LE.AND P0, PT, RZ, UR23, PT ;  /* 0x00000017ff007c0c */ /* 0x002fe2000bf03270 */
[----:B--2---:R-:W-:-:S12]  /*6490*/  USHF.R.S32.HI UR18, URZ, 0x1f, UR17 ;  /* 0x0000001f3f127899 */ /* 0x004fd80008011411 */
[----:B------:R-:W-:Y:S05]  /*64a0*/  @!P0 BRA `(.L_x_1367) ;  /* 0x00000000002c8947 */ /* 0x000fea0003800000 */
        /* <DEDUP_REMOVED lines=9> */
[----:B------:R-:W-:Y:S01]  /*6540*/  USEL UR11, UR5, UR7, UP0 ;  /* 0x00000007050b7287 */ /* 0x000fe20008000000 */
[----:B------:R-:W-:Y:S11]  /*6550*/  BRA `(.L_x_1368) ;  /* 0x0000000000047947 */ /* 0x000ff60003800000 */
.L_x_1367:
[----:B------:R-:W-:-:S05]  /*6560*/  UMOV UR11, UR5 ;  /* 0x00000005000b7c82 */ /* 0x000fca0008000000 */
.L_x_1368:
[----:B------:R-:W-:Y:S01]  /*6570*/  UIMAD UR4, UR23, 0x60, UR4 ;  /* 0x00000060170478a4 */ /* 0x000fe2000f8e0204 */
[----:B------:R-:W-:Y:S01]  /*6580*/  ULDC UR6, c[0x0][0x290] ;  /* 0x0000a40000067ab9 */ /* 0x000fe20000000800 */
[----:B------:R-:W-:Y:S01]  /*6590*/  ULDC UR7, c[0x0][0x74c] ;  /* 0x0001d30000077ab9 */ /* 0x000fe20000000800 */
[----:B------:R-:W-:Y:S01]  /*65a0*/  ULDC.64 UR8, c[0x0][0x2d8] ;  /* 0x0000b60000087ab9 */ /* 0x000fe20000000a00 */
[----:B------:R-:W-:Y:S02]  /*65b0*/  UIADD3 UR6, -UR7, UR4, -UR6 ;  /* 0x0000000407067290 */ /* 0x000fe4000fffe906 */
[----:B------:R-:W-:Y:S02]  /*65c0*/  UIMAD UR4, UR18, UR8, URZ ;  /* 0x00000008120472a4 */ /* 0x000fe4000f8e023f */
[----:B------:R-:W-:Y:S02]  /*65d0*/  USHF.R.S32.HI UR7, URZ, 0x1f, UR6 ;  /* 0x0000001f3f077899 */ /* 0x000fe40008011406 */
[----:B------:R-:W-:-:S02]  /*65e0*/  UIMAD UR4, UR17, UR9, UR4 ;  /* 0x00000009110472a4 */ /* 0x000fc4000f8e0204 */
[----:B------:R-:W-:Y:S02]  /*65f0*/  ULEA.HI UR10, UR7, UR6, URZ, 0x6 ;  /* 0x00000006070a7291 */ /* 0x000fe4000f8f303f */
[----:B------:R-:W-:Y:S02]  /*6600*/  UIMAD.WIDE.U32 UR6, UR17, UR8, URZ ;  /* 0x00000008110672a5 */ /* 0x000fe4000f8e003f */
[----:B------:R-:W-:Y:S02]  /*6610*/  USHF.R.S32.HI UR10, URZ, 0x6, UR10 ;  /* 0x000000063f0a7899 */ /* 0x000fe4000801140a */
[----:B------:R-:W-:Y:S02]  /*6620*/  USHF.R.S32.HI UR9, URZ, 0x1f, UR16 ;  /* 0x0000001f3f097899 */ /* 0x000fe40008011410 */
[----:B------:R-:W-:Y:S01]  /*6630*/  UISETP.LT.AND UP0, UPT, URZ, UR10, UPT ;  /* 0x0000000a3f00728c */ /* 0x000fe2000bf01270 */
[----:B------:R-:W-:Y:S01]  /*6640*/  ULDC.64 UR12, c[0x0][0x2e0] ;  /* 0x0000b800000c7ab9 */ /* 0x000fe20000000a00 */
[----:B------:R-:W-:-:S02]  /*6650*/  ULDC UR15, c[0x0][0x288] ;  /* 0x0000a200000f7ab9 */ /* 0x000fc40000000800 */
[----:B------:R-:W-:Y:S02]  /*6660*/  USEL UR8, URZ, UR10, !UP0 ;  /* 0x0000000a3f087287 */ /* 0x000fe4000c000000 */
[----:B------:R-:W-:Y:S02]  /*6670*/  UIMAD UR9, UR9, UR12, URZ ;  /* 0x0000000c090972a4 */ /* 0x000fe4000f8e023f */
[----:B------:R-:W-:Y:S02]  /*6680*/  UISETP.GT.AND UP0, UPT, UR11, UR8, UPT ;  /* 0x000000080b00728c */ /* 0x000fe4000bf04270 */
[----:B------:R-:W-:Y:S02]  /*6690*/  UIMAD UR10, UR16, UR15, URZ ;  /* 0x0000000f100a72a4 */ /* 0x000fe4000f8e023f */
[----:B------:R-:W-:Y:S02]  /*66a0*/  UIMAD UR14, UR16, UR13, UR9 ;  /* 0x0000000d100e72a4 */ /* 0x000fe4000f8e0209 */
[----:B------:R-:W-:Y:S01]  /*66b0*/  PLOP3.LUT P1, PT, PT, PT, UP0, 0x80, 0x0 ;  /* 0x000000000000781c */ /* 0x000fe20003f2f008 */
[----:B------:R-:W-:-:S02]  /*66c0*/  UIADD3 UR7, UR7, UR4, URZ ;  /* 0x0000000407077290 */ /* 0x000fc4000fffe03f */
[----:B------:R-:W-:Y:S02]  /*66d0*/  UIADD3 UR9, UP1, UR10, UR17, URZ ;  /* 0x000000110a097290 */ /* 0x000fe4000ff3e03f */
[----:B------:R-:W-:Y:S01]  /*66e0*/  UIMAD.WIDE.U32 UR6, UR16, UR12, UR6 ;  /* 0x0000000c100672a5 */ /* 0x000fe2000f8e0006 */
[----:B------:R-:W-:Y:S01]  /*66f0*/  ELECT P0, URZ, PT ;  /* 0x00000000003f782f */ /* 0x000fe20003800000 */
[----:B------:R-:W-:-:S06]  /*6700*/  ULEA.HI.X.SX32 UR10, UR10, UR18, 0x1, UP1 ;  /* 0x000000120a0a7291 */ /* 0x000fcc00088f0e3f */
[----:B------:R-:W-:Y:S06]  /*6710*/  @!P1 BRA `(.L_x_1369) ;  /* 0x0000001400509947 */ /* 0x000fec0003800000 */
[----:B------:R-:W1:Y:S01]  /*6720*/  S2R R0, SR_TID.X ;  /* 0x0000000000007919 */ /* 0x000e620000002100 */
[----:B------:R-:W-:Y:S02]  /*6730*/  UIADD3 UR4, -UR8, UR11, URZ ;  /* 0x0000000b08047290 */ /* 0x000fe4000fffe13f */
[----:B------:R-:W-:Y:S02]  /*6740*/  UIADD3 UR14, UR7, UR14, URZ ;  /* 0x0000000e070e7290 */ /* 0x000fe4000fffe03f */
[----:B------:R-:W-:-:S04]  /*6750*/  ULOP3.LUT UR4, UR4, 0x1, URZ, 0xc0, !UPT ;  /* 0x0000000104047892 */ /* 0x000fc8000f8ec03f */
[----:B------:R-:W-:-:S03]  /*6760*/  UISETP.NE.U32.AND UP0, UPT, UR4, 0x1, UPT ;  /* 0x000000010400788c */ /* 0x000fc6000bf05070 */
[----:B------:R-:W-:Y:S02]  /*6770*/  ULDC UR4, c[0x0][0x760] ;  /* 0x0001d80000047ab9 */ /* 0x000fe40000000800 */
[----:B------:R-:W-:Y:S01]  /*6780*/  UIMAD UR15, UR15, UR4, URZ ;  /* 0x000000040f0f72a4 */ /* 0x000fe2000f8e023f */
[----:B------:R-:W-:Y:S02]  /*6790*/  PLOP3.LUT P1, PT, PT, PT, UP0, 0x80, 0x0 ;  /* 0x000000000000781c */ /* 0x000fe40003f2f008 */
[----:B-1----:R-:W-:-:S11]  /*67a0*/  LOP3.LUT R9, R0, 0x1f, RZ, 0xc0, !PT ;  /* 0x0000001f00097812 */ /* 0x002fd600078ec0ff */
[----:B------:R-:W-:Y:S05]  /*67b0*/  @P1 BRA `(.L_x_1370) ;  /* 0x0000000400d01947 */ /* 0x000fea0003800000 */
        /* <DEDUP_REMOVED lines=8> */
[----:B------:R-:W-:-:S04]  /*6840*/  IMAD.U32 R2, RZ, RZ, UR13 ;  /* 0x0000000dff027e24 */ /* 0x000fc8000f8e00ff */
[----:B------:R-:W-:Y:S01]  /*6850*/  IMAD.U32 R3, RZ, RZ, UR4 ;  /* 0x00000004ff037e24 */ /* 0x000fe2000f8e00ff */
[----:B------:R-:W-:Y:S06]  /*6860*/  @P2 BRA `(.L_x_1372) ;  /* 0x0000000000142947 */ /* 0x000fec0003800000 */
.L_x_1373:
[----:B------:R-:W2:Y:S04]  /*6870*/  LDG.E.STRONG.GPU R0, desc[UR46][R2.64] ;  /* 0x0000002e02007981 */ /* 0x000ea8000c1ef900 */
[----:B--2---:R-:W-:Y:S01]  /*6880*/  CCTL.IVALL ;  /* 0x00000000ff00798f */ /* 0x004fe20002000000 */
[----:B------:R-:W-:Y:S05]  /*6890*/  YIELD ;  /* 0x0000000000007946 */ /* 0x000fea0003800000 */
[----:B------:R-:W-:-:S13]  /*68a0*/  ISETP.NE.AND P1, PT, R0, UR23, PT ;  /* 0x0000001700007c0c */ /* 0x000fda000bf25270 */
[----:B------:R-:W-:Y:S05]  /*68b0*/  @P1 BRA `(.L_x_1373) ;  /* 0xfffffffc00ec1947 */ /* 0x000fea000383ffff */
.L_x_1372:
[----:B------:R-:W-:Y:S05]  /*68c0*/  BSYNC B1 ;  /* 0x0000000000017941 */ /* 0x000fea0003800000 */
.L_x_1371:
[----:B------:R-:W-:-:S03]  /*68d0*/  UMOV UR4, 0xffffffff ;  /* 0xffffffff00047882 */ /* 0x000fc60000000000 */
[----:B------:R-:W-:Y:S05]  /*68e0*/  BRA.DIV UR4, `(.L_x_1374) ;  /* 0x0000004204587947 */ /* 0x000fea000b800000 */
[----:B------:R-:W-:Y:S01]  /*68f0*/  NOP ;  /* 0x0000000000007918 */ /* 0x000fe20000000000 */
.L_x_1462:
        /* <DEDUP_REMOVED lines=22> */
.L_x_1376:
[----:B------:R-:W-:Y:S05]  /*6a60*/  BSYNC B1 ;  /* 0x0000000000017941 */ /* 0x000fea0003800000 */
.L_x_1375:
        /* <DEDUP_REMOVED lines=19> */
.L_x_1378:
[----:B------:R-:W-:Y:S05]  /*6ba0*/  BSYNC B1 ;  /* 0x0000000000017941 */ /* 0x000fea0003800000 */
.L_x_1377:
        /* <DEDUP_REMOVED lines=20> */
.L_x_1380:
[----:B------:R-:W-:Y:S05]  /*6cf0*/  BSYNC B1 ;  /* 0x0000000000017941 */ /* 0x000fea0003800000 */
.L_x_1379:
[----:B------:R-:W-:Y:S06]  /*6d00*/  BAR.ARV 0xa, 0xa0 ;  /* 0x0282800000007b1d */ /* 0x000fec0000002000 */
[----:B------:R-:W-:Y:S04]  /*6d10*/  BSSY B1, `(.L_x_1381) ;  /* 0x0000003000017945 */ /* 0x000fe80003800000 */
[----:B------:R-:W-:Y:S05]  /*6d20*/  @!P0 BRA `(.L_x_1382) ;  /* 0x0000000000048947 */ /* 0x000fea0003800000 */
[----:B------:R-:W-:-:S04]  /*6d30*/  DEPBAR.LE SB0, 0x1 ;  /* 0x000080400000791a */ /* 0x000fc80000000000 */
.L_x_1382:
[----:B------:R-:W-:Y:S05]  /*6d40*/  BSYNC B1 ;  /* 0x0000000000017941 */ /* 0x000fea0003800000 */
.L_x_1381:
[----:B------:R-:W-:Y:S06]  /*6d50*/  BAR.ARV 0xb, 0xa0 ;  /* 0x02c2800000007b1d */ /* 0x000fec0000002000 */
[----:B------:R-:W-:Y:S04]  /*6d60*/  BSSY B1, `(.L_x_1383) ;  /* 0x0000003000017945 */ /* 0x000fe80003800000 */
[----:B------:R-:W-:Y:S05]  /*6d70*/  @!P0 BRA `(.L_x_1384) ;  /* 0x0000000000048947 */ /* 0x000fea0003800000 */
[----:B------:R-:W-:-:S04]  /*6d80*/  DEPBAR.LE SB0, 0x0 ;  /* 0x000080000000791a */ /* 0x000fc80000000000 */
.L_x_1384:
[----:B------:R-:W-:Y:S05]  /*6d90*/  BSYNC B1 ;  /* 0x0000000000017941 */ /* 0x000fea0003800000 */
.L_x_1383:
        /* <DEDUP_REMOVED lines=19> */
.L_x_1386:
[----:B------:R-:W-:Y:S05]  /*6ed0*/  BSYNC B1 ;  /* 0x0000000000017941 */ /* 0x000fea0003800000 */
.L_x_1385:
[----:B------:R-:W-:Y:S01]  /*6ee0*/  UIADD3 UR18, UR8, 0x1, URZ ;  /* 0x0000000108127890 */ /* 0x000fe2000fffe03f */
[----:B------:R-:W-:Y:S11]  /*6ef0*/  BRA `(.L_x_1387) ;  /* 0x0000000000047947 */ /* 0x000ff60003800000 */
.L_x_1370:
[----:B------:R-:W-:-:S05]  /*6f00*/  UMOV UR18, UR8 ;  /* 0x0000000800127c82 */ /* 0x000fca0008000000 */
.L_x_1387:
[----:B------:R-:W-:-:S03]  /*6f10*/  UIADD3 UR4, UR8, 0x1, URZ ;  /* 0x0000000108047890 */ /* 0x000fc6000fffe03f */
[----:B------:R-:W-:Y:S01]  /*6f20*/  UMOV UR8, UR18 ;  /* 0x0000001200087c82 */ /* 0x000fe20008000000 */
[----:B------:R-:W-:-:S06]  /*6f30*/  UISETP.NE.AND UP0, UPT, UR11, UR4, UPT ;  /* 0x000000040b00728c */ /* 0x000fcc000bf05270 */
[----:B------:R-:W-:-:S13]  /*6f40*/  PLOP3.LUT P1, PT, PT, PT, UP0, 0x80, 0x0 ;  /* 0x000000000000781c */ /* 0x000fda0003f2f008 */
[----:B------:R-:W-:Y:S05]  /*6f50*/  @!P1 BRA `(.L_x_1369) ;  /* 0x0000000c00409947 */ /* 0x000fea0003800000 */
[----:B------:R-:W-:Y:S01]  /*6f60*/  ULDC.64 UR20, c[0x0][0x2c0] ;  /* 0x0000b00000147ab9 */ /* 0x000fe20000000a00 */
[----:B------:R-:W-:Y:S01]  /*6f70*/  UMOV UR4, URZ ;  /* 0x0000003f00047c82 */ /* 0x000fe20008000000 */
[----:B------:R-:W-:Y:S01]  /*6f80*/  ULEA UR20, UP0, UR6, UR20, 0x2 ;  /* 0x0000001406147291 */ /* 0x000fe2000f80103f */
[----:B------:R-:W-:-:S03]  /*6f90*/  UMOV UR8, UR18 ;  /* 0x0000001200087c82 */ /* 0x000fc60008000000 */
[----:B------:R-:W-:Y:S02]  /*6fa0*/  ULEA.HI.X UR21, UR6, UR21, UR14, 0x2, UP0 ;  /* 0x0000001506157291 */ /* 0x000fe400080f140e */
[----:B------:R-:W-:-:S04]  /*6fb0*/  UIADD3 UR20, UP0, UR20, 0x4000, URZ ;  /* 0x0000400014147890 */ /* 0x000fc8000ff1e03f */
[----:B------:R-:W-:-:S12]  /*6fc0*/  UIADD3.X UR21, URZ, UR21, URZ, UP0, !UPT ;  /* 0x000000153f157290 */ /* 0x000fd800087fe43f */
.L_x_1420:
        /* <DEDUP_REMOVED lines=11> */
.L_x_1390:
[----:B------:R-:W2:Y:S04]  /*7080*/  LDG.E.STRONG.GPU R0, desc[UR46][R2.64] ;  /* 0x0000002e02007981 */ /* 0x000ea8000c1ef900 */
[----:B--2---:R-:W-:Y:S01]  /*7090*/  CCTL.IVALL ;  /* 0x00000000ff00798f */ /* 0x004fe20002000000 */
[----:B------:R-:W-:Y:S05]  /*70a0*/  YIELD ;  /* 0x0000000000007946 */ /* 0x000fea0003800000 */
[----:B------:R-:W-:-:S13]  /*70b0*/  ISETP.NE.AND P1, PT, R0, UR23, PT ;  /* 0x0000001700007c0c */ /* 0x000fda000bf25270 */
[----:B------:R-:W-:Y:S05]  /*70c0*/  @P1 BRA `(.L_x_1390) ;  /* 0xfffffffc00ec1947 */ /* 0x000fea000383ffff */
.L_x_1389:
[----:B------:R-:W-:Y:S05]  /*70d0*/  BSYNC B1 ;  /* 0x0000000000017941 */ /* 0x000fea0003800000 */
.L_x_1388:
[----:B------:R-:W-:-:S03]  /*70e0*/  UMOV UR16, 0xffffffff ;  /* 0xffffffff00107882 */ /* 0x000fc60000000000 */
[----:B------:R-:W-:Y:S05]  /*70f0*/  BRA.DIV UR16, `(.L_x_1391) ;  /* 0x0000003a10707947 */ /* 0x000fea000b800000 */
[----:B------:R-:W-:Y:S01]  /*7100*/  NOP ;  /* 0x0000000000007918 */ /* 0x000fe20000000000 */
.L_x_1465:
        /* <DEDUP_REMOVED lines=19> */
.L_x_1393:
[----:B------:R-:W-:Y:S05]  /*7240*/  BSYNC B1 ;  /* 0x0000000000017941 */ /* 0x000fea0003800000 */
.L_x_1392:
[----:B------:R-:W-:Y:S01]  /*7250*/  UIMAD UR16, UR18, 0x3000, UR4 ;  /* 0x00003000121078a4 */ /* 0x000fe2000f8e0204 */
        /* <DEDUP_REMOVED lines=13> */
.L_x_1395:
[----:B------:R-:W-:Y:S05]  /*7330*/  BSYNC B1 ;  /* 0x0000000000017941 */ /* 0x000fea0003800000 */
.L_x_1394:
        /* <DEDUP_REMOVED lines=15> */
.L_x_1397:
[----:B------:R-:W-:Y:S05]  /*7430*/  BSYNC B1 ;  /* 0x0000000000017941 */ /* 0x000fea0003800000 */
.L_x_1396:
[----:B------:R-:W-:Y:S06]  /*7440*/  BAR.ARV 0xa, 0xa0 ;  /* 0x0282800000007b1d */ /* 0x000fec0000002000 */
[----:B------:R-:W-:Y:S04]  /*7450*/  BSSY B1, `(.L_x_1398) ;  /* 0x0000003000017945 */ /* 0x000fe80003800000 */
[----:B------:R-:W-:Y:S05]  /*7460*/  @!P0 BRA `(.L_x_1399) ;  /* 0x0000000000048947 */ /* 0x000fea0003800000 */
[----:B------:R-:W-:-:S04]  /*7470*/  DEPBAR.LE SB0, 0x1 ;  /* 0x000080400000791a */ /* 0x000fc80000000000 */
.L_x_1399:
[----:B------:R-:W-:Y:S05]  /*7480*/  BSYNC B1 ;  /* 0x0000000000017941 */ /* 0x000fea0003800000 */
.L_x_1398:
[----:B------:R-:W-:Y:S06]  /*7490*/  BAR.ARV 0xb, 0xa0 ;  /* 0x02c2800000007b1d */ /* 0x000fec0000002000 */
[----:B------:R-:W-:Y:S04]  /*74a0*/  BSSY B1, `(.L_x_1400) ;  /* 0x0000003000017945 */ /* 0x000fe80003800000 */
[----:B------:R-:W-:Y:S05]  /*74b0*/  @!P0 BRA `(.L_x_1401) ;  /* 0x0000000000048947 */ /* 0x000fea0003800000 */
[----:B------:R-:W-:-:S04]  /*74c0*/  DEPBAR.LE SB0, 0x0 ;  /* 0x000080000000791a */ /* 0x000fc80000000000 */
.L_x_1401:
[----:B------:R-:W-:Y:S05]  /*74d0*/  BSYNC B1 ;  /* 0x0000000000017941 */ /* 0x000fea0003800000 */
.L_x_1400:
        /* <DEDUP_REMOVED lines=19> */
.L_x_1403:
[----:B------:R-:W-:Y:S05]  /*7610*/  BSYNC B1 ;  /* 0x0000000000017941 */ /* 0x000fea0003800000 */
.L_x_1402:
        /* <DEDUP_REMOVED lines=9> */
.L_x_1406:
[----:B------:R-:W2:Y:S04]  /*76b0*/  LDG.E.STRONG.GPU R0, desc[UR46][R2.64] ;  /* 0x0000002e02007981 */ /* 0x000ea8000c1ef900 */
[----:B--2---:R-:W-:Y:S01]  /*76c0*/  CCTL.IVALL ;  /* 0x00000000ff00798f */ /* 0x004fe20002000000 */
[----:B------:R-:W-:Y:S05]  /*76d0*/  YIELD ;  /* 0x0000000000007946 */ /* 0x000fea0003800000 */
[----:B------:R-:W-:-:S13]  /*76e0*/  ISETP.NE.AND P1, PT, R0, UR23, PT ;  /* 0x0000001700007c0c */ /* 0x000fda000bf25270 */
[----:B------:R-:W-:Y:S05]  /*76f0*/  @P1 BRA `(.L_x_1406) ;  /* 0xfffffffc00ec1947 */ /* 0x000fea000383ffff */
.L_x_1405:
[----:B------:R-:W-:Y:S05]  /*7700*/  BSYNC B1 ;  /* 0x0000000000017941 */ /* 0x000fea0003800000 */
.L_x_1404:
[----:B------:R-:W-:-:S03]  /*7710*/  UMOV UR12, 0xffffffff ;  /* 0xffffffff000c7882 */ /* 0x000fc60000000000 */
[----:B------:R-:W-:Y:S05]  /*7720*/  BRA.DIV UR12, `(.L_x_1407) ;  /* 0x000000360c007947 */ /* 0x000fea000b800000 */
[----:B------:R-:W-:Y:S01]  /*7730*/  NOP ;  /* 0x0000000000007918 */ /* 0x000fe20000000000 */
.L_x_1468:
        /* <DEDUP_REMOVED lines=15> */
.L_x_1409:
[----:B------:R-:W-:Y:S05]  /*7830*/  BSYNC B1 ;  /* 0x0000000000017941 */ /* 0x000fea0003800000 */
.L_x_1408:
        /* <DEDUP_REMOVED lines=14> */
.L_x_1411:
[----:B------:R-:W-:Y:S05]  /*7920*/  BSYNC B1 ;  /* 0x0000000000017941 */ /* 0x000fea0003800000 */
.L_x_1410:
        /* <DEDUP_REMOVED lines=15> */
.L_x_1413:
[----:B------:R-:W-:Y:S05]  /*7a20*/  BSYNC B1 ;  /* 0x0000000000017941 */ /* 0x000fea0003800000 */
.L_x_1412:
[----:B------:R-:W-:Y:S06]  /*7a30*/  BAR.ARV 0xa, 0xa0 ;  /* 0x0282800000007b1d */ /* 0x000fec0000002000 */
[----:B------:R-:W-:Y:S04]  /*7a40*/  BSSY B1, `(.L_x_1414) ;  /* 0x0000003000017945 */ /* 0x000fe80003800000 */
[----:B------:R-:W-:Y:S05]  /*7a50*/  @!P0 BRA `(.L_x_1415) ;  /* 0x0000000000048947 */ /* 0x000fea0003800000 */
[----:B------:R-:W-:-:S04]  /*7a60*/  DEPBAR.LE SB0, 0x1 ;  /* 0x000080400000791a */ /* 0x000fc80000000000 */
.L_x_1415:
[----:B------:R-:W-:Y:S05]  /*7a70*/  BSYNC B1 ;  /* 0x0000000000017941 */ /* 0x000fea0003800000 */
.L_x_1414:
[----:B------:R-:W-:Y:S06]  /*7a80*/  BAR.ARV 0xb, 0xa0 ;  /* 0x02c2800000007b1d */ /* 0x000fec0000002000 */
[----:B------:R-:W-:Y:S04]  /*7a90*/  BSSY B1, `(.L_x_1416) ;  /* 0x0000003000017945 */ /* 0x000fe80003800000 */
[----:B------:R-:W-:Y:S05]  /*7aa0*/  @!P0 BRA `(.L_x_1417) ;  /* 0x0000000000048947 */ /* 0x000fea0003800000 */
[----:B------:R-:W-:-:S04]  /*7ab0*/  DEPBAR.LE SB0, 0x0 ;  /* 0x000080000000791a */ /* 0x000fc80000000000 */
.L_x_1417:
[----:B------:R-:W-:Y:S05]  /*7ac0*/  BSYNC B1 ;  /* 0x0000000000017941 */ /* 0x000fea0003800000 */
.L_x_1416:
        /* <DEDUP_REMOVED lines=19> */
.L_x_1419:
[----:B------:R-:W-:Y:S05]  /*7c00*/  BSYNC B1 ;  /* 0x0000000000017941 */ /* 0x000fea0003800000 */
.L_x_1418:
[----:B------:R-:W-:Y:S02]  /*7c10*/  UIADD3 UR8, UR8, 0x2, URZ ;  /* 0x0000000208087890 */ /* 0x000fe4000fffe03f */
[----:B------:R-:W-:Y:S02]  /*7c20*/  UIADD3 UR4, UR4, 0x6000, URZ ;  /* 0x0000600004047890 */ /* 0x000fe4000fffe03f */
[----:B------:R-:W-:-:S06]  /*7c30*/  UISETP.GE.AND UP0, UPT, UR8, UR11, UPT ;  /* 0x0000000b0800728c */ /* 0x000fcc000bf06270 */
[----:B------:R-:W-:-:S13]  /*7c40*/  PLOP3.LUT P1, PT, PT, PT, UP0, 0x80, 0x0 ;  /* 0x000000000000781c */ /* 0x000fda0003f2f008 */
[----:B------:R-:W-:Y:S05]  /*7c50*/  @!P1 BRA `(.L_x_1420) ;  /* 0xfffffff000dc9947 */ /* 0x000fea000383ffff */
.L_x_1369:
[----:B------:R-:W-:-:S06]  /*7c60*/  UISETP.GT.AND UP0, UPT, UR5, UR8, UPT ;  /* 0x000000080500728c */ /* 0x000fcc000bf04270 */
[----:B------:R-:W-:-:S13]  /*7c70*/  PLOP3.LUT P0, PT, PT, PT, UP0, 0x80, 0x0 ;  /* 0x000000000000781c */ /* 0x000fda0003f0f008 */
[----:B------:R-:W-:Y:S05]  /*7c80*/  @!P0 BRA `(.L_x_1366) ;  /* 0x0000002c00088947 */ /* 0x000fea0003800000 */
[----:B------:R-:W2:Y:S01]  /*7c90*/  S2R R0, SR_TID.X ;  /* 0x0000000000007919 */ /* 0x000ea20000002100 */
[----:B------:R-:W-:Y:S01]  /*7ca0*/  UIADD3 UR4, UR5, -UR8, URZ ;  /* 0x8000000805047290 */ /* 0x000fe2000fffe03f */
[----:B------:R-:W-:Y:S01]  /*7cb0*/  ULDC UR16, c[0x0][0x288] ;  /* 0x0000a20000107ab9 */ /* 0x000fe20000000800 */
[----:B------:R-:W-:Y:S02]  /*7cc0*/  ULDC UR17, c[0x0][0x760] ;  /* 0x0001d80000117ab9 */ /* 0x000fe40000000800 */
[----:B------:R-:W-:Y:S02]  /*7cd0*/  ULOP3.LUT UR4, UR4, 0x1, URZ, 0xc0, !UPT ;  /* 0x0000000104047892 */ /* 0x000fe4000f8ec03f */
[----:B------:R-:W-:Y:S02]  /*7ce0*/  UIMAD UR18, UR16, UR17, URZ ;  /* 0x00000011101272a4 */ /* 0x000fe4000f8e023f */
[----:B------:R-:W-:-:S06]  /*7cf0*/  UISETP.NE.U32.AND UP0, UPT, UR4, 0x1, UPT ;  /* 0x000000010400788c */ /* 0x000fcc000bf05070 */
[----:B------:R-:W-:Y:S02]  /*7d00*/  PLOP3.LUT P0, PT, PT, PT, UP0, 0x80, 0x0 ;  /* 0x000000000000781c */ /* 0x000fe40003f0f008 */
[----:B--2---:R-:W-:-:S11]  /*7d10*/  LOP3.LUT R0, R0, 0x1f, RZ, 0xc0, !PT ;  /* 0x0000001f00007812 */ /* 0x004fd600078ec0ff */
[----:B------:R-:W-:Y:S05]  /*7d20*/  @P0 BRA `(.L_x_1421) ;  /* 0x0000000000780947 */ /* 0x000fea0003800000 */
[----:B------:R-:W-:Y:S01]  /*7d30*/  UIMAD UR4, UR18, UR8, URZ ;  /* 0x00000008120472a4 */ /* 0x000fe2000f8e023f */
[----:B------:R-:W-:Y:S01]  /*7d40*/  ISETP.NE.AND P0, PT, R0, RZ, PT ;  /* 0x000000ff0000720c */ /* 0x000fe20003f05270 */
[----:B------:R-:W-:Y:S01]  /*7d50*/  ULDC.64 UR12, c[0x0][0x768] ;  /* 0x0001da00000c7ab9 */ /* 0x000fe20000000a00 */
[----:B------:R-:W-:Y:S01]  /*7d60*/  BSSY B1, `(.L_x_1422) ;  /* 0x0000019000017945 */ /* 0x000fe20003800000 */
[----:B------:R-:W-:-:S04]  /*7d70*/  UIADD3 UR6, UP0, UR4, UR9, URZ ;  /* 0x0000000904067290 */ /* 0x000fc8000ff1e03f */
[----:B------:R-:W-:Y:S02]  /*7d80*/  ULEA.HI.X.SX32 UR7, UR4, UR10, 0x1, UP0 ;  /* 0x0000000a04077291 */ /* 0x000fe400080f0e3f */
[----:B------:R-:W-:Y:S02]  /*7d90*/  ULEA UR11, UP0, UR6, UR12, 0x2 ;  /* 0x0000000c060b7291 */ /* 0x000fe4000f80103f */
[----:B------:R-:W-:Y:S02]  /*7da0*/  UIADD3 UR4, UR8, 0x1, URZ ;  /* 0x0000000108047890 */ /* 0x000fe4000fffe03f */
[----:B------:R-:W-:Y:S01]  /*7db0*/  ULEA.HI.X UR7, UR6, UR13, UR7, 0x2, UP0 ;  /* 0x0000000d06077291 */ /* 0x000fe200080f1407 */
[----:B------:R-:W-:Y:S01]  /*7dc0*/  NOP ;  /* 0x0000000000007918 */ /* 0x000fe20000000000 */
[----:B------:R-:W-:Y:S10]  /*7dd0*/  @P0 BRA `(.L_x_1423) ;  /* 0x0000000000440947 */ /* 0x000ff40003800000 */
        /* <DEDUP_REMOVED lines=9> */
[----:B-1----:R-:W1:Y:S01]  /*7e70*/  S2R R2, SR_LANEID ;  /* 0x0000000000027919 */ /* 0x002e620000000000 */
[----:B------:R-:W-:Y:S01]  /*7e80*/  VOTEU.ANY UR6, UPT, PT ;  /* 0x0000000000067886 */ /* 0x000fe200038e0100 */
[----:B------:R-:W-:Y:S01]  /*7e90*/  IMAD.U32 R3, RZ, RZ, UR7 ;  /* 0x00000007ff037e24 */ /* 0x000fe2000f8e00ff */
[----:B------:R-:W-:-:S02]  /*7ea0*/  UFLO.U32 UR12, UR6 ;  /* 0x00000006000c72bd */ /* 0x000fc400080e0000 */
[----:B------:R-:W2:Y:S04]  /*7eb0*/  POPC R5, UR6 ;  /* 0x0000000600057d09 */ /* 0x000ea80008000000 */
[----:B-1----:R-:W-:Y:S01]  /*7ec0*/  ISETP.EQ.U32.AND P0, PT, R2, UR12, PT ;  /* 0x0000000c02007c0c */ /* 0x002fe2000bf02070 */
[----:B------:R-:W-:-:S12]  /*7ed0*/  IMAD.U32 R2, RZ, RZ, UR11 ;  /* 0x0000000bff027e24 */ /* 0x000fd8000f8e00ff */
[----:B--2---:R2:W-:Y:S02]  /*7ee0*/  @P0 REDG.E.ADD.S32.STRONG.GPU desc[UR46][R2.64], R5 ;  /* 0x000000050200098e */ /* 0x0045e4000c10e3ae */
.L_x_1423:
[----:B------:R-:W-:Y:S05]  /*7ef0*/  BSYNC B1 ;  /* 0x0000000000017941 */ /* 0x000fea0003800000 */
.L_x_1422:
[----:B------:R-:W-:Y:S05]  /*7f00*/  BRA `(.L_x_1424) ;  /* 0x0000000000047947 */ /* 0x000fea0003800000 */
.L_x_1421:
[----:B------:R-:W-:-:S05]  /*7f10*/  UMOV UR4, UR8 ;  /* 0x0000000800047c82 */ /* 0x000fca0008000000 */
.L_x_1424:
[----:B------:R-:W-:-:S04]  /*7f20*/  UIADD3 UR6, UR8, 0x1, URZ ;  /* 0x0000000108067890 */ /* 0x000fc8000fffe03f */
[----:B------:R-:W-:-:S06]  /*7f30*/  UISETP.NE.AND UP0, UPT, UR5, UR6, UPT ;  /* 0x000000060500728c */ /* 0x000fcc000bf05270 */
[----:B------:R-:W-:-:S13]  /*7f40*/  PLOP3.LUT P0, PT, PT, PT, UP0, 0x80, 0x0 ;  /* 0x000000000000781c */ /* 0x000fda0003f0f008 */
[----:B------:R-:W-:Y:S05]  /*7f50*/  @!P0 BRA `(.L_x_1366) ;  /* 0x0000002800548947 */ /* 0x000fea0003800000 */
[----:B------:R-:W-:Y:S01]  /*7f60*/  UIADD3 UR6, UR4, 0x1, URZ ;  /* 0x0000000104067890 */ /* 0x000fe2000fffe03f */
[----:B------:R-:W-:Y:S01]  /*7f70*/  ISETP.NE.AND P1, PT, R0, RZ, PT ;  /* 0x000000ff0000720c */ /* 0x000fe20003f25270 */
[----:B------:R-:W-:Y:S02]  /*7f80*/  UIMAD UR7, UR4, UR16, URZ ;  /* 0x00000010040772a4 */ /* 0x000fe4000f8e023f */
[----:B------:R-:W-:Y:S02]  /*7f90*/  UIADD3 UR11, -UR5, UR4, URZ ;  /* 0x00000004050b7290 */ /* 0x000fe4000fffe13f */
[----:B------:R-:W-:Y:S02]  /*7fa0*/  UIMAD UR6, UR18, UR6, URZ ;  /* 0x00000006120672a4 */ /* 0x000fe4000f8e023f */
[----:B------:R-:W-:Y:S01]  /*7fb0*/  UIMAD UR7, UR7, UR17, URZ ;  /* 0x00000011070772a4 */ /* 0x000fe2000f8e023f */
[----:B------:R-:W-:-:S11]  /*7fc0*/  ULDC.64 UR20, c[0x0][0x768] ;  /* 0x0001da0000147ab9 */ /* 0x000fd60000000a00 */
.L_x_1429:
[----:B------:R-:W-:Y:S01]  /*7fd0*/  UIADD3 UR12, UP0, UR7, UR9, URZ ;  /* 0x00000009070c7290 */ /* 0x000fe2000ff1e03f */
[----:B------:R-:W-:-:S03]  /*7fe0*/  NOP ;  /* 0x0000000000007918 */ /* 0x000fc60000000000 */
[----:B------:R-:W-:Y:S01]  /*7ff0*/  ULEA.HI.X.SX32 UR13, UR7, UR10, 0x1, UP0 ;  /* 0x0000000a070d7291 */ /* 0x000fe200080f0e3f */
[----:B------:R-:W-:Y:S01]  /*8000*/  BSSY B1, `(.L_x_1425) ;  /* 0x0000015000017945 */ /* 0x000fe20003800000 */
[----:B------:R-:W-:-:S04]  /*8010*/  ULEA UR15, UP0, UR12, UR20, 0x2 ;  /* 0x000000140c0f7291 */ /* 0x000fc8000f80103f */
[----:B------:R-:W-:Y:S01]  /*8020*/  ULEA.HI.X UR13, UR12, UR21, UR13, 0x2, UP0 ;  /* 0x000000150c0d7291 */ /* 0x000fe200080f140d */
[----:B---34-:R-:W-:Y:S11]  /*8030*/  @P1 BRA `(.L_x_1426) ;  /* 0x0000000000441947 */ /* 0x018ff60003800000 */
[----:B------:R-:W-:Y:S01]  /*8040*/  @!PT LDS RZ, [RZ] ;  /* 0x00000000fffff984 */ /* 0x000fe20000000800 */
[----:B------:R-:W-:Y:S01]  /*8050*/  @!PT LDS RZ, [RZ] ;  /* 0x00000000fffff984 */ /* 0x000fe20000000800 */
[----:B------:R-:W-:Y:S01]  /*8060*/  @!PT LDS RZ, [RZ] ;  /* 0x00000000fffff984 */ /* 0x000fe20000000800 */
[----:B------:R-:W-:Y:S01]  /*8070*/  @!PT LDS RZ, [RZ] ;  /* 0x00000000fffff984 */ /* 0x000fe20000000800 */
[----:B------:R3:W-:Y:S06]  /*8080*/  MEMBAR.ALL.CTA ;  /* 0x0000000000007992 */ /* 0x0007ec0000008000 */
[----:B---3--:R-:W-:Y:S06]  /*8090*/  MEMBAR.ALL.GPU ;  /* 0x0000000000007992 */ /* 0x008fec000000a000 */
[----:B------:R-:W-:-:S00]  /*80a0*/  ERRBAR ;  /* 0x00000000000079ab */ /* 0x000fc00000000000 */
[----:B------:R-:W-:Y:S06]  /*80b0*/  CGAERRBAR ;  /* 0x00000000000075ab */ /* 0x000fec0000000000 */
[----:B012345:R-:W-:Y:S01]  /*80c0*/  CCTL.IVALL ;  /* 0x00000000ff00798f */ /* 0x03ffe20002000000 */
[----:B------:R-:W3:Y:S01]  /*80d0*/  S2R R0, SR_LANEID ;  /* 0x0000000000007919 */ /* 0x000ee20000000000 */
[----:B------:R-:W-:Y:S01]  /*80e0*/  VOTEU.ANY UR12, UPT, PT ;  /* 0x00000000000c7886 */ /* 0x000fe200038e0100 */
[----:B-12---:R-:W-:Y:S01]  /*80f0*/  IMAD.U32 R2, RZ, RZ, UR15 ;  /* 0x0000000fff027e24 */ /* 0x006fe2000f8e00ff */
[----:B------:R-:W-:-:S02]  /*8100*/  UFLO.U32 UR14, UR12 ;  /* 0x0000000c000e72bd */ /* 0x000fc400080e0000 */
[----:B------:R-:W1:Y:S01]  /*8110*/  POPC R5, UR12 ;  /* 0x0000000c00057d09 */ /* 0x000e620008000000 */
[----:B------:R-:W-:-:S03]  /*8120*/  IMAD.U32 R3, RZ, RZ, UR13 ;  /* 0x0000000dff037e24 */ /* 0x000fc6000f8e00ff */
[----:B---3--:R-:W-:-:S13]  /*8130*/  ISETP.EQ.U32.AND P0, PT, R0, UR14, PT ;  /* 0x0000000e00007c0c */ /* 0x008fda000bf02070 */
[----:B-1----:R3:W-:Y:S02]  /*8140*/  @P0 REDG.E.ADD.S32.STRONG.GPU desc[UR46][R2.64], R5 ;  /* 0x000000050200098e */ /* 0x0027e4000c10e3ae */
.L_x_1426:
[----:B------:R-:W-:Y:S05]  /*8150*/  BSYNC B1 ;  /* 0x0000000000017941 */ /* 0x000fea0003800000 */
.L_x_1425:
[----:B------:R-:W-:Y:S01]  /*8160*/  UIADD3 UR12, UP0, UR6, UR9, URZ ;  /* 0x00000009060c7290 */ /* 0x000fe2000ff1e03f */
[----:B------:R-:W-:-:S03]  /*8170*/  NOP ;  /* 0x0000000000007918 */ /* 0x000fc60000000000 */
[----:B------:R-:W-:Y:S01]  /*8180*/  ULEA.HI.X.SX32 UR13, UR6, UR10, 0x1, UP0 ;  /* 0x0000000a060d7291 */ /* 0x000fe200080f0e3f */
[----:B------:R-:W-:Y:S01]  /*8190*/  BSSY B1, `(.L_x_1427) ;  /* 0x0000015000017945 */ /* 0x000fe20003800000 */
[----:B------:R-:W-:-:S04]  /*81a0*/  ULEA UR15, UP0, UR12, UR20, 0x2 ;  /* 0x000000140c0f7291 */ /* 0x000fc8000f80103f */
[----:B------:R-:W-:Y:S01]  /*81b0*/  ULEA.HI.X UR13, UR12, UR21, UR13, 0x2, UP0 ;  /* 0x000000150c0d7291 */ /* 0x000fe200080f140d */
[----:B------:R-:W-:Y:S11]  /*81c0*/  @P1 BRA `(.L_x_1428) ;  /* 0x0000000000441947 */ /* 0x000ff60003800000 */
[----:B------:R-:W-:Y:S01]  /*81d0*/  @!PT LDS RZ, [RZ] ;  /* 0x00000000fffff984 */ /* 0x000fe20000000800 */
[----:B------:R-:W-:Y:S01]  /*81e0*/  @!PT LDS RZ, [RZ] ;  /* 0x00000000fffff984 */ /* 0x000fe20000000800 */
[----:B------:R-:W-:Y:S01]  /*81f0*/  @!PT LDS RZ, [RZ] ;  /* 0x00000000fffff984 */ /* 0x000fe20000000800 */
[----:B------:R-:W-:Y:S01]  /*8200*/  @!PT LDS RZ, [RZ] ;  /* 0x00000000fffff984 */ /* 0x000fe20000000800 */
[----:B------:R4:W-:Y:S06]  /*8210*/  MEMBAR.ALL.CTA ;  /* 0x0000000000007992 */ /* 0x0009ec0000008000 */
[----:B----4-:R-:W-:Y:S06]  /*8220*/  MEMBAR.ALL.GPU ;  /* 0x0000000000007992 */ /* 0x010fec000000a000 */
[----:B------:R-:W-:-:S00]  /*8230*/  ERRBAR ;  /* 0x00000000000079ab */ /* 0x000fc00000000000 */
[----:B------:R-:W-:Y:S06]  /*8240*/  CGAERRBAR ;  /* 0x00000000000075ab */ /* 0x000fec0000000000 */
[----:B012345:R-:W-:Y:S01]  /*8250*/  CCTL.IVALL ;  /* 0x00000000ff00798f */ /* 0x03ffe20002000000 */
[----:B------:R-:W4:Y:S01]  /*8260*/  S2R R0, SR_LANEID ;  /* 0x0000000000007919 */ /* 0x000f220000000000 */
[----:B------:R-:W-:Y:S01]  /*8270*/  VOTEU.ANY UR12, UPT, PT ;  /* 0x00000000000c7886 */ /* 0x000fe200038e0100 */
[----:B-123--:R-:W-:Y:S01]  /*8280*/  IMAD.U32 R2, RZ, RZ, UR15 ;  /* 0x0000000fff027e24 */ /* 0x00efe2000f8e00ff */
[----:B------:R-:W-:-:S02]  /*8290*/  UFLO.U32 UR14, UR12 ;  /* 0x0000000c000e72bd */ /* 0x000fc400080e0000 */
[----:B------:R-:W1:Y:S01]  /*82a0*/  POPC R5, UR12 ;  /* 0x0000000c00057d09 */ /* 0x000e620008000000 */
[----:B------:R-:W-:-:S03]  /*82b0*/  IMAD.U32 R3, RZ, RZ, UR13 ;  /* 0x0000000dff037e24 */ /* 0x000fc6000f8e00ff */
[----:B----4-:R-:W-:-:S13]  /*82c0*/  ISETP.EQ.U32.AND P0, PT, R0, UR14, PT ;  /* 0x0000000e00007c0c */ /* 0x010fda000bf02070 */
[----:B-1----:R4:W-:Y:S02]  /*82d0*/  @P0 REDG.E.ADD.S32.STRONG.GPU desc[UR46][R2.64], R5 ;  /* 0x000000050200098e */ /* 0x0029e4000c10e3ae */
.L_x_1428:
[----:B------:R-:W-:Y:S05]  /*82e0*/  BSYNC B1 ;  /* 0x0000000000017941 */ /* 0x000fea0003800000 */
.L_x_1427:
[----:B------:R-:W-:Y:S02]  /*82f0*/  UIADD3 UR11, UR11, 0x2, URZ ;  /* 0x000000020b0b7890 */ /* 0x000fe4000fffe03f */
[----:B------:R-:W-:Y:S02]  /*8300*/  ULEA UR6, UR18, UR6, 0x1 ;  /* 0x0000000612067291 */ /* 0x000fe4000f8e083f */
[----:B------:R-:W-:Y:S02]  /*8310*/  ULEA UR7, UR18, UR7, 0x1 ;  /* 0x0000000712077291 */ /* 0x000fe4000f8e083f */
[----:B------:R-:W-:-:S13]  /*8320*/  ISETP.NE.AND P0, PT, RZ, UR11, PT ;  /* 0x0000000bff007c0c */ /* 0x000fda000bf05270 */
[----:B------:R-:W-:Y:S05]  /*8330*/  @!P0 BRA `(.L_x_1366) ;  /* 0x00000024005c8947 */ /* 0x000fea0003800000 */
[----:B------:R-:W-:Y:S05]  /*8340*/  BRA `(.L_x_1429) ;  /* 0xfffffffc00207947 */ /* 0x000fea000383ffff */
.L_x_1365:
        /* <DEDUP_REMOVED lines=34> */
.L_x_1431:
        /* <DEDUP_REMOVED lines=50> */
.L_x_1469:
        /* <DEDUP_REMOVED lines=9> */
.L_x_1434:
        /* <DEDUP_REMOVED lines=115> */
.L_x_1445:
[----:B-1----:R-:W-:-:S05]  /*9050*/  IMAD.MOV.U32 R6, RZ, RZ, 0x1 ;  /* 0x00000001ff067424 */ /* 0x002fca00078e00ff */
[----:B------:R-:W-:-:S04]  /*9060*/  SHF.L.U32 R6, R6, 0x1f, RZ ;  /* 0x0000001f06067819 */ /* 0x000fc800000006ff */
[----:B------:R-:W1:Y:S02]  /*9070*/  SYNCS.PHASECHK.TRANS64.TRYWAIT P1, [R0+URZ+0x36438], R6 ;  /* 0x03643806000075a7 */ /* 0x000e64000802017f */
[----:B-123--:R-:W-:Y:S05]  /*9080*/  @!P1 BRA `(.L_x_1437) ;  /* 0x0000001800d89947 */ /* 0x00efea0003800000 */
.L_x_1470:
[----:B------:R-:W-:Y:S05]  /*9090*/  @P0 BRA `(.L_x_1438) ;  /* 0x0000000000140947 */ /* 0x000fea0003800000 */
[----:B------:R-:W-:Y:S01]  /*90a0*/  ISETP.NE.AND P1, PT, R20, RZ, PT ;  /* 0x000000ff1400720c */ /* 0x000fe20003f25270 */
[----:B------:R-:W-:-:S04]  /*90b0*/  IMAD.MOV.U32 R3, RZ, RZ, 0x6100 ;  /* 0x00006100ff037424 */ /* 0x000fc800078e00ff */
[----:B------:R2:W-:Y:S08]  /*90c0*/  SYNCS.ARRIVE.TRANS64 RZ, [R0+URZ+0x36430], R3 ;  /* 0x0364300300ff79a7 */ /* 0x0005f0000800003f */
[----:B------:R-:W-:Y:S05]  /*90d0*/  @!P1 BRA `(.L_x_1438) ;  /* 0x0000000000049947 */ /* 0x000fea0003800000 */
[----:B------:R-:W-:Y:S01]  /*90e0*/  BPT.TRAP 0x1 ;  /* 0x000000040000795c */ /* 0x000fe20000300000 */
.L_x_1438:
        /* <DEDUP_REMOVED lines=48> */
.L_x_1471:
[----:B------:R-:W-:Y:S05]  /*93f0*/  @P0 BRA `(.L_x_1440) ;  /* 0x0000000000140947 */ /* 0x000fea0003800000 */
[----:B------:R-:W-:Y:S01]  /*9400*/  ISETP.NE.AND P1, PT, R20, RZ, PT ;  /* 0x000000ff1400720c */ /* 0x000fe20003f25270 */
[----:B--2---:R-:W-:-:S04]  /*9410*/  IMAD.MOV.U32 R3, RZ, RZ, 0x6100 ;  /* 0x00006100ff037424 */ /* 0x004fc800078e00ff */
[----:B------:R3:W-:Y:S08]  /*9420*/  SYNCS.ARRIVE.TRANS64 RZ, [R0+URZ+0x36418], R3 ;  /* 0x0364180300ff79a7 */ /* 0x0007f0000800003f */
[----:B------:R-:W-:Y:S05]  /*9430*/  @!P1 BRA `(.L_x_1440) ;  /* 0x0000000000049947 */ /* 0x000fea0003800000 */
[----:B------:R-:W-:Y:S01]  /*9440*/  BPT.TRAP 0x1 ;  /* 0x000000040000795c */ /* 0x000fe20000300000 */
.L_x_1440:
        /* <DEDUP_REMOVED lines=44> */
.L_x_1472:
[----:B------:R-:W-:Y:S05]  /*9710*/  @P0 BRA `(.L_x_1442) ;  /* 0x0000000000140947 */ /* 0x000fea0003800000 */
[----:B------:R-:W-:Y:S01]  /*9720*/  ISETP.NE.AND P1, PT, R20, RZ, PT ;  /* 0x000000ff1400720c */ /* 0x000fe20003f25270 */
[----:B--2---:R-:W-:-:S04]  /*9730*/  IMAD.MOV.U32 R29, RZ, RZ, 0x6100 ;  /* 0x00006100ff1d7424 */ /* 0x004fc800078e00ff */
[----:B------:R3:W-:Y:S08]  /*9740*/  SYNCS.ARRIVE.TRANS64 RZ, [R0+URZ+0x36430], R29 ;  /* 0x0364301d00ff79a7 */ /* 0x0007f0000800003f */
[----:B------:R-:W-:Y:S05]  /*9750*/  @!P1 BRA `(.L_x_1442) ;  /* 0x0000000000049947 */ /* 0x000fea0003800000 */
[----:B------:R-:W-:Y:S01]  /*9760*/  BPT.TRAP 0x1 ;  /* 0x000000040000795c */ /* 0x000fe20000300000 */
.L_x_1442:
        /* <DEDUP_REMOVED lines=37> */
.L_x_1474:
[----:B------:R-:W-:Y:S05]  /*99c0*/  @P0 BRA `(.L_x_1444) ;  /* 0x0000000000140947 */ /* 0x000fea0003800000 */
[----:B------:R-:W-:Y:S01]  /*99d0*/  ISETP.NE.AND P1, PT, R20, RZ, PT ;  /* 0x000000ff1400720c */ /* 0x000fe20003f25270 */
[----:B----4-:R-:W-:-:S04]  /*99e0*/  IMAD.MOV.U32 R5, RZ, RZ, 0x6100 ;  /* 0x00006100ff057424 */ /* 0x010fc800078e00ff */
[----:B------:R4:W-:Y:S08]  /*99f0*/  SYNCS.ARRIVE.TRANS64 RZ, [R0+URZ+0x36410], R5 ;  /* 0x0364100500ff79a7 */ /* 0x0009f0000800003f */
[----:B------:R-:W-:Y:S05]  /*9a00*/  @!P1 BRA `(.L_x_1444) ;  /* 0x0000000000049947 */ /* 0x000fea0003800000 */
[----:B------:R-:W-:Y:S01]  /*9a10*/  BPT.TRAP 0x1 ;  /* 0x000000040000795c */ /* 0x000fe20000300000 */
.L_x_1444:
        /* <DEDUP_REMOVED lines=44> */
.L_x_1436:
[----:B------:R-:W-:Y:S01]  /*9ce0*/  ISETP.NE.AND P1, PT, R19, RZ, PT ;  /* 0x000000ff1300720c */ /* 0x000fe20003f25270 */
[----:B------:R-:W-:Y:S02]  /*9cf0*/  IMAD.MOV.U32 R5, RZ, RZ, 0x1 ;  /* 0x00000001ff057424 */ /* 0x000fe400078e00ff */
[----:B------:R-:W-:-:S10]  /*9d00*/  IMAD.MOV.U32 R4, RZ, RZ, R15 ;  /* 0x000000ffff047224 */ /* 0x000fd400078e000f */
[----:B------:R-:W-:Y:S05]  /*9d10*/  @!P1 BRA `(.L_x_1435) ;  /* 0x0000000400889947 */ /* 0x000fea0003800000 */
[----:B------:R-:W4:Y:S02]  /*9d20*/  SYNCS.PHASECHK.TRANS64.TRYWAIT P1, [R0+URZ+0x36438], R6 ;  /* 0x03643806000075a7 */ /* 0x000f24000802017f */
[----:B----4-:R-:W-:Y:S05]  /*9d30*/  @!P1 BRA `(.L_x_1446) ;  /* 0x0000001000009947 */ /* 0x010fea0003800000 */
.L_x_1475:
[----:B------:R-:W-:Y:S05]  /*9d40*/  @P0 BRA `(.L_x_1447) ;  /* 0x0000000000140947 */ /* 0x000fea0003800000 */
[----:B------:R-:W-:Y:S01]  /*9d50*/  ISETP.NE.AND P1, PT, R20, RZ, PT ;  /* 0x000000ff1400720c */ /* 0x000fe20003f25270 */
[----:B------:R-:W-:-:S04]  /*9d60*/  IMAD.MOV.U32 R5, RZ, RZ, 0x6100 ;  /* 0x00006100ff057424 */ /* 0x000fc800078e00ff */
[----:B------:R1:W-:Y:S08]  /*9d70*/  SYNCS.ARRIVE.TRANS64 RZ, [R0+URZ+0x36430], R5 ;  /* 0x0364300500ff79a7 */ /* 0x0003f0000800003f */
[----:B------:R-:W-:Y:S05]  /*9d80*/  @!P1 BRA `(.L_x_1447) ;  /* 0x0000000000049947 */ /* 0x000fea0003800000 */
[----:B------:R-:W-:Y:S01]  /*9d90*/  BPT.TRAP 0x1 ;  /* 0x000000040000795c */ /* 0x000fe20000300000 */
.L_x_1447:
        /* <DEDUP_REMOVED lines=41> */
.L_x_1476:
[----:B-1----:R-:W-:Y:S01]  /*a030*/  IMAD.MOV.U32 R5, RZ, RZ, RZ ;  /* 0x000000ffff057224 */ /* 0x002fe200078e00ff */
[----:B------:R-:W-:Y:S06]  /*a040*/  @P0 BRA `(.L_x_1449) ;  /* 0x0000000000140947 */ /* 0x000fec0003800000 */
[----:B------:R-:W-:Y:S01]  /*a050*/  ISETP.NE.AND P1, PT, R20, RZ, PT ;  /* 0x000000ff1400720c */ /* 0x000fe20003f25270 */
[----:B------:R-:W-:-:S04]  /*a060*/  IMAD.MOV.U32 R17, RZ, RZ, 0x6100 ;  /* 0x00006100ff117424 */ /* 0x000fc800078e00ff */
[----:B------:R1:W-:Y:S08]  /*a070*/  SYNCS.ARRIVE.TRANS64 RZ, [R0+URZ+0x36418], R17 ;  /* 0x0364181100ff79a7 */ /* 0x0003f0000800003f */
[----:B------:R-:W-:Y:S05]  /*a080*/  @!P1 BRA `(.L_x_1449) ;  /* 0x0000000000049947 */ /* 0x000fea0003800000 */
[----:B------:R-:W-:Y:S01]  /*a090*/  BPT.TRAP 0x1 ;  /* 0x000000040000795c */ /* 0x000fe20000300000 */
.L_x_1449:
        /* <DEDUP_REMOVED lines=42> */
.L_x_1435:
[----:B------:R-:W-:-:S04]  /*a340*/  SHF.L.U32 R3, R5, 0x1f, RZ ;  /* 0x0000001f05037819 */ /* 0x000fc800000006ff */
[----:B------:R-:W4:Y:S02]  /*a350*/  SYNCS.PHASECHK.TRANS64.TRYWAIT P1, [R0+URZ+0x36438], R3 ;  /* 0x03643803000075a7 */ /* 0x000f24000802017f */
[----:B----4-:R-:W-:Y:S05]  /*a360*/  @!P1 BRA `(.L_x_1450) ;  /* 0x00000008009c9947 */ /* 0x010fea0003800000 */
.L_x_1477:
[----:B------:R-:W-:Y:S05]  /*a370*/  @P0 BRA `(.L_x_1451) ;  /* 0x0000000000180947 */ /* 0x000fea0003800000 */
[----:B------:R-:W5:Y:S01]  /*a380*/  S2R R2, SR_TID.X ;  /* 0x0000000000027919 */ /* 0x000f620000002100 */
[----:B----4-:R-:W-:-:S04]  /*a390*/  IMAD.MOV.U32 R3, RZ, RZ, 0x6100 ;  /* 0x00006100ff037424 */ /* 0x010fc800078e00ff */
[----:B------:R4:W-:Y:S01]  /*a3a0*/  SYNCS.ARRIVE.TRANS64 RZ, [R0+URZ+0x36430], R3 ;  /* 0x0364300300ff79a7 */ /* 0x0009e2000800003f */
[----:B-----5:R-:W-:-:S13]  /*a3b0*/  LOP3.LUT P0, RZ, R2, 0x1f, RZ, 0xc0, !PT ;  /* 0x0000001f02ff7812 */ /* 0x020fda000780c0ff */
[----:B----4-:R-:W-:Y:S05]  /*a3c0*/  @!P0 BRA `(.L_x_1451) ;  /* 0x0000000000048947 */ /* 0x010fea0003800000 */
[----:B------:R-:W-:Y:S01]  /*a3d0*/  BPT.TRAP 0x1 ;  /* 0x000000040000795c */ /* 0x000fe20000300000 */
.L_x_1451:
        /* <DEDUP_REMOVED lines=43> */
.L_x_1432:
[----:B------:R-:W-:Y:S05]  /*a690*/  BSYNC B1 ;  /* 0x0000000000017941 */ /* 0x000fea0003800000 */
.L_x_1430:
[----:B------:R-:W-:-:S03]  /*a6a0*/  UMOV UR7, 0xffffffff ;  /* 0xffffffff00077882 */ /* 0x000fc60000000000 */
[----:B------:R-:W-:Y:S05]  /*a6b0*/  BRA.DIV UR7, `(.L_x_1452) ;  /* 0x0000000607dc7947 */ /* 0x000fea000b800000 */
[----:B------:R-:W-:-:S13]  /*a6c0*/  ELECT P6, URZ, PT ;  /* 0x00000000003f782f */ /* 0x000fda00038c0000 */
.L_x_1480:
[----:B------:R-:W-:Y:S05]  /*a6d0*/  @!P6 BRA `(.L_x_1366) ;  /* 0x000000000074e947 */ /* 0x000fea0003800000 */
[----:B------:R-:W-:-:S06]  /*a6e0*/  ULOP3.LUT UR7, UR38, 0x2, URZ, 0xfc, !UPT ;  /* 0x0000000226077892 */ /* 0x000fcc000f8efc3f */
[----:B------:R-:W-:-:S05]  /*a6f0*/  IMAD.U32 R0, RZ, RZ, UR7 ;  /* 0x00000007ff007e24 */ /* 0x000fca000f8e00ff */
[----:B------:R-:W-:-:S13]  /*a700*/  ISETP.NE.AND P2, PT, R0, 0x3, PT ;  /* 0x000000030000780c */ /* 0x000fda0003f45270 */
[----:B------:R-:W-:Y:S05]  /*a710*/  @!P2 BRA `(.L_x_1453) ;  /* 0x000000000004a947 */ /* 0x000fea0003800000 */
[----:B------:R-:W-:Y:S01]  /*a720*/  BPT.TRAP 0x1 ;  /* 0x000000040000795c */ /* 0x000fe20000300000 */
.L_x_1453:
        /* <DEDUP_REMOVED lines=15> */
.L_x_1481:
[----:B------:R-:W2:Y:S02]  /*a820*/  SYNCS.PHASECHK.TRANS64.TRYWAIT P0, [R3+URZ], R0 ;  /* 0x00000000030075a7 */ /* 0x000ea4000800017f */
[----:B--2---:R-:W-:Y:S05]  /*a830*/  @!P0 BRA `(.L_x_1455) ;  /* 0x0000000400b08947 */ /* 0x004fea0003800000 */
.L_x_1482:
[----:B------:R-:W-:Y:S05]  /*a840*/  @!P2 BRA `(.L_x_1456) ;  /* 0x000000000004a947 */ /* 0x000fea0003800000 */
[----:B------:R-:W-:Y:S01]  /*a850*/  BPT.TRAP 0x1 ;  /* 0x000000040000795c */ /* 0x000fe20000300000 */
.L_x_1456:
[----:B------:R-:W-:-:S07]  /*a860*/  SHF.L.U32 R5, R5, 0x1f, RZ ;  /* 0x0000001f05057819 */ /* 0x000fce00000006ff */
.L_x_1457:
[----:B---3--:R3:W4:Y:S02]  /*a870*/  SYNCS.PHASECHK.TRANS64.TRYWAIT P0, [R4+URZ+0x36438], R5 ;  /* 0x03643805040075a7 */ /* 0x008724000800017f */
[----:B----4-:R-:W-:Y:S05]  /*a880*/  @!P0 NANOSLEEP.SYNCS 0x989680 ;  /* 0x009896800000895d */ /* 0x010fea0003900000 */
[----:B------:R-:W4:Y:S02]  /*a890*/  @!P0 SYNCS.PHASECHK.TRANS64 P0, [R4+URZ+0x36438], R5 ;  /* 0x03643805040085a7 */ /* 0x000f24000800007f */
[----:B----4-:R-:W-:Y:S05]  /*a8a0*/  @!P0 BRA `(.L_x_1457) ;  /* 0xfffffffc00f08947 */ /* 0x010fea000383ffff */
.L_x_1366:
[----:B------:R-:W-:Y:S05]  /*a8b0*/  BSYNC B0 ;  /* 0x0000000000007941 */ /* 0x000fea0003800000 */
.L_x_1364:
[----:B------:R-:W-:Y:S05]  /*a8c0*/  EXIT ;  /* 0x000000000000794d */ /* 0x000fea0003800000 */
.L_x_1311:
[----:B------:R-:W-:Y:S02]  /*a8d0*/  IMAD.MOV.U32 R12, RZ, RZ, RZ ;  /* 0x000000ffff0c7224 */ /* 0x000fe400078e00ff */
[----:B------:R-:W-:Y:S02]  /*a8e0*/  IMAD.MOV.U32 R11, RZ, RZ, 0x1f ;  /* 0x0000001fff0b7424 */ /* 0x000fe400078e00ff */
[----:B------:R-:W-:-:S07]  /*a8f0*/  IMAD.MOV.U32 R15, RZ, RZ, -0x1 ;  /* 0xffffffffff0f7424 */ /* 0x000fce00078e00ff */
[----:B------:R-:W-:Y:S05]  /*a900*/  WARPSYNC.COLLECTIVE R15, `(.L_x_1458) ;  /* 0x000000000f087348 */ /* 0x000fea0003c00000 */
[----:B------:R1:W2:Y:S02]  /*a910*/  SHFL.IDX P6, R14, R13, R12, R11 ;  /* 0x0000000c0d0e7389 */ /* 0x0002a400000c000b */
[----:B-12---:R-:W-:Y:S01]  /*a920*/  ENDCOLLECTIVE ;  /* 0x000000000000791b */ /* 0x006fe20003800000 */
.L_x_1458:
[----:B------:R-:W-:Y:S05]  /*a930*/  BRA `(.L_x_1459) ;  /* 0xffffff6400f47947 */ /* 0x000fea000383ffff */
.L_x_1313:
[----:B--2---:R-:W-:-:S04]  /*a940*/  IMAD.U32 R3, RZ, RZ, UR37 ;  /* 0x00000025ff037e24 */ /* 0x004fc8000f8e00ff */
[----:B------:R2:W3:Y:S03]  /*a950*/  SYNCS.PHASECHK.TRANS64.TRYWAIT P0, [R3+URZ+0x36400], R10 ;  /* 0x0364000a030075a7 */ /* 0x0004e6000800017f */
[----:B---3--:R-:W-:Y:S05]  /*a960*/  @!P0 NANOSLEEP.SYNCS 0x989680 ;  /* 0x009896800000895d */ /* 0x008fea0003900000 */
[----:B------:R-:W3:Y:S02]  /*a970*/  @!P0 SYNCS.PHASECHK.TRANS64 P0, [R3+URZ+0x36400], R10 ;  /* 0x0364000a030085a7 */ /* 0x000ee4000800007f */
[----:B---3--:R-:W-:Y:S05]  /*a980*/  @!P0 BRA `(.L_x_1313) ;  /* 0xfffffffc00ec8947 */ /* 0x008fea000383ffff */
[----:B------:R-:W-:Y:S05]  /*a990*/  BRA `(.L_x_1312) ;  /* 0xffffff6800287947 */ /* 0x000fea000383ffff */
.L_x_1317:
[----:B--2---:R2:W3:Y:S02]  /*a9a0*/  SYNCS.PHASECHK.TRANS64.TRYWAIT P1, [R3+URZ+0x36410], R10 ;  /* 0x0364100a030075a7 */ /* 0x0044e4000802017f */
[----:B---3--:R-:W-:Y:S05]  /*a9b0*/  @!P1 NANOSLEEP.SYNCS 0x989680 ;  /* 0x009896800000995d */ /* 0x008fea0003900000 */
[----:B------:R-:W3:Y:S02]  /*a9c0*/  @!P1 SYNCS.PHASECHK.TRANS64 P1, [R3+URZ+0x36410], R10 ;  /* 0x0364100a030095a7 */ /* 0x000ee4000802007f */
[----:B---3--:R-:W-:Y:S05]  /*a9d0*/  @!P1 BRA `(.L_x_1317) ;  /* 0xfffffffc00f09947 */ /* 0x008fea000383ffff */
[----:B------:R-:W-:Y:S05]  /*a9e0*/  BRA `(.L_x_1316) ;  /* 0xffffff7000047947 */ /* 0x000fea000383ffff */
.L_x_1321:
[----:B----4-:R-:W-:-:S04]  /*a9f0*/  IMAD.U32 R11, RZ, RZ, UR37 ;  /* 0x00000025ff0b7e24 */ /* 0x010fc8000f8e00ff */
[----:B------:R4:W1:Y:S03]  /*aa00*/  SYNCS.PHASECHK.TRANS64.TRYWAIT P1, [R11+URZ+0x36430], R10 ;  /* 0x0364300a0b0075a7 */ /* 0x000866000802017f */
[----:B-1----:R-:W-:Y:S05]  /*aa10*/  @!P1 NANOSLEEP.SYNCS 0x989680 ;  /* 0x009896800000995d */ /* 0x002fea0003900000 */
[----:B------:R-:W1:Y:S02]  /*aa20*/  @!P1 SYNCS.PHASECHK.TRANS64 P1, [R11+URZ+0x36430], R10 ;  /* 0x0364300a0b0095a7 */ /* 0x000e64000802007f */
[----:B-1----:R-:W-:Y:S05]  /*aa30*/  @!P1 BRA `(.L_x_1321) ;  /* 0xfffffffc00ec9947 */ /* 0x002fea000383ffff */
[----:B------:R-:W-:Y:S05]  /*aa40*/  BRA `(.L_x_1320) ;  /* 0xffffff7400a07947 */ /* 0x000fea000383ffff */
.L_x_1374:
[----:B------:R-:W-:Y:S01]  /*aa50*/  BSSY B1, `(.L_x_1460) ;  /* 0x0000005000017945 */ /* 0x000fe20003800000 */
[----:B------:R-:W-:-:S07]  /*aa60*/  IMAD.MOV.U32 R15, RZ, RZ, -0x1 ;  /* 0xffffffffff0f7424 */ /* 0x000fce00078e00ff */
[----:B------:R-:W-:Y:S05]  /*aa70*/  WARPSYNC.COLLECTIVE R15, `(.L_x_1461) ;  /* 0x000000000f087348 */ /* 0x000fea0003c00000 */
[----:B------:R-:W-:Y:S01]  /*aa80*/  NOP ;  /* 0x0000000000007918 */ /* 0x000fe20000000000 */
[----:B------:R-:W-:Y:S01]  /*aa90*/  ENDCOLLECTIVE ;  /* 0x000000000000791b */ /* 0x000fe20003800000 */
.L_x_1461:
[----:B------:R-:W-:Y:S05]  /*aaa0*/  BSYNC B1 ;  /* 0x0000000000017941 */ /* 0x000fea0003800000 */
.L_x_1460:
[----:B------:R-:W-:Y:S05]  /*aab0*/  BRA `(.L_x_1462) ;  /* 0xffffffbc00907947 */ /* 0x000fea000383ffff */
.L_x_1391:
[----:B------:R-:W-:Y:S01]  /*aac0*/  BSSY B1, `(.L_x_1463) ;  /* 0x0000005000017945 */ /* 0x000fe20003800000 */
[----:B------:R-:W-:-:S07]  /*aad0*/  IMAD.MOV.U32 R15, RZ, RZ, -0x1 ;  /* 0xffffffffff0f7424 */ /* 0x000fce00078e00ff */
[----:B------:R-:W-:Y:S05]  /*aae0*/  WARPSYNC.COLLECTIVE R15, `(.L_x_1464) ;  /* 0x000000000f087348 */ /* 0x000fea0003c00000 */
[----:B------:R-:W-:Y:S01]  /*aaf0*/  NOP ;  /* 0x0000000000007918 */ /* 0x000fe20000000000 */
[----:B------:R-:W-:Y:S01]  /*ab00*/  ENDCOLLECTIVE ;  /* 0x000000000000791b */ /* 0x000fe20003800000 */
.L_x_1464:
[----:B------:R-:W-:Y:S05]  /*ab10*/  BSYNC B1 ;  /* 0x0000000000017941 */ /* 0x000fea0003800000 */
.L_x_1463:
[----:B------:R-:W-:Y:S05]  /*ab20*/  BRA `(.L_x_1465) ;  /* 0xffffffc400787947 */ /* 0x000fea000383ffff */
.L_x_1407:
[----:B------:R-:W-:Y:S01]  /*ab30*/  BSSY B1, `(.L_x_1466) ;  /* 0x0000005000017945 */ /* 0x000fe20003800000 */
[----:B------:R-:W-:-:S07]  /*ab40*/  IMAD.MOV.U32 R15, RZ, RZ, -0x1 ;  /* 0xffffffffff0f7424 */ /* 0x000fce00078e00ff */
[----:B------:R-:W-:Y:S05]  /*ab50*/  WARPSYNC.COLLECTIVE R15, `(.L_x_1467) ;  /* 0x000000000f087348 */ /* 0x000fea0003c00000 */
[----:B------:R-:W-:Y:S01]  /*ab60*/  NOP ;  /* 0x0000000000007918 */ /* 0x000fe20000000000 */
[----:B------:R-:W-:Y:S01]  /*ab70*/  ENDCOLLECTIVE ;  /* 0x000000000000791b */ /* 0x000fe20003800000 */
.L_x_1467:
[----:B------:R-:W-:Y:S05]  /*ab80*/  BSYNC B1 ;  /* 0x0000000000017941 */ /* 0x000fea0003800000 */
.L_x_1466:
[----:B------:R-:W-:Y:S05]  /*ab90*/  BRA `(.L_x_1468) ;  /* 0xffffffc800e87947 */ /* 0x000fea000383ffff */
.L_x_1433:
[----:B-1----:R1:W2:Y:S02]  /*aba0*/  SYNCS.PHASECHK.TRANS64.TRYWAIT P1, [R0+URZ+0x36420], R6 ;  /* 0x03642006000075a7 */ /* 0x0022a4000802017f */
[----:B--2---:R-:W-:Y:S05]  /*abb0*/  @!P1 NANOSLEEP.SYNCS 0x989680 ;  /* 0x009896800000995d */ /* 0x004fea0003900000 */
[----:B------:R-:W2:Y:S02]  /*abc0*/  @!P1 SYNCS.PHASECHK.TRANS64 P1, [R0+URZ+0x36420], R6 ;  /* 0x03642006000095a7 */ /* 0x000ea4000802007f */
[----:B--2---:R-:W-:Y:S05]  /*abd0*/  @!P1 BRA `(.L_x_1433) ;  /* 0xfffffffc00f09947 */ /* 0x004fea000383ffff */
[----:B------:R-:W-:Y:S05]  /*abe0*/  BRA `(.L_x_1469) ;  /* 0xffffffdc00287947 */ /* 0x000fea000383ffff */
.L_x_1437:
[----:B-1----:R1:W2:Y:S02]  /*abf0*/  SYNCS.PHASECHK.TRANS64.TRYWAIT P1, [R0+URZ+0x36438], R6 ;  /* 0x03643806000075a7 */ /* 0x0022a4000802017f */
[----:B--2---:R-:W-:Y:S05]  /*ac00*/  @!P1 NANOSLEEP.SYNCS 0x989680 ;  /* 0x009896800000995d */ /* 0x004fea0003900000 */
[----:B------:R-:W2:Y:S02]  /*ac10*/  @!P1 SYNCS.PHASECHK.TRANS64 P1, [R0+URZ+0x36438], R6 ;  /* 0x03643806000095a7 */ /* 0x000ea4000802007f */
[----:B--2---:R-:W-:Y:S05]  /*ac20*/  @!P1 BRA `(.L_x_1437) ;  /* 0xfffffffc00f09947 */ /* 0x004fea000383ffff */
[----:B------:R-:W-:Y:S05]  /*ac30*/  BRA `(.L_x_1470) ;  /* 0xffffffe400147947 */ /* 0x000fea000383ffff */
.L_x_1439:
[----:B--2---:R2:W3:Y:S02]  /*ac40*/  SYNCS.PHASECHK.TRANS64.TRYWAIT P1, [R0+URZ+0x36428], R3 ;  /* 0x03642803000075a7 */ /* 0x0044e4000802017f */
[----:B---3--:R-:W-:Y:S05]  /*ac50*/  @!P1 NANOSLEEP.SYNCS 0x989680 ;  /* 0x009896800000995d */ /* 0x008fea0003900000 */
[----:B------:R-:W3:Y:S02]  /*ac60*/  @!P1 SYNCS.PHASECHK.TRANS64 P1, [R0+URZ+0x36428], R3 ;  /* 0x03642803000095a7 */ /* 0x000ee4000802007f */
[----:B---3--:R-:W-:Y:S05]  /*ac70*/  @!P1 BRA `(.L_x_1439) ;  /* 0xfffffffc00f09947 */ /* 0x008fea000383ffff */
[----:B------:R-:W-:Y:S05]  /*ac80*/  BRA `(.L_x_1471) ;  /* 0xffffffe400d87947 */ /* 0x000fea000383ffff */
.L_x_1441:
[----:B--2---:R2:W3:Y:S02]  /*ac90*/  SYNCS.PHASECHK.TRANS64.TRYWAIT P1, [R0+URZ+0x36438], R29 ;  /* 0x0364381d000075a7 */ /* 0x0044e4000802017f */
[----:B---3--:R-:W-:Y:S05]  /*aca0*/  @!P1 NANOSLEEP.SYNCS 0x989680 ;  /* 0x009896800000995d */ /* 0x008fea0003900000 */
[----:B------:R-:W3:Y:S02]  /*acb0*/  @!P1 SYNCS.PHASECHK.TRANS64 P1, [R0+URZ+0x36438], R29 ;  /* 0x0364381d000095a7 */ /* 0x000ee4000802007f */
[----:B---3--:R-:W-:Y:S05]  /*acc0*/  @!P1 BRA `(.L_x_1441) ;  /* 0xfffffffc00f09947 */ /* 0x008fea000383ffff */
[----:B------:R-:W-:Y:S05]  /*acd0*/  BRA `(.L_x_1472) ;  /* 0xffffffe8008c7947 */ /* 0x000fea000383ffff */
.L_x_1443:
[----:B------:R-:W-:-:S07]  /*ace0*/  SHF.L.U32 R5, R7, 0x1f, RZ ;  /* 0x0000001f07057819 */ /* 0x000fce00000006ff */
.L_x_1473:
[----:B----4-:R4:W1:Y:S02]  /*acf0*/  SYNCS.PHASECHK.TRANS64.TRYWAIT P1, [R0+URZ+0x36420], R5 ;  /* 0x03642005000075a7 */ /* 0x010864000802017f */
[----:B-1----:R-:W-:Y:S05]  /*ad00*/  @!P1 NANOSLEEP.SYNCS 0x989680 ;  /* 0x009896800000995d */ /* 0x002fea0003900000 */
[----:B------:R-:W1:Y:S02]  /*ad10*/  @!P1 SYNCS.PHASECHK.TRANS64 P1, [R0+URZ+0x36420], R5 ;  /* 0x03642005000095a7 */ /* 0x000e64000802007f */
[----:B-1----:R-:W-:Y:S05]  /*ad20*/  @!P1 BRA `(.L_x_1473) ;  /* 0xfffffffc00f09947 */ /* 0x002fea000383ffff */
[----:B------:R-:W-:Y:S05]  /*ad30*/  BRA `(.L_x_1474) ;  /* 0xffffffec00207947 */ /* 0x000fea000383ffff */
.L_x_1446:
[----:B----4-:R4:W1:Y:S02]  /*ad40*/  SYNCS.PHASECHK.TRANS64.TRYWAIT P1, [R0+URZ+0x36438], R6 ;  /* 0x03643806000075a7 */ /* 0x010864000802017f */
[----:B-1----:R-:W-:Y:S05]  /*ad50*/  @!P1 NANOSLEEP.SYNCS 0x989680 ;  /* 0x009896800000995d */ /* 0x002fea0003900000 */
[----:B------:R-:W1:Y:S02]  /*ad60*/  @!P1 SYNCS.PHASECHK.TRANS64 P1, [R0+URZ+0x36438], R6 ;  /* 0x03643806000095a7 */ /* 0x000e64000802007f */
[----:B-1----:R-:W-:Y:S05]  /*ad70*/  @!P1 BRA `(.L_x_1446) ;  /* 0xfffffffc00f09947 */ /* 0x002fea000383ffff */
[----:B------:R-:W-:Y:S05]  /*ad80*/  BRA `(.L_x_1475) ;  /* 0xffffffec00ec7947 */ /* 0x000fea000383ffff */
.L_x_1448:
[----:B-1----:R1:W4:Y:S02]  /*ad90*/  SYNCS.PHASECHK.TRANS64.TRYWAIT P1, [R0+URZ+0x36428], R5 ;  /* 0x03642805000075a7 */ /* 0x002324000802017f */
[----:B----4-:R-:W-:Y:S05]  /*ada0*/  @!P1 NANOSLEEP.SYNCS 0x989680 ;  /* 0x009896800000995d */ /* 0x010fea0003900000 */
[----:B------:R-:W4:Y:S02]  /*adb0*/  @!P1 SYNCS.PHASECHK.TRANS64 P1, [R0+URZ+0x36428], R5 ;  /* 0x03642805000095a7 */ /* 0x000f24000802007f */
[----:B----4-:R-:W-:Y:S05]  /*adc0*/  @!P1 BRA `(.L_x_1448) ;  /* 0xfffffffc00f09947 */ /* 0x010fea000383ffff */
[----:B------:R-:W-:Y:S05]  /*add0*/  BRA `(.L_x_1476) ;  /* 0xfffffff000947947 */ /* 0x000fea000383ffff */
.L_x_1450:
[----:B----4-:R4:W1:Y:S02]  /*ade0*/  SYNCS.PHASECHK.TRANS64.TRYWAIT P1, [R0+URZ+0x36438], R3 ;  /* 0x03643803000075a7 */ /* 0x010864000802017f */
[----:B-1----:R-:W-:Y:S05]  /*adf0*/  @!P1 NANOSLEEP.SYNCS 0x989680 ;  /* 0x009896800000995d */ /* 0x002fea0003900000 */
[----:B------:R-:W1:Y:S02]  /*ae00*/  @!P1 SYNCS.PHASECHK.TRANS64 P1, [R0+URZ+0x36438], R3 ;  /* 0x03643803000095a7 */ /* 0x000e64000802007f */
[----:B-1----:R-:W-:Y:S05]  /*ae10*/  @!P1 BRA `(.L_x_1450) ;  /* 0xfffffffc00f09947 */ /* 0x002fea000383ffff */
[----:B------:R-:W-:Y:S05]  /*ae20*/  BRA `(.L_x_1477) ;  /* 0xfffffff400507947 */ /* 0x000fea000383ffff */
.L_x_1452:
[----:B------:R-:W-:Y:S01]  /*ae30*/  BSSY B1, `(.L_x_1478) ;  /* 0x0000006000017945 */ /* 0x000fe20003800000 */
[----:B------:R-:W-:-:S07]  /*ae40*/  IMAD.MOV.U32 R15, RZ, RZ, -0x1 ;  /* 0xffffffffff0f7424 */ /* 0x000fce00078e00ff */
[----:B------:R-:W-:Y:S05]  /*ae50*/  WARPSYNC.COLLECTIVE R15, `(.L_x_1479) ;  /* 0x000000000f0c7348 */ /* 0x000fea0003c00000 */
[----:B------:R-:W-:Y:S02]  /*ae60*/  ELECT P6, UR62, PT ;  /* 0x00000000003e782f */ /* 0x000fe400038c0000 */
[----:B------:R-:W-:Y:S01]  /*ae70*/  MOV R14, UR62 ;  /* 0x0000003e000e7c02 */ /* 0x000fe20008000f00 */
[----:B------:R-:W-:Y:S10]  /*ae80*/  ENDCOLLECTIVE ;  /* 0x000000000000791b */ /* 0x000ff40003800000 */
.L_x_1479:
[----:B------:R-:W-:Y:S05]  /*ae90*/  BSYNC B1 ;  /* 0x0000000000017941 */ /* 0x000fea0003800000 */
.L_x_1478:
[----:B------:R-:W-:Y:S05]  /*aea0*/  BRA `(.L_x_1480) ;  /* 0xfffffff800087947 */ /* 0x000fea000383ffff */
.L_x_1454:
[----:B-1----:R1:W2:Y:S02]  /*aeb0*/  SYNCS.PHASECHK.TRANS64.TRYWAIT P0, [R9+URZ], R2 ;  /* 0x00000002090075a7 */ /* 0x0022a4000800017f */
[----:B--2---:R-:W-:Y:S05]  /*aec0*/  @!P0 NANOSLEEP.SYNCS 0x989680 ;  /* 0x009896800000895d */ /* 0x004fea0003900000 */
[----:B------:R-:W2:Y:S02]  /*aed0*/  @!P0 SYNCS.PHASECHK.TRANS64 P0, [R9+URZ], R2 ;  /* 0x00000002090085a7 */ /* 0x000ea4000800007f */
[----:B--2---:R-:W-:Y:S05]  /*aee0*/  @!P0 BRA `(.L_x_1454) ;  /* 0xfffffffc00f08947 */ /* 0x004fea000383ffff */
[----:B------:R-:W-:Y:S05]  /*aef0*/  BRA `(.L_x_1481) ;  /* 0xfffffff800487947 */ /* 0x000fea000383ffff */
.L_x_1455:
[----:B--2---:R2:W3:Y:S02]  /*af00*/  SYNCS.PHASECHK.TRANS64.TRYWAIT P0, [R3+URZ], R0 ;  /* 0x00000000030075a7 */ /* 0x0044e4000800017f */
[----:B---3--:R-:W-:Y:S05]  /*af10*/  @!P0 NANOSLEEP.SYNCS 0x989680 ;  /* 0x009896800000895d */ /* 0x008fea0003900000 */
[----:B------:R-:W3:Y:S02]  /*af20*/  @!P0 SYNCS.PHASECHK.TRANS64 P0, [R3+URZ], R0 ;  /* 0x00000000030085a7 */ /* 0x000ee4000800007f */
[----:B---3--:R-:W-:Y:S05]  /*af30*/  @!P0 BRA `(.L_x_1455) ;  /* 0xfffffffc00f08947 */ /* 0x008fea000383ffff */
[----:B------:R-:W-:Y:S05]  /*af40*/  BRA `(.L_x_1482) ;  /* 0xfffffff8003c7947 */ /* 0x000fea000383ffff */
.L_x_1483:
        /* <DEDUP_REMOVED lines=11> */
.L_x_3864:


//--------------------- .text._ZN7cutlass13device_kernelIN5flash11enable_sm90INS1_16FlashAttnBwdSm90INS1_25CollectiveMainloopBwdSm90ILi2ELi1ELi1EN4cute5tupleIJNS5_1CILi1EEES8_S8_EEENS6_IJNS7_ILi64EEENS7_ILi96EEENS7_ILi192EEEEEENS_10bfloat16_tEfNS_4arch4Sm90ELb0ELb1ELb1ELb0ELb0ELb0ELb1ELb0ELi3ELi1ELi1ELi1ELb0EEENS1_24CollectiveEpilogueBwdGQAISD_fSG_Li384ELb0ELb0EEENS1_19SingleTileSchedulerILb0ELb0ELb0ELi96EEEEEEEEEvNT_6ParamsE --------------------------
	.section	.text._ZN7cutlass13device_kernelIN5flash11enable_sm90INS1_16FlashAttnBwdSm90INS1_25CollectiveMainloopBwdSm90ILi2ELi1ELi1EN4cute5tupleIJNS5_1CILi1EEES8_S8_EEENS6_IJNS7_ILi64EEENS7_ILi96EEENS7_ILi192EEEEEENS_10bfloat16_tEfNS_4arch4Sm90ELb0ELb1ELb1ELb0ELb0ELb0ELb1ELb0ELi3ELi1ELi1ELi1ELb0EEENS1_24CollectiveEpilogueBwdGQAISD_fSG_Li384ELb0ELb0EEENS1_19SingleTileSchedulerILb0ELb0ELb0ELi96EEEEEEEEEvNT_6ParamsE,"ax",@progbits
	.align	128
.text._ZN7cutlass13device_kernelIN5flash11enable_sm90INS1_16FlashAttnBwdSm90INS1_25CollectiveMainloopBwdSm90ILi2ELi1ELi1EN4cute5tupleIJNS5_1CILi1EEES8_S8_EEENS6_IJNS7_ILi64EEENS7_ILi96EEENS7_ILi192EEEEEENS_10bfloat16_tEfNS_4arch4Sm90ELb0ELb1ELb1ELb0ELb0ELb0ELb1ELb0ELi3ELi1ELi1ELi1ELb0EEENS1_24CollectiveEpilogueBwdGQAISD_fSG_Li384ELb0ELb0EEENS1_19SingleTileSchedulerILb0ELb0ELb0ELi96EEEEEEEEEvNT_6ParamsE:
        .type           _ZN7cutlass13device_kernelIN5flash11enable_sm90INS1_16FlashAttnBwdSm90INS1_25CollectiveMainloopBwdSm90ILi2ELi1ELi1EN4cute5tupleIJNS5_1CILi1EEES8_S8_EEENS6_IJNS7_ILi64EEENS7_ILi96EEENS7_ILi192EEEEEENS_10bfloat16_tEfNS_4arch4Sm90ELb0ELb1ELb1ELb0ELb0ELb0ELb1ELb0ELi3ELi1ELi1ELi1ELb0EEENS1_24CollectiveEpilogueBwdGQAISD_fSG_Li384ELb0ELb0EEENS1_19SingleTileSchedulerILb0ELb0ELb0ELi96EEEEEEEEEvNT_6ParamsE,@function
        .size           _ZN7cutlass13device_kernelIN5flash11enable_sm90INS1_16FlashAttnBwdSm90INS1_25CollectiveMainloopBwdSm90ILi2ELi1ELi1EN4cute5tupleIJNS5_1CILi1EEES8_S8_EEENS6_IJNS7_ILi64EEENS7_ILi96EEENS7_ILi192EEEEEENS_10bfloat16_tEfNS_4arch4Sm90ELb0ELb1ELb1ELb0ELb0ELb0ELb1ELb0ELi3ELi1ELi1ELi1ELb0EEENS1_24CollectiveEpilogueBwdGQAISD_fSG_Li384ELb0ELb0EEENS1_19SingleTileSchedulerILb0ELb0ELb0ELi96EEEEEEEEEvNT_6ParamsE,(.L_x_3865 - _ZN7cutlass13device_kernelIN5flash11enable_sm90INS1_16FlashAttnBwdSm90INS1_25CollectiveMainloopBwdSm90ILi2ELi1ELi1EN4cute5tupleIJNS5_1CILi1EEES8_S8_EEENS6_IJNS7_ILi64EEENS7_ILi96EEENS7_ILi192EEEEEENS_10bfloat16_tEfNS_4arch4Sm90ELb0ELb1ELb1ELb0ELb0ELb0ELb1ELb0ELi3ELi1ELi1ELi1ELb0EEENS1_24CollectiveEpilogueBwdGQAISD_fSG_Li384ELb0ELb0EEENS1_19SingleTileSchedulerILb0ELb0ELb0ELi96EEEEEEEEEvNT_6ParamsE)
        .other          _ZN7cutlass13device_kernelIN5flash11enable_sm90INS1_16FlashAttnBwdSm90INS1_25CollectiveMainloopBwdSm90ILi2ELi1ELi1EN4cute5tupleIJNS5_1CILi1EEES8_S8_EEENS6_IJNS7_ILi64EEENS7_ILi96EEENS7_ILi192EEEEEENS_10bfloat16_tEfNS_4arch4Sm90ELb0ELb1ELb1ELb0ELb0ELb0ELb1ELb0ELi3ELi1ELi1ELi1ELb0EEENS1_24CollectiveEpilogueBwdGQAISD_fSG_Li384ELb0ELb0EEENS1_19SingleTileSchedulerILb0ELb0ELb0ELi96EEEEEEEEEvNT_6ParamsE,@"STO_CUDA_ENTRY STV_DEFAULT"
_ZN7cutlass13device_kernelIN5flash11enable_sm90INS1_16FlashAttnBwdSm90INS1_25CollectiveMainloopBwdSm90ILi2ELi1ELi1EN4cute5tupleIJNS5_1CILi1EEES8_S8_EEENS6_IJNS7_ILi64EEENS7_ILi96EEENS7_ILi192EEEEEENS_10bfloat16_tEfNS_4arch4Sm90ELb0ELb1ELb1ELb0ELb0ELb0ELb1ELb0ELi3ELi1ELi1ELi1ELb0EEENS1_24CollectiveEpilogueBwdGQAISD_fSG_Li384ELb0ELb0EEENS1_19SingleTileSchedulerILb0ELb0ELb0ELi96EEEEEEEEEvNT_6ParamsE:
        /* <DEDUP_REMOVED lines=24> */
.L_x_1485:
[----:B------:R-:W-:Y:S05]  /*0180*/  BSYNC B0 ;  /* 0x0000000000007941 */ /* 0x000fea0003800000 */
.L_x_1484:
        /* <DEDUP_REMOVED lines=37> */
.L_x_1486:
        /* <DEDUP_REMOVED lines=20> */
.L_x_1487:
[----:B------:R-:W-:Y:S01]  /*0520*/  PLOP3.LUT P0, PT, PT, PT, UP0, 0x80, 0x0 ;  /* 0x000000000000781c */ /* 0x000fe20003f0f008 */
[----:B------:R-:W-:Y:S01]  /*0530*/  NOP ;  /* 0x0000000000007918 */ /* 0x000fe20000000000 */
[----:B------:R-:W-:Y:S01]  /*0540*/  BSSY B6, `(.L_x_1488) ;  /* 0x00007e5000067945 */ /* 0x000fe20003800000 */
[----:B-12-4-:R-:W-:Y:S10]  /*0550*/  BAR.SYNC.DEFER_BLOCKING 0x0 ;  /* 0x0000000000007b1d */ /* 0x016ff40000010000 */
[----:B------:R-:W-:Y:S05]  /*0560*/  @!P0 BRA `(.L_x_1489) ;  /* 0x0000004400ec8947 */ /* 0x000fea0003800000 */
.L_x_1490:
        /* <DEDUP_REMOVED lines=85> */
.L_x_1492:
        /* <DEDUP_REMOVED lines=37> */
.L_x_1495:
        /* <DEDUP_REMOVED lines=15> */
.L_x_1494:
        /* <DEDUP_REMOVED lines=20> */
.L_x_1497:
        /* <DEDUP_REMOVED lines=15> */
.L_x_1496:
        /* <DEDUP_REMOVED lines=8> */
.L_x_1588:
        /* <DEDUP_REMOVED lines=19> */
.L_x_1499:
        /* <DEDUP_REMOVED lines=81> */
[----:B------:R-:W-:Y:S02]  /*16f0*/  CS2R R62, SRZ ;  /* 0x00000000003e7805 */ /* 0x000fe4000001ff00 */
[----:B------:R-:W-:Y:S02]  /*1700*/  CS2R R60, SRZ ;  /* 0x00000000003c7805 */ /* 0x000fe4000001ff00 */
[----:B------:R-:W-:-:S02]  /*1710*/  IADD3.X R10, R16, UR4, RZ, PT, !PT ;  /* 0x00000004100a7c10 */ /* 0x000fc4000bffe4ff */
[----:B------:R-:W-:Y:S02]  /*1720*/  CS2R R58, SRZ ;  /* 0x00000000003a7805 */ /* 0x000fe4000001ff00 */
[----:B------:R-:W-:Y:S02]  /*1730*/  CS2R R56, SRZ ;  /* 0x0000000000387805 */ /* 0x000fe4000001ff00 */
[----:B------:R-:W-:Y:S02]  /*1740*/  CS2R R54, SRZ ;  /* 0x0000000000367805 */ /* 0x000fe4000001ff00 */
[--C-:B------:R-:W-:Y:S02]  /*1750*/  IADD3 R5, R10, -UR5, -R3.reuse ;  /* 0x800000050a057c10 */ /* 0x100fe4000fffe803 */
[----:B------:R-:W-:Y:S02]  /*1760*/  CS2R R52, SRZ ;  /* 0x0000000000347805 */ /* 0x000fe4000001ff00 */
[----:B------:R-:W-:Y:S01]  /*1770*/  IADD3 R10, -R3, UR4, R16 ;  /* 0x00000004030a7c10 */ /* 0x000fe2000fffe110 */
[----:B------:R-:W-:Y:S01]  /*1780*/  IMAD.IADD R3, R16, 0x1, -R3 ;  /* 0x0000000110037824 */ /* 0x000fe200078e0a03 */
[----:B------:R-:W-:-:S02]  /*1790*/  CS2R R50, SRZ ;  /* 0x0000000000327805 */ /* 0x000fc4000001ff00 */
        /* <DEDUP_REMOVED lines=15> */
[----:B------:R-:W-:Y:S02]  /*1890*/  LEA R0, R0, UR37, 0x2 ;  /* 0x0000002500007c11 */ /* 0x000fe4000f8e10ff */
[----:B-1----:R-:W-:-:S07]  /*18a0*/  IADD3 R157, R12, 0x30400, R9 ;  /* 0x000304000c9d7810 */ /* 0x002fce0007ffe009 */
.L_x_1519:
[----:B------:R-:W-:-:S05]  /*18b0*/  IMAD.U32 R3, RZ, RZ, UR38 ;  /* 0x00000026ff037e24 */ /* 0x000fca000f8e00ff */
[----:B------:R-:W-:-:S04]  /*18c0*/  LOP3.LUT R3, R3, 0x1, RZ, 0xfc, !PT ;  /* 0x0000000103037812 */ /* 0x000fc800078efcff */
[----:B------:R-:W-:-:S13]  /*18d0*/  ISETP.NE.AND P0, PT, R3, 0x3, PT ;  /* 0x000000030300780c */ /* 0x000fda0003f05270 */
[----:B------:R-:W-:Y:S05]  /*18e0*/  @!P0 BRA `(.L_x_1501) ;  /* 0x0000000000048947 */ /* 0x000fea0003800000 */
[----:B------:R-:W-:Y:S01]  /*18f0*/  BPT.TRAP 0x1 ;  /* 0x000000040000795c */ /* 0x000fe20000300000 */
.L_x_1501:
[----:B------:R-:W-:Y:S02]  /*1900*/  LEA R3, R2, UR37, 0x3 ;  /* 0x0000002502037c11 */ /* 0x000fe4000f8e18ff */
[----:B------:R-:W-:-:S04]  /*1910*/  SHF.L.U32 R10, R7, 0x1f, RZ ;  /* 0x0000001f070a7819 */ /* 0x000fc800000006ff */
[----:B------:R1:W2:Y:S01]  /*1920*/  SYNCS.PHASECHK.TRANS64.TRYWAIT P1, [R3+URZ+0x36410], R10 ;  /* 0x0364100a030075a7 */ /* 0x0002a2000802017f */
[----:B------:R-:W-:Y:S05]  /*1930*/  @!P0 BRA `(.L_x_1502) ;  /* 0x0000000000048947 */ /* 0x000fea0003800000 */
[----:B------:R-:W-:Y:S01]  /*1940*/  BPT.TRAP 0x1 ;  /* 0x000000040000795c */ /* 0x000fe20000300000 */
.L_x_1502:
[----:B--2---:R-:W-:Y:S05]  /*1950*/  @P1 BRA `(.L_x_1503) ;  /* 0x0000000000081947 */ /* 0x004fea0003800000 */
[----:B------:R-:W2:Y:S02]  /*1960*/  SYNCS.PHASECHK.TRANS64.TRYWAIT P1, [R3+URZ+0x36410], R10 ;  /* 0x0364100a030075a7 */ /* 0x000ea4000802017f */
[----:B--2---:R-:W-:Y:S05]  /*1970*/  @!P1 BRA `(.L_x_1504) ;  /* 0x0000006800c09947 */ /* 0x004fea0003800000 */
.L_x_1503:
[----:B------:R-:W-:Y:S05]  /*1980*/  WARPSYNC.ALL ;  /* 0x0000000000007948 */ /* 0x000fea0003800000 */
[----:B------:R-:W-:Y:S01]  /*1990*/  R2UR UR6, R8 ;  /* 0x00000000080672ca */ /* 0x000fe200000e0000 */
[----:B------:R-:W-:Y:S01]  /*19a0*/  UIADD3 UR4, UR37, 0x1e000, URZ ;  /* 0x0001e00025047890 */ /* 0x000fe2000fffe03f */
[C---:B------:R-:W-:Y:S01]  /*19b0*/  R2UR UR7, R2.reuse ;  /* 0x00000000020772ca */ /* 0x040fe200000e0000 */
[----:B------:R-:W-:Y:S01]  /*19c0*/  WARPGROUP.ARRIVE ;  /* 0x00000000000079c5 */ /* 0x000fe20000000000 */
[----:B------:R-:W-:Y:S01]  /*19d0*/  UMOV UR13, 0x40000040 ;  /* 0x40000040000d7882 */ /* 0x000fe20000000000 */
[----:B------:R-:W-:Y:S01]  /*19e0*/  USHF.R.U32.HI UR5, URZ, 0x4, UR4 ;  /* 0x000000043f057899 */ /* 0x000fe20008011604 */
[----:B-12---:R-:W-:Y:S01]  /*19f0*/  IMAD R10, R2, 0x40, R6 ;  /* 0x00000040020a7824 */ /* 0x006fe200078e0206 */
        /* <DEDUP_REMOVED lines=95> */
.L_x_1505:
[----:B-1----:R-:W-:-:S04]  /*1ff0*/  SHF.L.U32 R11, R4, 0x1f, RZ ;  /* 0x0000001f040b7819 */ /* 0x002fc800000006ff */
[----:B------:R1:W4:Y:S01]  /*2000*/  SYNCS.PHASECHK.TRANS64.TRYWAIT P1, [UR37+0x36430], R11 ;  /* 0x0364300bff0075a7 */ /* 0x0003220008020165 */
[----:B------:R-:W-:Y:S05]  /*2010*/  @!P0 BRA `(.L_x_1506) ;  /* 0x0000000000048947 */ /* 0x000fea0003800000 */
[----:B------:R-:W-:Y:S01]  /*2020*/  BPT.TRAP 0x1 ;  /* 0x000000040000795c */ /* 0x000fe20000300000 */
.L_x_1506:
[----:B----4-:R-:W-:Y:S05]  /*2030*/  @P1 BRA `(.L_x_1507) ;  /* 0x0000000000081947 */ /* 0x010fea0003800000 */
[----:B------:R-:W4:Y:S02]  /*2040*/  SYNCS.PHASECHK.TRANS64.TRYWAIT P1, [UR37+0x36430], R11 ;  /* 0x0364300bff0075a7 */ /* 0x000f240008020165 */
[----:B----4-:R-:W-:Y:S05]  /*2050*/  @!P1 BRA `(.L_x_1508) ;  /* 0x00000064001c9947 */ /* 0x010fea0003800000 */
.L_x_1507:
        /* <DEDUP_REMOVED lines=147> */
.L_x_1511:
[----:B------:R-:W-:-:S06]  /*2990*/  UISETP.NE.AND UP0, UPT, UR44, 0x1, UPT ;  /* 0x000000012c00788c */ /* 0x000fcc000bf05270 */
[----:B------:R-:W-:-:S05]  /*29a0*/  PLOP3.LUT P1, PT, PT, PT, UP0, 0x80, 0x0 ;  /* 0x000000000000781c */ /* 0x000fca0003f2f008 */
[----:B------:R-:W-:-:S08]  /*29b0*/  @UP0 ULDC UR5, c[0x0][0x754] ;  /* 0x0001d50000050ab9 */ /* 0x000fd00000000800 */
[----:B------:R-:W-:Y:S01]  /*29c0*/  @P1 IMAD.HI.U32 R143, R142, UR5, RZ ;  /* 0x000000058e8f1c27 */ /* 0x000fe2000f8e00ff */
[----:B------:R-:W-:-:S04]  /*29d0*/  @UP0 ULDC UR5, c[0x0][0x758] ;  /* 0x0001d60000050ab9 */ /* 0x000fc80000000800 */
[----:B------:R-:W-:-:S07]  /*29e0*/  @P1 SHF.R.U32.HI R142, RZ, UR5, R143 ;  /* 0x00000005ff8e1c19 */ /* 0x000fce000801168f */
.L_x_1512:
[----:B------:R-:W-:Y:S05]  /*29f0*/  BSYNC B0 ;  /* 0x0000000000007941 */ /* 0x000fea0003800000 */
.L_x_1510:
[----:B------:R-:W4:Y:S01]  /*2a00*/  LDL R143, [R1] ;  /* 0x00000000018f7983 */ /* 0x000f220000100800 */
[----:B------:R-:W-:Y:S01]  /*2a10*/  IADD3 R150, R140, UR4, R5 ;  /* 0x000000048c967c10 */ /* 0x000fe2000fffe005 */
[----:B----4-:R-:W-:-:S05]  /*2a20*/  IMAD R142, R142, UR44, R143 ;  /* 0x0000002c8e8e7c24 */ /* 0x010fca000f8e028f */
[----:B------:R-:W-:Y:S02]  /*2a30*/  VIADDMNMX R147, R142, UR44, R147, PT ;  /* 0x0000002c8e937c46 */ /* 0x000fe4000b800193 */
[----:B------:R-:W-:-:S07]  /*2a40*/  VIMNMX R150, R150, R142, !PT ;  /* 0x0000008e96967248 */ /* 0x000fce0007fe0100 */
.L_x_1509:
        /* <DEDUP_REMOVED lines=18> */
.L_x_1515:
[----:B------:R-:W-:-:S06]  /*2b70*/  UISETP.NE.AND UP0, UPT, UR44, 0x1, UPT ;  /* 0x000000012c00788c */ /* 0x000fcc000bf05270 */
[----:B------:R-:W-:-:S05]  /*2b80*/  PLOP3.LUT P1, PT, PT, PT, UP0, 0x80, 0x0 ;  /* 0x000000000000781c */ /* 0x000fca0003f2f008 */
[----:B------:R-:W-:-:S08]  /*2b90*/  @UP0 ULDC UR4, c[0x0][0x754] ;  /* 0x0001d50000040ab9 */ /* 0x000fd00000000800 */
[----:B------:R-:W-:Y:S01]  /*2ba0*/  @P1 IMAD.HI.U32 R142, R140, UR4, RZ ;  /* 0x000000048c8e1c27 */ /* 0x000fe2000f8e00ff */
[----:B------:R-:W-:-:S04]  /*2bb0*/  @UP0 ULDC UR4, c[0x0][0x758] ;  /* 0x0001d60000040ab9 */ /* 0x000fc80000000800 */
[----:B------:R-:W-:-:S07]  /*2bc0*/  @P1 SHF.R.U32.HI R140, RZ, UR4, R142 ;  /* 0x00000004ff8c1c19 */ /* 0x000fce000801168e */
.L_x_1516:
[----:B------:R-:W-:Y:S05]  /*2bd0*/  BSYNC B0 ;  /* 0x0000000000007941 */ /* 0x000fea0003800000 */
.L_x_1514:
[----:B------:R-:W4:Y:S02]  /*2be0*/  LDL R142, [R1] ;  /* 0x00000000018e7983 */ /* 0x000f240000100800 */
[----:B----4-:R-:W-:-:S05]  /*2bf0*/  IMAD R140, R140, UR44, R142 ;  /* 0x0000002c8c8c7c24 */ /* 0x010fca000f8e028e */
[----:B------:R-:W-:Y:S02]  /*2c00*/  VIMNMX R145, R145, R140, !PT ;  /* 0x0000008c91917248 */ /* 0x000fe40007fe0100 */
[----:B------:R-:W-:-:S07]  /*2c10*/  VIADDMNMX R139, R140, UR44, R139, PT ;  /* 0x0000002c8c8b7c46 */ /* 0x000fce000b80018b */
.L_x_1513:
[----:B------:R-:W1:Y:S01]  /*2c20*/  S2R R151, SR_CTAID.X ;  /* 0x0000000000977919 */ /* 0x000e620000002500 */
[----:B------:R-:W-:Y:S01]  /*2c30*/  LEA R152, R6, UR37, 0x2 ;  /* 0x0000002506987c11 */ /* 0x000fe2000f8e10ff */
[----:B------:R-:W-:Y:S01]  /*2c40*/  USHF.R.U32.HI UR6, URZ, 0x4, UR42 ;  /* 0x000000043f067899 */ /* 0x000fe2000801162a */
[----:B------:R-:W-:Y:S01]  /*2c50*/  P2R R148, PR, RZ, 0x1 ;  /* 0x00000001ff947803 */ /* 0x000fe20000000000 */
[----:B------:R-:W-:Y:S01]  /*2c60*/  UMOV UR11, 0x80000020 ;  /* 0x80000020000b7882 */ /* 0x000fe20000000000 */
[----:B------:R-:W-:Y:S01]  /*2c70*/  R2UR UR7, R8 ;  /* 0x00000000080772ca */ /* 0x000fe200000e0000 */
[----:B------:R-:W4:Y:S01]  /*2c80*/  LDS R153, [R152+0x30200] ;  /* 0x0302000098997984 */ /* 0x000f220000000800 */
[----:B------:R-:W-:Y:S01]  /*2c90*/  ULOP3.LUT UR6, UR6, 0x3fff, URZ, 0xc0, !UPT ;  /* 0x00003fff06067892 */ /* 0x000fe2000f8ec03f */
[----:B------:R-:W-:Y:S02]  /*2ca0*/  UMOV UR9, 0x40000040 ;  /* 0x4000004000097882 */ /* 0x000fe40000000000 */
[----:B------:R-:W5:Y:S01]  /*2cb0*/  LDS R152, [R152+0x30220] ;  /* 0x0302200098987984 */ /* 0x000f620000000800 */
[----:B------:R-:W-:Y:S01]  /*2cc0*/  ULOP3.LUT UR12, UR6, 0x1000000, URZ, 0xfc, !UPT ;  /* 0x01000000060c7892 */ /* 0x000fe2000f8efc3f */
[----:B------:R-:W-:Y:S01]  /*2cd0*/  UMOV UR13, 0x80000020 ;  /* 0x80000020000d7882 */ /* 0x000fe20000000000 */
[----:B------:R-:W-:-:S05]  /*2ce0*/  UMOV UR15, 0x40000040 ;  /* 0x40000040000f7882 */ /* 0x000fca0000000000 */
[----:B------:R-:W-:Y:S01]  /*2cf0*/  ULEA UR4, UR7, UR37, 0xd ;  /* 0x0000002507047291 */ /* 0x000fe2000f8e683f */
[----:B------:R-:W-:Y:S01]  /*2d00*/  UMOV UR10, UR12 ;  /* 0x0000000c000a7c82 */ /* 0x000fe20008000000 */
[----:B------:R-:W-:Y:S02]  /*2d10*/  UIMAD UR7, UR7, 0x3000, UR37 ;  /* 0x00003000070778a4 */ /* 0x000fe4000f8e0225 */
[----:B------:R-:W-:Y:S02]  /*2d20*/  UIADD3 UR5, UR4, 0x2a000, URZ ;  /* 0x0002a00004057890 */ /* 0x000fe4000fffe03f */
[----:B------:R-:W-:Y:S02]  /*2d30*/  USHF.R.U32.HI UR7, URZ, 0x4, UR7 ;  /* 0x000000043f077899 */ /* 0x000fe40008011607 */
[----:B------:R-:W-:Y:S02]  /*2d40*/  USHF.R.U32.HI UR5, URZ, 0x4, UR5 ;  /* 0x000000043f057899 */ /* 0x000fe40008011605 */
[----:B------:R-:W-:-:S02]  /*2d50*/  ULOP3.LUT UR14, UR7, 0x3fff, URZ, 0xc0, !UPT ;  /* 0x00003fff070e7892 */ /* 0x000fc4000f8ec03f */
[----:B------:R-:W-:Y:S01]  /*2d60*/  ULOP3.LUT UR6, UR5, 0x3fff, URZ, 0xc0, !UPT ;  /* 0x00003fff05067892 */ /* 0x000fe2000f8ec03f */
[----:B-1----:R-:W-:-:S05]  /*2d70*/  IMAD R151, R151, -0x60, RZ ;  /* 0xffffffa097977824 */ /* 0x002fca00078e02ff */
[C---:B------:R-:W-:Y:S01]  /*2d80*/  ISETP.GE.AND P6, PT, R151.reuse, 0x2, PT ;  /* 0x000000029700780c */ /* 0x040fe20003fc6270 */
[----:B------:R-:W-:Y:S01]  /*2d90*/  UMOV UR8, UR6 ;  /* 0x0000000600087c82 */ /* 0x000fe20008000000 */
[----:B------:R-:W-:Y:S02]  /*2da0*/  ISETP.GE.AND P4, PT, R151, 0x9, PT ;  /* 0x000000099700780c */ /* 0x000fe40003f86270 */
[C---:B------:R-:W-:Y:S02]  /*2db0*/  ISETP.GT.AND P5, PT, R145.reuse, 0x1, !P6 ;  /* 0x000000019100780c */ /* 0x040fe400077a4270 */
[----:B------:R-:W-:Y:S02]  /*2dc0*/  ISETP.GT.AND P6, PT, R150, 0x1, !P6 ;  /* 0x000000019600780c */ /* 0x000fe400077c4270 */
[----:B------:R-:W-:Y:S01]  /*2dd0*/  ISETP.GT.AND P3, PT, R145, 0x8, !P4 ;  /* 0x000000089100780c */ /* 0x000fe20006764270 */
[--C-:B----4-:R-:W-:Y:S01]  /*2de0*/  FADD.FTZ R120, R120, -R153.reuse ;  /* 0x8000009978787221 */ /* 0x110fe20000010000 */
[----:B------:R-:W-:Y:S01]  /*2df0*/  ISETP.LT.OR P6, PT, R147, 0x2, P6 ;  /* 0x000000029300780c */ /* 0x000fe200037c1670 */
[--C-:B------:R-:W-:Y:S01]  /*2e00*/  FADD.FTZ R121, R121, -R153.reuse ;  /* 0x8000009979797221 */ /* 0x100fe20000010000 */
[----:B------:R-:W-:Y:S01]  /*2e10*/  ISETP.GE.AND P2, PT, R151, 0xa, PT ;  /* 0x0000000a9700780c */ /* 0x000fe20003f46270 */
[--C-:B------:R-:W-:Y:S01]  /*2e20*/  FADD.FTZ R124, R124, -R153.reuse ;  /* 0x800000997c7c7221 */ /* 0x100fe20000010000 */
[----:B------:R-:W-:Y:S01]  /*2e30*/  ISETP.LT.OR P3, PT, R139, 0x9, P3 ;  /* 0x000000098b00780c */ /* 0x000fe20001f61670 */
[--C-:B------:R-:W-:Y:S01]  /*2e40*/  FADD.FTZ R125, R125, -R153.reuse ;  /* 0x800000997d7d7221 */ /* 0x100fe20000010000 */
[----:B------:R-:W-:Y:S01]  /*2e50*/  FSEL R155, R12, -INF , !P6 ;  /* 0xff8000000c9b7808 */ /* 0x000fe20007000000 */
[--C-:B------:R-:W-:Y:S01]  /*2e60*/  FADD.FTZ R128, R128, -R153.reuse ;  /* 0x8000009980807221 */ /* 0x100fe20000010000 */
[----:B------:R-:W-:Y:S01]  /*2e70*/  ISETP.LT.OR P5, PT, R139, 0x2, P5 ;  /* 0x000000028b00780c */ /* 0x000fe20002fa1670 */
[----:B------:R-:W-:Y:S01]  /*2e80*/  FADD.FTZ R129, R129, -R153 ;  /* 0x8000009981817221 */ /* 0x000fe20000010000 */
[----:B------:R-:W-:Y:S01]  /*2e90*/  ISETP.GE.AND P1, PT, R151, 0x11, PT ;  /* 0x000000119700780c */ /* 0x000fe20003f26270 */
[----:B--2---:R-:W-:Y:S01]  /*2ea0*/  FFMA.FTZ R155, R155, UR46, -R23 ;  /* 0x0000002e9b9b7c23 */ /* 0x004fe20008010817 */
[----:B------:R-:W-:Y:S01]  /*2eb0*/  ISETP.GT.AND P4, PT, R150, 0x8, !P4 ;  /* 0x000000089600780c */ /* 0x000fe20006784270 */
[--C-:B------:R-:W-:Y:S01]  /*2ec0*/  FADD.FTZ R132, R132, -R153.reuse ;  /* 0x8000009984847221 */ /* 0x100fe20000010000 */
[----:B------:R-:W-:Y:S01]  /*2ed0*/  ISETP.GT.AND P6, PT, R150, 0x9, !P2 ;  /* 0x000000099600780c */ /* 0x000fe200057c4270 */
[----:B------:R-:W-:Y:S01]  /*2ee0*/  FADD.FTZ R133, R133, -R153 ;  /* 0x8000009985857221 */ /* 0x000fe20000010000 */
[----:B------:R-:W-:Y:S01]  /*2ef0*/  FSEL R146, R17, -INF , !P3 ;  /* 0xff80000011927808 */ /* 0x000fe20005800000 */
[----:B------:R-:W1:Y:S01]  /*2f00*/  MUFU.EX2 R155, R155 ;  /* 0x0000009b009b7308 */ /* 0x000e620000000800 */
[----:B------:R-:W-:Y:S01]  /*2f10*/  FSEL R149, R14, -INF , !P5 ;  /* 0xff8000000e957808 */ /* 0x000fe20006800000 */
[----:B-----5:R-:W-:Y:S01]  /*2f20*/  FADD.FTZ R126, R126, -R152 ;  /* 0x800000987e7e7221 */ /* 0x020fe20000010000 */
[----:B------:R-:W-:Y:S01]  /*2f30*/  ISETP.LT.OR P4, PT, R147, 0x9, P4 ;  /* 0x000000099300780c */ /* 0x000fe20002781670 */
[--C-:B---3--:R-:W-:Y:S01]  /*2f40*/  FFMA.FTZ R146, R146, UR46, -R10.reuse ;  /* 0x0000002e92927c23 */ /* 0x108fe2000801080a */
[----:B------:R-:W-:Y:S01]  /*2f50*/  ISETP.GT.AND P3, PT, R150, 0x10, !P1 ;  /* 0x000000109600780c */ /* 0x000fe20004f64270 */
[----:B------:R-:W-:Y:S01]  /*2f60*/  FFMA.FTZ R149, R149, UR46, -R10 ;  /* 0x0000002e95957c23 */ /* 0x000fe2000801080a */
[----:B------:R-:W-:Y:S01]  /*2f70*/  ISETP.LT.OR P6, PT, R147, 0xa, P6 ;  /* 0x0000000a9300780c */ /* 0x000fe200037c1670 */
[--C-:B------:R-:W-:Y:S01]  /*2f80*/  FADD.FTZ R122, R122, -R152.reuse ;  /* 0x800000987a7a7221 */ /* 0x100fe20000010000 */
[----:B------:R-:W-:Y:S01]  /*2f90*/  ISETP.GE.AND P5, PT, R151, 0x12, PT ;  /* 0x000000129700780c */ /* 0x000fe20003fa6270 */
[----:B------:R-:W-:Y:S01]  /*2fa0*/  MUFU.EX2 R146, R146 ;  /* 0x0000009200927308 */ /* 0x000fe20000000800 */
[----:B------:R-:W-:Y:S01]  /*2fb0*/  FSEL R142, R15, -INF , !P4 ;  /* 0xff8000000f8e7808 */ /* 0x000fe20006000000 */
[--C-:B------:R-:W-:Y:S01]  /*2fc0*/  FADD.FTZ R123, R123, -R152.reuse ;  /* 0x800000987b7b7221 */ /* 0x100fe20000010000 */
[----:B------:R-:W-:Y:S01]  /*2fd0*/  ISETP.LT.OR P3, PT, R147, 0x11, P3 ;  /* 0x000000119300780c */ /* 0x000fe20001f61670 */
[--C-:B------:R-:W-:Y:S01]  /*2fe0*/  FADD.FTZ R134, R134, -R152.reuse ;  /* 0x8000009886867221 */ /* 0x100fe20000010000 */
[----:B------:R-:W-:Y:S01]  /*2ff0*/  FSEL R143, R16, -INF , !P6 ;  /* 0xff800000108f7808 */ /* 0x000fe20007000000 */
[--C-:B------:R-:W-:Y:S01]  /*3000*/  FFMA.FTZ R142, R142, UR46, -R23.reuse ;  /* 0x0000002e8e8e7c23 */ /* 0x100fe20008010817 */
[----:B------:R-:W-:Y:S01]  /*3010*/  ISETP.GE.AND P4, PT, R151, 0x19, PT ;  /* 0x000000199700780c */ /* 0x000fe20003f86270 */
[----:B-1----:R-:W-:Y:S01]  /*3020*/  FMUL.FTZ R121, R155, R121 ;  /* 0x000000799b797220 */ /* 0x002fe20000410000 */
[----:B------:R-:W-:Y:S01]  /*3030*/  ISETP.GT.AND P6, PT, R150, 0x11, !P5 ;  /* 0x000000119600780c */ /* 0x000fe20006fc4270 */
[--C-:B------:R-:W-:Y:S01]  /*3040*/  FFMA.FTZ R143, R143, UR46, -R23.reuse ;  /* 0x0000002e8f8f7c23 */ /* 0x100fe20008010817 */
[----:B------:R-:W-:Y:S01]  /*3050*/  FSEL R140, R20, -INF , !P3 ;  /* 0xff800000148c7808 */ /* 0x000fe20005800000 */
[----:B------:R-:W1:Y:S01]  /*3060*/  MUFU.EX2 R142, R142 ;  /* 0x0000008e008e7308 */ /* 0x000e620000000800 */
[----:B------:R-:W-:Y:S01]  /*3070*/  ISETP.GT.AND P3, PT, R150, 0x18, !P4 ;  /* 0x000000189600780c */ /* 0x000fe20006764270 */
[----:B------:R-:W-:Y:S01]  /*3080*/  FFMA.FTZ R16, -R16, R16, 1 ;  /* 0x3f80000010107423 */ /* 0x000fe20000010110 */
[C---:B------:R-:W-:Y:S01]  /*3090*/  ISETP.LT.OR P6, PT, R147.reuse, 0x12, P6 ;  /* 0x000000129300780c */ /* 0x040fe200037c1670 */
[--C-:B------:R-:W-:Y:S01]  /*30a0*/  FFMA.FTZ R140, R140, UR46, -R23.reuse ;  /* 0x0000002e8c8c7c23 */ /* 0x100fe20008010817 */
[----:B------:R-:W-:Y:S01]  /*30b0*/  ISETP.LT.OR P3, PT, R147, 0x19, P3 ;  /* 0x000000199300780c */ /* 0x000fe20001f61670 */
[----:B------:R-:W-:Y:S01]  /*30c0*/  FFMA.FTZ R14, -R14, R14, 1 ;  /* 0x3f8000000e0e7423 */ /* 0x000fe2000001010e */
[----:B------:R-:W-:Y:S01]  /*30d0*/  FSEL R144, R21, -INF , !P6 ;  /* 0xff80000015907808 */ /* 0x000fe20007000000 */
[----:B------:R-:W2:Y:S01]  /*30e0*/  MUFU.EX2 R143, R143 ;  /* 0x0000008f008f7308 */ /* 0x000ea20000000800 */
[----:B------:R-:W-:Y:S01]  /*30f0*/  ISETP.GE.AND P6, PT, R151, 0x1, PT ;  /* 0x000000019700780c */ /* 0x000fe20003fc6270 */
[----:B------:R-:W-:Y:S01]  /*3100*/  FFMA.FTZ R17, -R17, R17, 1 ;  /* 0x3f80000011117423 */ /* 0x000fe20000010111 */
[----:B------:R-:W-:Y:S01]  /*3110*/  FSEL R156, R22, -INF , !P3 ;  /* 0xff800000169c7808 */ /* 0x000fe20005800000 */
[--C-:B------:R-:W-:Y:S01]  /*3120*/  FFMA.FTZ R144, R144, UR46, -R23.reuse ;  /* 0x0000002e90907c23 */ /* 0x100fe20008010817 */
[----:B------:R-:W-:Y:S01]  /*3130*/  ISETP.GT.AND P3, PT, R150, RZ, !P6 ;  /* 0x000000ff9600720c */ /* 0x000fe20007764270 */
[--C-:B------:R-:W-:Y:S01]  /*3140*/  FADD.FTZ R127, R127, -R152.reuse ;  /* 0x800000987f7f7221 */ /* 0x100fe20000010000 */
[----:B------:R-:W-:Y:S01]  /*3150*/  ISETP.GT.AND P6, PT, R145, RZ, !P6 ;  /* 0x000000ff9100720c */ /* 0x000fe200077c4270 */
[--C-:B------:R-:W-:Y:S01]  /*3160*/  FFMA.FTZ R156, R156, UR46, -R23.reuse ;  /* 0x0000002e9c9c7c23 */ /* 0x100fe20008010817 */
[----:B------:R-:W-:Y:S01]  /*3170*/  ISETP.LT.OR P3, PT, R147, 0x1, P3 ;  /* 0x000000019300780c */ /* 0x000fe20001f61670 */
[----:B------:R-:W3:Y:S01]  /*3180*/  MUFU.EX2 R140, R140 ;  /* 0x0000008c008c7308 */ /* 0x000ee20000000800 */
[----:B------:R-:W-:Y:S01]  /*3190*/  ISETP.GT.AND P2, PT, R145, 0x9, !P2 ;  /* 0x000000099100780c */ /* 0x000fe20005744270 */
[----:B-1----:R-:W-:Y:S01]  /*31a0*/  FMUL.FTZ R124, R142, R124 ;  /* 0x0000007c8e7c7220 */ /* 0x002fe20000410000 */
[----:B------:R-:W-:Y:S01]  /*31b0*/  FSEL R154, R11, -INF , !P3 ;  /* 0xff8000000b9a7808 */ /* 0x000fe20005800000 */
[--C-:B------:R-:W-:Y:S01]  /*31c0*/  FADD.FTZ R130, R130, -R152.reuse ;  /* 0x8000009882827221 */ /* 0x100fe20000010000 */
[----:B------:R-:W-:Y:S01]  /*31d0*/  ISETP.GE.AND P3, PT, R151, 0x1a, PT ;  /* 0x0000001a9700780c */ /* 0x000fe20003f66270 */
[--C-:B------:R-:W-:Y:S01]  /*31e0*/  FADD.FTZ R131, R131, -R152.reuse ;  /* 0x8000009883837221 */ /* 0x100fe20000010000 */
[C---:B------:R-:W-:Y:S01]  /*31f0*/  ISETP.GT.AND P1, PT, R145.reuse, 0x10, !P1 ;  /* 0x000000109100780c */ /* 0x040fe20004f24270 */
[--C-:B------:R-:W-:Y:S01]  /*3200*/  FFMA.FTZ R154, R154, UR46, -R23.reuse ;  /* 0x0000002e9a9a7c23 */ /* 0x100fe20008010817 */
[----:B------:R-:W-:Y:S01]  /*3210*/  ISETP.GT.AND P0, PT, R150, 0x19, !P3 ;  /* 0x000000199600780c */ /* 0x000fe20005f04270 */
[----:B------:R-:W1:Y:S01]  /*3220*/  MUFU.EX2 R144, R144 ;  /* 0x0000009000907308 */ /* 0x000e620000000800 */
[----:B------:R-:W-:Y:S01]  /*3230*/  ISETP.GT.AND P5, PT, R145, 0x11, !P5 ;  /* 0x000000119100780c */ /* 0x000fe20006fa4270 */
[----:B--2---:R-:W-:Y:S01]  /*3240*/  FMUL.FTZ R125, R143, R125 ;  /* 0x0000007d8f7d7220 */ /* 0x004fe20000410000 */
[----:B------:R-:W-:Y:S01]  /*3250*/  ISETP.LT.OR P0, PT, R147, 0x1a, P0 ;  /* 0x0000001a9300780c */ /* 0x000fe20000701670 */
[----:B------:R-:W-:Y:S01]  /*3260*/  FADD.FTZ R135, R135, -R152 ;  /* 0x8000009887877221 */ /* 0x000fe20000010000 */
[----:B------:R-:W-:Y:S01]  /*3270*/  ISETP.GT.AND P4, PT, R145, 0x18, !P4 ;  /* 0x000000189100780c */ /* 0x000fe20006784270 */
[----:B------:R-:W-:Y:S01]  /*3280*/  FMUL.FTZ R16, R125, R16 ;  /* 0x000000107d107220 */ /* 0x000fe20000410000 */
[----:B------:R-:W-:Y:S01]  /*3290*/  ISETP.GT.AND P3, PT, R145, 0x19, !P3 ;  /* 0x000000199100780c */ /* 0x000fe20005f64270 */
[----:B------:R-:W2:Y:S01]  /*32a0*/  MUFU.EX2 R154, R154 ;  /* 0x0000009a009a7308 */ /* 0x000ea20000000800 */
[----:B------:R-:W-:Y:S01]  /*32b0*/  FSEL R147, R141, -INF , !P0 ;  /* 0xff8000008d937808 */ /* 0x000fe20004000000 */
[----:B------:R-:W-:Y:S01]  /*32c0*/  FFMA.FTZ R125, -R20, R20, 1 ;  /* 0x3f800000147d7423 */ /* 0x000fe20000010114 */
[C---:B------:R-:W-:Y:S01]  /*32d0*/  ISETP.LT.OR P6, PT, R139.reuse, 0x1, P6 ;  /* 0x000000018b00780c */ /* 0x040fe200037c1670 */
[----:B---3--:R-:W-:Y:S01]  /*32e0*/  FMUL.FTZ R128, R140, R128 ;  /* 0x000000808c807220 */ /* 0x008fe20000410000 */
[----:B------:R-:W-:Y:S01]  /*32f0*/  ISETP.LT.OR P2, PT, R139, 0xa, P2 ;  /* 0x0000000a8b00780c */ /* 0x000fe20001741670 */
[----:B------:R-:W-:Y:S01]  /*3300*/  FFMA.FTZ R147, R147, UR46, -R23 ;  /* 0x0000002e93937c23 */ /* 0x000fe20008010817 */
[C---:B------:R-:W-:Y:S01]  /*3310*/  ISETP.LT.OR P1, PT, R139.reuse, 0x11, P1 ;  /* 0x000000118b00780c */ /* 0x040fe20000f21670 */
[----:B------:R-:W-:Y:S01]  /*3320*/  FMUL.FTZ R125, R128, R125 ;  /* 0x0000007d807d7220 */ /* 0x000fe20000410000 */
[C---:B------:R-:W-:Y:S01]  /*3330*/  ISETP.LT.OR P5, PT, R139.reuse, 0x12, P5 ;  /* 0x000000128b00780c */ /* 0x040fe20002fa1670 */
[----:B-1----:R-:W-:Y:S01]  /*3340*/  FMUL.FTZ R129, R144, R129 ;  /* 0x0000008190817220 */ /* 0x002fe20000410000 */
[C---:B------:R-:W-:Y:S01]  /*3350*/  ISETP.LT.OR P4, PT, R139.reuse, 0x19, P4 ;  /* 0x000000198b00780c */ /* 0x040fe20002781670 */
[----:B------:R-:W1:Y:S01]  /*3360*/  MUFU.EX2 R147, R147 ;  /* 0x0000009300937308 */ /* 0x000e620000000800 */
[----:B------:R-:W-:Y:S01]  /*3370*/  ISETP.LT.OR P3, PT, R139, 0x1a, P3 ;  /* 0x0000001a8b00780c */ /* 0x000fe20001f61670 */
[----:B------:R-:W-:Y:S01]  /*3380*/  FFMA.FTZ R128, -R22, R22, 1 ;  /* 0x3f80000016807423 */ /* 0x000fe20000010116 */
[----:B------:R-:W-:Y:S01]  /*3390*/  ISETP.NE.AND P0, PT, R148, RZ, PT ;  /* 0x000000ff9400720c */ /* 0x000fe20003f05270 */
[----:B------:R-:W-:Y:S01]  /*33a0*/  IMAD.U32 R153, RZ, RZ, UR37 ;  /* 0x00000025ff997e24 */ /* 0x000fe2000f8e00ff */
[----:B------:R-:W-:Y:S01]  /*33b0*/  FSEL R151, R13, -INF , !P6 ;  /* 0xff8000000d977808 */ /* 0x000fe20007000000 */
[----:B--2---:R-:W-:Y:S01]  /*33c0*/  FMUL.FTZ R120, R154, R120 ;  /* 0x000000789a787220 */ /* 0x004fe20000410000 */
[----:B------:R-:W-:Y:S01]  /*33d0*/  FSEL R145, R18, -INF , !P2 ;  /* 0xff80000012917808 */ /* 0x000fe20005000000 */
[----:B------:R-:W2:Y:S01]  /*33e0*/  MUFU.EX2 R149, R149 ;  /* 0x0000009500957308 */ /* 0x000ea20000000800 */
        /* <DEDUP_REMOVED lines=8> */
[----:B------:R-:W3:Y:S01]  /*3470*/  MUFU.EX2 R151, R151 ;  /* 0x0000009700977308 */ /* 0x000ee20000000800 */
[--C-:B------:R-:W-:Y:S01]  /*3480*/  FFMA.FTZ R23, R23, UR46, -R10.reuse ;  /* 0x0000002e17177c23 */ /* 0x100fe2000801080a */
[----:B------:R-:W-:Y:S01]  /*3490*/  FFMA.FTZ R13, -R13, R13, 1 ;  /* 0x3f8000000d0d7423 */ /* 0x000fe2000001010d */
[----:B------:R-:W-:Y:S01]  /*34a0*/  FFMA.FTZ R139, R139, UR46, -R10 ;  /* 0x0000002e8b8b7c23 */ /* 0x000fe2000801080a */
[----:B------:R-:W-:Y:S01]  /*34b0*/  FFMA.FTZ R10, -R11, R11, 1 ;  /* 0x3f8000000b0a7423 */ /* 0x000fe2000001010b */
[----:B------:R-:W-:Y:S01]  /*34c0*/  FFMA.FTZ R11, -R12, R12, 1 ;  /* 0x3f8000000c0b7423 */ /* 0x000fe2000001010c */
[----:B-1----:R-:W-:Y:S01]  /*34d0*/  FMUL.FTZ R12, R147, R133 ;  /* 0x00000085930c7220 */ /* 0x002fe20000410000 */
[----:B------:R-:W-:Y:S01]  /*34e0*/  F2FP.BF16.F32.PACK_AB R20, R155, R154 ;  /* 0x0000009a9b14723e */ /* 0x000fe200000010ff */
[----:B------:R-:W-:Y:S01]  /*34f0*/  FMUL.FTZ R10, R120, R10 ;  /* 0x0000000a780a7220 */ /* 0x000fe20000410000 */
[----:B------:R-:W-:Y:S01]  /*3500*/  FMUL.FTZ R11, R121, R11 ;  /* 0x0000000b790b7220 */ /* 0x000fe20000410000 */
[----:B------:R-:W1:Y:S01]  /*3510*/  MUFU.EX2 R120, R156 ;  /* 0x0000009c00787308 */ /* 0x000e620000000800 */
[----:B------:R-:W-:Y:S01]  /*3520*/  FFMA.FTZ R121, -R15, R15, 1 ;  /* 0x3f8000000f797423 */ /* 0x000fe2000001010f */
[----:B--2---:R-:W-:Y:S01]  /*3530*/  FMUL.FTZ R123, R149, R123 ;  /* 0x0000007b957b7220 */ /* 0x004fe20000410000 */
[----:B------:R-:W-:Y:S01]  /*3540*/  F2FP.BF16.F32.PACK_AB R22, R143, R142 ;  /* 0x0000008e8f16723e */ /* 0x000fe200000010ff */
[----:B------:R-:W-:Y:S01]  /*3550*/  FFMA.FTZ R18, -R18, R18, 1 ;  /* 0x3f80000012127423 */ /* 0x000fe20000010112 */
[----:B------:R-:W-:Y:S01]  /*3560*/  FMUL.FTZ R121, R124, R121 ;  /* 0x000000797c797220 */ /* 0x000fe20000410000 */
[----:B------:R-:W-:Y:S01]  /*3570*/  FFMA.FTZ R124, -R21, R21, 1 ;  /* 0x3f800000157c7423 */ /* 0x000fe20000010115 */
[----:B---3--:R-:W-:Y:S01]  /*3580*/  FMUL.FTZ R122, R151, R122 ;  /* 0x0000007a977a7220 */ /* 0x008fe20000410000 */
[----:B------:R-:W2:Y:S01]  /*3590*/  MUFU.EX2 R145, R145 ;  /* 0x0000009100917308 */ /* 0x000ea20000000800 */
[----:B------:R-:W-:Y:S01]  /*35a0*/  F2FP.BF16.F32.PACK_AB R21, R149, R151 ;  /* 0x000000979515723e */ /* 0x000fe200000010ff */
[----:B------:R-:W-:Y:S01]  /*35b0*/  FMUL.FTZ R124, R129, R124 ;  /* 0x0000007c817c7220 */ /* 0x000fe20000410000 */
[----:B------:R-:W-:Y:S01]  /*35c0*/  FFMA.FTZ R129, -R141, R141, 1 ;  /* 0x3f8000008d817423 */ /* 0x000fe2000001018d */
[----:B------:R-:W-:Y:S01]  /*35d0*/  FMUL.FTZ R122, R122, R13 ;  /* 0x0000000d7a7a7220 */ /* 0x000fe20000410000 */
[----:B------:R-:W-:Y:S01]  /*35e0*/  FMUL.FTZ R123, R123, R14 ;  /* 0x0000000e7b7b7220 */ /* 0x000fe20000410000 */
[----:B------:R-:W-:Y:S01]  /*35f0*/  FFMA.FTZ R19, -R19, R19, 1 ;  /* 0x3f80000013137423 */ /* 0x000fe20000010113 */
[----:B------:R-:W-:Y:S01]  /*3600*/  FMUL.FTZ R129, R12, R129 ;  /* 0x000000810c817220 */ /* 0x000fe20000410000 */
[----:B------:R-:W-:Y:S01]  /*3610*/  FMUL.FTZ R12, R146, R126 ;  /* 0x0000007e920c7220 */ /* 0x000fe20000410000 */
[----:B-1----:R-:W-:Y:S01]  /*3620*/  FMUL.FTZ R15, R120, R132 ;  /* 0x00000084780f7220 */ /* 0x002fe20000410000 */
[----:B------:R-:W1:Y:S01]  /*3630*/  MUFU.EX2 R150, R150 ;  /* 0x0000009600967308 */ /* 0x000e620000000800 */
[----:B------:R-:W-:Y:S01]  /*3640*/  F2FP.BF16.F32.PACK_AB R14, R147, R120 ;  /* 0x00000078930e723e */ /* 0x000fe200000010ff */
[----:B------:R-:W-:Y:S01]  /*3650*/  FMUL.FTZ R17, R12, R17 ;  /* 0x000000110c117220 */ /* 0x000fe20000410000 */
[----:B------:R-:W-:Y:S01]  /*3660*/  FMUL.FTZ R128, R15, R128 ;  /* 0x000000800f807220 */ /* 0x000fe20000410000 */
[----:B------:R-:W-:Y:S01]  /*3670*/  F2FP.BF16.F32.PACK_AB R12, R144, R140 ;  /* 0x0000008c900c723e */ /* 0x000fe200000010ff */
[----:B------:R-:W-:Y:S01]  /*3680*/  FFMA.FTZ R136, -R136, R136, 1 ;  /* 0x3f80000088887423 */ /* 0x000fe20000010188 */
[----:B------:R-:W-:Y:S01]  /*3690*/  FFMA.FTZ R137, -R137, R137, 1 ;  /* 0x3f80000089897423 */ /* 0x000fe20000010189 */
[----:B--2---:R-:W-:Y:S01]  /*36a0*/  FMUL.FTZ R127, R145, R127 ;  /* 0x0000007f917f7220 */ /* 0x004fe20000410000 */
[----:B------:R2:W3:Y:S01]  /*36b0*/  MUFU.EX2 R15, R23 ;  /* 0x00000017000f7308 */ /* 0x0004e20000000800 */
[----:B------:R-:W-:Y:S01]  /*36c0*/  FFMA.FTZ R138, -R138, R138, 1 ;  /* 0x3f8000008a8a7423 */ /* 0x000fe2000001018a */
[----:B------:R-:W-:Y:S01]  /*36d0*/  F2FP.BF16.F32.PACK_AB R124, R124, R125 ;  /* 0x0000007d7c7c723e */ /* 0x000fe200000010ff */
[----:B------:R-:W-:Y:S01]  /*36e0*/  FMUL.FTZ R18, R127, R18 ;  /* 0x000000127f127220 */ /* 0x000fe20000410000 */
[----:B------:R-:W-:-:S04]  /*36f0*/  VIADD R153, R153, 0x33400 ;  /* 0x0003340099997836 */ /* 0x000fc80000000000 */
[----:B------:R-:W4:Y:S01]  /*3700*/  MUFU.EX2 R148, R148 ;  /* 0x0000009400947308 */ /* 0x000f220000000800 */
[----:B--2---:R-:W-:Y:S01]  /*3710*/  F2FP.BF16.F32.PACK_AB R23, R145, R146 ;  /* 0x000000929117723e */ /* 0x004fe200000010ff */
[----:B------:R-:W-:Y:S01]  /*3720*/  BAR.SYNC.DEFER_BLOCKING 0x9, 0x180 ;  /* 0x0246000000007b1d */ /* 0x000fe20000010000 */
[----:B-1----:R-:W-:Y:S01]  /*3730*/  FMUL.FTZ R130, R150, R130 ;  /* 0x0000008296827220 */ /* 0x002fe20000410000 */
[----:B------:R-:W-:-:S03]  /*3740*/  R2UR UR5, R153 ;  /* 0x00000000990572ca */ /* 0x000fc600000e0000 */
[----:B------:R-:W-:Y:S01]  /*3750*/  FMUL.FTZ R19, R130, R19 ;  /* 0x0000001382137220 */ /* 0x000fe20000410000 */
[----:B------:R-:W1:Y:S01]  /*3760*/  MUFU.EX2 R126, R139 ;  /* 0x0000008b007e7308 */ /* 0x000e620000000800 */
[----:B---3--:R-:W-:-:S04]  /*3770*/  FMUL.FTZ R134, R15, R134 ;  /* 0x000000860f867220 */ /* 0x008fc80000410000 */
[----:B------:R-:W-:Y:S01]  /*3780*/  FMUL.FTZ R127, R134, R137 ;  /* 0x00000089867f7220 */ /* 0x000fe20000410000 */
[C---:B----4-:R-:W-:Y:S01]  /*3790*/  F2FP.BF16.F32.PACK_AB R13, R148.reuse, R150 ;  /* 0x00000096940d723e */ /* 0x050fe200000010ff */
[----:B------:R-:W-:Y:S02]  /*37a0*/  FMUL.FTZ R131, R148, R131 ;  /* 0x0000008394837220 */ /* 0x000fe40000410000 */
[----:B------:R-:W-:Y:S02]  /*37b0*/  USHF.R.U32.HI UR5, URZ, 0x4, UR5 ;  /* 0x000000043f057899 */ /* 0x000fe40008011605 */
[----:B------:R-:W-:Y:S02]  /*37c0*/  FMUL.FTZ R136, R131, R136 ;  /* 0x0000008883887220 */ /* 0x000fe40000410000 */
[----:B------:R-:W-:Y:S01]  /*37d0*/  ULOP3.LUT UR5, UR5, 0x3fff, URZ, 0xc0, !UPT ;  /* 0x00003fff05057892 */ /* 0x000fe2000f8ec03f */
[C---:B-1----:R-:W-:Y:S01]  /*37e0*/  F2FP.BF16.F32.PACK_AB R15, R126.reuse, R15 ;  /* 0x0000000f7e0f723e */ /* 0x042fe200000010ff */
[----:B------:R-:W-:Y:S01]  /*37f0*/  STSM.16.M88.4 [R9+0x30400], R20 ;  /* 0x0304001409007844 */ /* 0x000fe20000000200 */
[----:B------:R-:W-:Y:S01]  /*3800*/  FMUL.FTZ R135, R126, R135 ;  /* 0x000000877e877220 */ /* 0x000fe20000410000 */
[----:B------:R-:W-:-:S02]  /*3810*/  F2FP.BF16.F32.PACK_AB R126, R129, R128 ;  /* 0x00000080817e723e */ /* 0x000fc400000010ff */
[----:B------:R1:W-:Y:S01]  /*3820*/  STSM.16.M88.4 [R157], R12 ;  /* 0x0000000c9d007844 */ /* 0x0003e20000000200 */
[----:B------:R-:W-:Y:S01]  /*3830*/  FMUL.FTZ R138, R135, R138 ;  /* 0x0000008a878a7220 */ /* 0x000fe20000410000 */
[----:B------:R-:W-:Y:S01]  /*3840*/  F2FP.BF16.F32.PACK_AB R125, R136, R19 ;  /* 0x00000013887d723e */ /* 0x000fe200000010ff */
[----:B------:R-:W-:Y:S01]  /*3850*/  @!PT LDS RZ, [RZ] ;  /* 0x00000000fffff984 */ /* 0x000fe20000000800 */
[----:B------:R-:W-:Y:S01]  /*3860*/  @!PT LDS RZ, [RZ] ;  /* 0x00000000fffff984 */ /* 0x000fe20000000800 */
[----:B------:R-:W-:Y:S01]  /*3870*/  @!PT LDS RZ, [RZ] ;  /* 0x00000000fffff984 */ /* 0x000fe20000000800 */
[----:B------:R-:W-:Y:S01]  /*3880*/  @!PT LDS RZ, [RZ] ;  /* 0x00000000fffff984 */ /* 0x000fe20000000800 */
[----:B------:R2:W-:Y:S06]  /*3890*/  MEMBAR.ALL.CTA ;  /* 0x0000000000007992 */ /* 0x0005ec0000008000 */
[----:B--2---:R-:W2:Y:S01]  /*38a0*/  FENCE.VIEW.ASYNC.S ;  /* 0x00000000000073c6 */ /* 0x004ea20000000000 */
[----:B------:R-:W-:-:S02]  /*38b0*/  F2FP.BF16.F32.PACK_AB R127, R138, R127 ;  /* 0x0000007f8a7f723e */ /* 0x000fc400000010ff */
[----:B-1----:R-:W-:Y:S02]  /*38c0*/  F2FP.BF16.F32.PACK_AB R12, R11, R10 ;  /* 0x0000000a0b0c723e */ /* 0x002fe400000010ff */
        /* <DEDUP_REMOVED lines=26> */
[----:B------:R-:W-:Y:S01]  /*3a70*/  ULOP3.LUT UR12, UR5, 0x10000, URZ, 0xfc, !UPT ;  /* 0x00010000050c7892 */ /* 0x000fe2000f8efc3f */
        /* <DEDUP_REMOVED lines=51> */
.L_x_1517:
        /* <DEDUP_REMOVED lines=59> */
.L_x_1518:
        /* <DEDUP_REMOVED lines=63> */
.L_x_1493:
[----:B------:R-:W-:Y:S05]  /*4550*/  @P0 BRA `(.L_x_1491) ;  /* 0x0000003c008c0947 */ /* 0x000fea0003800000 */
[----:B------:R-:W1:Y:S01]  /*4560*/  S2R R4, SR_TID.X ;  /* 0x0000000000047919 */ /* 0x000e620000002100 */
[----:B------:R-:W2:Y:S01]  /*4570*/  S2UR UR5, SR_CTAID.Y ;  /* 0x00000000000579c3 */ /* 0x000ea20000002600 */
[----:B------:R-:W-:Y:S01]  /*4580*/  ULDC UR4, c[0x0][0x850] ;  /* 0x0002140000047ab9 */ /* 0x000fe20000000800 */
[----:B------:R-:W-:Y:S01]  /*4590*/  ULDC.64 UR12, c[0x0][0x818] ;  /* 0x00020600000c7ab9 */ /* 0x000fe20000000a00 */
[----:B------:R-:W-:Y:S01]  /*45a0*/  UISETP.NE.AND UP0, UPT, UR4, 0x1, UPT ;  /* 0x000000010400788c */ /* 0x000fe2000bf05270 */
[----:B------:R-:W-:Y:S01]  /*45b0*/  BSSY B0, `(.L_x_1520) ;  /* 0x0000052000007945 */ /* 0x000fe20003800000 */
[----:B------:R-:W-:Y:S01]  /*45c0*/  ULDC.64 UR14, c[0x0][0x820] ;  /* 0x00020800000e7ab9 */ /* 0x000fe20000000a00 */
[----:B------:R-:W-:Y:S01]  /*45d0*/  UMOV UR4, 0x400 ;  /* 0x0000040000047882 */ /* 0x000fe20000000000 */
[----:B------:R-:W-:Y:S01]  /*45e0*/  ULDC.64 UR16, c[0x0][0x848] ;  /* 0x0002120000107ab9 */ /* 0x000fe20000000a00 */
[----:B------:R-:W3:Y:S06]  /*45f0*/  S2UR UR9, SR_CgaCtaId ;  /* 0x00000000000979c3 */ /* 0x000eec0000008800 */
[----:B------:R-:W-:-:S02]  /*4600*/  @UP0 ULDC UR6, c[0x0][0x854] ;  /* 0x0002150000060ab9 */ /* 0x000fc40000000800 */
[----:B------:R-:W4:Y:S01]  /*4610*/  S2UR UR8, SR_CTAID.X ;  /* 0x00000000000879c3 */ /* 0x000f220000002500 */
[----:B--2---:R-:W-:-:S07]  /*4620*/  UIMAD.WIDE.U32 UR6, UR5, UR6, URZ ;  /* 0x00000006050672a5 */ /* 0x004fce000f8e003f */
[----:B------:R-:W2:Y:S01]  /*4630*/  S2UR UR18, SR_CTAID.Z ;  /* 0x00000000001279c3 */ /* 0x000ea20000002700 */
[----:B-1----:R-:W-:Y:S01]  /*4640*/  VIADD R3, R4, 0xffffff80 ;  /* 0xffffff8004037836 */ /* 0x002fe20000000000 */
[----:B---3--:R-:W-:-:S03]  /*4650*/  ULEA UR4, UR9, UR4, 0x18 ;  /* 0x0000000409047291 */ /* 0x008fc6000f8ec03f */
[----:B------:R-:W-:Y:S01]  /*4660*/  @UP0 ULDC UR9, c[0x0][0x858] ;  /* 0x0002160000090ab9 */ /* 0x000fe20000000800 */
[----:B------:R-:W-:Y:S01]  /*4670*/  SHF.R.S32.HI R0, RZ, 0x1f, R3 ;  /* 0x0000001fff007819 */ /* 0x000fe20000011403 */
[----:B------:R-:W-:Y:S01]  /*4680*/  @UP0 USHF.R.U32.HI UR5, URZ, UR9, UR7 ;  /* 0x000000093f050299 */ /* 0x000fe20008011607 */
[----:B------:R-:W-:Y:S01]  /*4690*/  BAR.SYNC.DEFER_BLOCKING 0x1, 0x180 ;  /* 0x0046000000007b1d */ /* 0x000fe20000010000 */
[----:B------:R-:W-:Y:S01]  /*46a0*/  ISETP.NE.AND P0, PT, R3, RZ, PT ;  /* 0x000000ff0300720c */ /* 0x000fe20003f05270 */
[----:B----4-:R-:W-:Y:S01]  /*46b0*/  UIMAD UR8, UR8, 0x4800, URZ ;  /* 0x00004800080878a4 */ /* 0x010fe2000f8e023f */
[----:B------:R-:W-:Y:S01]  /*46c0*/  LEA.HI R2, R0, R3, RZ, 0x7 ;  /* 0x0000000300027211 */ /* 0x000fe200078f38ff */
[----:B------:R-:W-:Y:S02]  /*46d0*/  USHF.R.S32.HI UR10, URZ, 0x1f, UR5 ;  /* 0x0000001f3f0a7899 */ /* 0x000fe40008011405 */
[----:B------:R-:W-:Y:S01]  /*46e0*/  USHF.R.S32.HI UR9, URZ, 0x1f, UR8 ;  /* 0x0000001f3f097899 */ /* 0x000fe20008011408 */
[----:B------:R-:W-:Y:S01]  /*46f0*/  LOP3.LUT R0, R2, 0x3fffff80, RZ, 0xc0, !PT ;  /* 0x3fffff8002007812 */ /* 0x000fe200078ec0ff */
[----:B------:R-:W-:Y:S01]  /*4700*/  UIMAD UR11, UR10, UR12, URZ ;  /* 0x0000000c0a0b72a4 */ /* 0x000fe2000f8e023f */
[----:B------:R-:W-:Y:S01]  /*4710*/  SHF.R.S32.HI R5, RZ, 0x7, R2 ;  /* 0x00000007ff057819 */ /* 0x000fe20000011402 */
[----:B------:R-:W-:-:S02]  /*4720*/  UIMAD.WIDE.U32 UR6, UR5, UR12, UR8 ;  /* 0x0000000c050672a5 */ /* 0x000fc4000f8e0008 */
[----:B------:R-:W-:Y:S01]  /*4730*/  IMAD.IADD R0, R3, 0x1, -R0 ;  /* 0x0000000103007824 */ /* 0x000fe200078e0a00 */
[----:B------:R-:W-:-:S03]  /*4740*/  UIMAD UR11, UR5, UR13, UR11 ;  /* 0x0000000d050b72a4 */ /* 0x000fc6000f8e020b */
[----:B------:R-:W-:Y:S01]  /*4750*/  IMAD R0, R5, 0x600, R0 ;  /* 0x0000060005007824 */ /* 0x000fe200078e0200 */
[----:B------:R-:W-:Y:S01]  /*4760*/  ULDC.64 UR12, c[0x0][0x840] ;  /* 0x00021000000c7ab9 */ /* 0x000fe20000000a00 */
[----:B------:R-:W-:Y:S02]  /*4770*/  UIADD3 UR7, UR7, UR11, URZ ;  /* 0x0000000b07077290 */ /* 0x000fe4000fffe03f */
[----:B------:R-:W-:Y:S01]  /*4780*/  IMAD.SHL.U32 R0, R0, 0x4, RZ ;  /* 0x0000000400007824 */ /* 0x000fe200078e00ff */
[----:B------:R-:W-:Y:S02]  /*4790*/  UIMAD UR10, UR10, UR12, URZ ;  /* 0x0000000c0a0a72a4 */ /* 0x000fe4000f8e023f */
[----:B------:R-:W-:Y:S02]  /*47a0*/  UIMAD.WIDE.U32 UR8, UR5, UR12, UR8 ;  /* 0x0000000c050872a5 */ /* 0x000fe4000f8e0008 */
[----:B------:R-:W-:Y:S01]  /*47b0*/  LEA R0, R0, UR4, 0x2 ;  /* 0x0000000400007c11 */ /* 0x000fe2000f8e10ff */
[----:B------:R-:W-:-:S02]  /*47c0*/  UIMAD UR12, UR5, UR13, UR10 ;  /* 0x0000000d050c72a4 */ /* 0x000fc4000f8e020a */
[----:B--2---:R-:W-:Y:S02]  /*47d0*/  USHF.R.S32.HI UR5, URZ, 0x1f, UR18 ;  /* 0x0000001f3f057899 */ /* 0x004fe40008011412 */
[----:B------:R1:W-:Y:S01]  /*47e0*/  STS.128 [R0], R24 ;  /* 0x0000001800007388 */ /* 0x0003e20000000c00 */
[----:B------:R-:W-:Y:S02]  /*47f0*/  UIADD3 UR9, UR9, UR12, URZ ;  /* 0x0000000c09097290 */ /* 0x000fe4000fffe03f */
[----:B------:R-:W-:Y:S01]  /*4800*/  UIMAD UR10, UR5, UR14, URZ ;  /* 0x0000000e050a72a4 */ /* 0x000fe2000f8e023f */
[----:B------:R1:W-:Y:S01]  /*4810*/  STS.128 [R0+0x800], R28 ;  /* 0x0008001c00007388 */ /* 0x0003e20000000c00 */
[----:B------:R-:W-:Y:S02]  /*4820*/  UIMAD UR5, UR5, UR16, URZ ;  /* 0x00000010050572a4 */ /* 0x000fe4000f8e023f */
[----:B------:R-:W-:Y:S01]  /*4830*/  UIMAD UR10, UR18, UR15, UR10 ;  /* 0x0000000f120a72a4 */ /* 0x000fe2000f8e020a */
[----:B------:R1:W-:Y:S01]  /*4840*/  STS.128 [R0+0x1000], R32 ;  /* 0x0010002000007388 */ /* 0x0003e20000000c00 */
[----:B------:R-:W-:-:S02]  /*4850*/  UIMAD.WIDE.U32 UR6, UR18, UR14, UR6 ;  /* 0x0000000e120672a5 */ /* 0x000fc4000f8e0006 */
[----:B------:R-:W-:Y:S01]  /*4860*/  UIMAD UR5, UR18, UR17, UR5 ;  /* 0x00000011120572a4 */ /* 0x000fe2000f8e0205 */
[----:B------:R1:W-:Y:S01]  /*4870*/  STS.128 [R0+0x1800], R36 ;  /* 0x0018002400007388 */ /* 0x0003e20000000c00 */
[----:B------:R-:W-:Y:S01]  /*4880*/  UIMAD.WIDE.U32 UR8, UR18, UR16, UR8 ;  /* 0x00000010120872a5 */ /* 0x000fe2000f8e0008 */
[----:B------:R-:W-:Y:S02]  /*4890*/  ULDC.64 UR12, c[0x0][0x800] ;  /* 0x00020000000c7ab9 */ /* 0x000fe40000000a00 */
[----:B------:R1:W-:Y:S01]  /*48a0*/  STS.128 [R0+0x2000], R40 ;  /* 0x0020002800007388 */ /* 0x0003e20000000c00 */
[----:B------:R-:W-:Y:S01]  /*48b0*/  ULDC.64 UR14, c[0x0][0x828] ;  /* 0x00020a00000e7ab9 */ /* 0x000fe20000000a00 */
[----:B------:R-:W-:Y:S02]  /*48c0*/  UIADD3 UR7, UR7, UR10, URZ ;  /* 0x0000000a07077290 */ /* 0x000fe4000fffe03f */
[----:B------:R1:W-:Y:S01]  /*48d0*/  STS.128 [R0+0x2800], R44 ;  /* 0x0028002c00007388 */ /* 0x0003e20000000c00 */
[----:B------:R-:W-:-:S02]  /*48e0*/  ULEA UR12, UP0, UR6, UR12, 0x2 ;  /* 0x0000000c060c7291 */ /* 0x000fc4000f80103f */
[----:B------:R-:W-:Y:S01]  /*48f0*/  UIADD3 UR5, UR9, UR5, URZ ;  /* 0x0000000509057290 */ /* 0x000fe2000fffe03f */
[----:B------:R1:W-:Y:S01]  /*4900*/  STS.128 [R0+0x3000], R48 ;  /* 0x0030003000007388 */ /* 0x0003e20000000c00 */
[----:B------:R-:W-:Y:S02]  /*4910*/  ULEA UR14, UP1, UR8, UR14, 0x2 ;  /* 0x0000000e080e7291 */ /* 0x000fe4000f82103f */
[----:B------:R-:W-:Y:S01]  /*4920*/  ULEA.HI.X UR13, UR6, UR13, UR7, 0x2, UP0 ;  /* 0x0000000d060d7291 */ /* 0x000fe200080f1407 */
[----:B------:R1:W-:Y:S01]  /*4930*/  STS.128 [R0+0x3800], R52 ;  /* 0x0038003400007388 */ /* 0x0003e20000000c00 */
[----:B------:R-:W-:-:S03]  /*4940*/  ULEA.HI.X UR7, UR8, UR15, UR5, 0x2, UP1 ;  /* 0x0000000f08077291 */ /* 0x000fc600088f1405 */
        /* <DEDUP_REMOVED lines=10> */
[----:B--2---:R-:W-:Y:S06]  /*49f0*/  BAR.SYNC.DEFER_BLOCKING 0x1, 0x180 ;  /* 0x0046000000007b1d */ /* 0x004fec0000010000 */
[----:B------:R-:W-:Y:S05]  /*4a00*/  @P0 BRA `(.L_x_1521) ;  /* 0x0000000000300947 */ /* 0x000fea0003800000 */
[----:B------:R-:W-:Y:S01]  /*4a10*/  PLOP3.LUT P0, PT, PT, PT, PT, 0x80, 0x0 ;  /* 0x000000000000781c */ /* 0x000fe20003f0f070 */
[----:B------:R-:W-:Y:S01]  /*4a20*/  UMOV UR5, 0x1200 ;  /* 0x0000120000057882 */ /* 0x000fe20000000000 */
[----:B------:R-:W-:Y:S01]  /*4a30*/  UMOV UR8, 0x0 ;  /* 0x0000000000087882 */ /* 0x000fe20000000000 */
[----:B------:R-:W-:Y:S01]  /*4a40*/  UMOV UR9, 0x14f00000 ;  /* 0x14f0000000097882 */ /* 0x000fe20000000000 */
[----:B------:R-:W-:-:S09]  /*4a50*/  UMOV UR6, UR14 ;  /* 0x0000000e00067c82 */ /* 0x000fd20008000000 */
.L_x_1522:
[----:B------:R-:W-:Y:S01]  /*4a60*/  @P0 ELECT P1, URZ, PT ;  /* 0x00000000003f082f */ /* 0x000fe20003820000 */
[----:B------:R2:W-:-:S12]  /*4a70*/  UBLKRED.G.S.ADD.F32.RN [UR6], [UR4], UR5, desc[UR8] ;  /* 0x00000806040073bb */ /* 0x0005d800080a1405 */
[----:B------:R-:W-:Y:S02]  /*4a80*/  @P1 PLOP3.LUT P0, PT, P1, PT, PT, 0x8, 0x0 ;  /* 0x000000000000181c */ /* 0x000fe40000f0e170 */
[----:B------:R-:W-:-:S11]  /*4a90*/  PLOP3.LUT P1, PT, PT, PT, PT, 0x8, 0x0 ;  /* 0x000000000000781c */ /* 0x000fd60003f2e170 */
[----:B--2---:R-:W-:Y:S05]  /*4aa0*/  @P0 BRA.U.ANY `(.L_x_1522) ;  /* 0xfffffffd00ec0947 */ /* 0x004fea000393ffff */
[----:B------:R0:W-:Y:S01]  /*4ab0*/  UTMACMDFLUSH ;  /* 0x00000000000079b7 */ /* 0x0001e20000000000 */
[----:B------:R-:W-:-:S04]  /*4ac0*/  DEPBAR.LE SB0, 0x0 ;  /* 0x000080000000791a */ /* 0x000fc80000000000 */
.L_x_1521:
[----:B------:R-:W-:Y:S05]  /*4ad0*/  BSYNC B0 ;  /* 0x0000000000007941 */ /* 0x000fea0003800000 */
.L_x_1520:
        /* <DEDUP_REMOVED lines=26> */
[----:B------:R-:W-:Y:S01]  /*4c80*/  UMOV UR6, UR12 ;  /* 0x0000000c00067c82 */ /* 0x000fe20008000000 */
[----:B------:R-:W-:-:S08]  /*4c90*/  UMOV UR7, UR13 ;  /* 0x0000000d00077c82 */ /* 0x000fd00008000000 */
.L_x_1523:
[----:B------:R-:W-:Y:S01]  /*4ca0*/  @P0 ELECT P1, URZ, PT ;  /* 0x00000000003f082f */ /* 0x000fe20003820000 */
[----:B------:R2:W-:-:S12]  /*4cb0*/  UBLKRED.G.S.ADD.F32.RN [UR6], [UR4], UR5, desc[UR8] ;  /* 0x00000806040073bb */ /* 0x0005d800080a1405 */
[----:B------:R-:W-:Y:S02]  /*4cc0*/  @P1 PLOP3.LUT P0, PT, P1, PT, PT, 0x8, 0x0 ;  /* 0x000000000000181c */ /* 0x000fe40000f0e170 */
[----:B------:R-:W-:-:S11]  /*4cd0*/  PLOP3.LUT P1, PT, PT, PT, PT, 0x8, 0x0 ;  /* 0x000000000000781c */ /* 0x000fd60003f2e170 */
[----:B--2---:R-:W-:Y:S05]  /*4ce0*/  @P0 BRA.U.ANY `(.L_x_1523) ;  /* 0xfffffffd00ec0947 */ /* 0x004fea000393ffff */
[----:B------:R0:W-:Y:S01]  /*4cf0*/  UTMACMDFLUSH ;  /* 0x00000000000079b7 */ /* 0x0001e20000000000 */
[----:B------:R-:W-:-:S04]  /*4d00*/  DEPBAR.LE SB0, 0x0 ;  /* 0x000080000000791a */ /* 0x000fc80000000000 */
[----:B------:R-:W-:Y:S05]  /*4d10*/  BRA `(.L_x_1491) ;  /* 0x00000034009c7947 */ /* 0x000fea0003800000 */
.L_x_1489:
        /* <DEDUP_REMOVED lines=40> */
.L_x_1525:
[----:B------:R-:W-:Y:S02]  /*4fa0*/  UISETP.GT.AND UP0, UPT, UR8, UR5, UPT ;  /* 0x000000050800728c */ /* 0x000fe4000bf04270 */
[----:B------:R-:W-:Y:S02]  /*4fb0*/  USHF.R.S32.HI UR14, URZ, 0x1f, UR12 ;  /* 0x0000001f3f0e7899 */ /* 0x000fe4000801140c */
[----:B------:R-:W-:Y:S02]  /*4fc0*/  USHF.R.S32.HI UR4, URZ, 0x1f, UR13 ;  /* 0x0000001f3f047899 */ /* 0x000fe4000801140d */
[----:B------:R-:W-:-:S13]  /*4fd0*/  PLOP3.LUT P0, PT, PT, PT, UP0, 0x80, 0x0 ;  /* 0x000000000000781c */ /* 0x000fda0003f0f008 */
[----:B------:R-:W-:Y:S05]  /*4fe0*/  @!P0 BRA `(.L_x_1491) ;  /* 0x0000003000e88947 */ /* 0x000fea0003800000 */
[----:B------:R-:W-:Y:S01]  /*4ff0*/  ULDC.64 UR10, c[0x0][0x2d8] ;  /* 0x0000b600000a7ab9 */ /* 0x000fe20000000a00 */
[----:B------:R-:W-:Y:S01]  /*5000*/  ELECT P0, URZ, PT ;  /* 0x00000000003f782f */ /* 0x000fe20003800000 */
[----:B------:R-:W-:Y:S02]  /*5010*/  UIMAD UR9, UR4, UR10, URZ ;  /* 0x0000000a040972a4 */ /* 0x000fe4000f8e023f */
[----:B------:R-:W-:Y:S02]  /*5020*/  UIADD3 UR4, -UR5, UR8, URZ ;  /* 0x0000000805047290 */ /* 0x000fe4000fffe13f */
[----:B------:R-:W-:Y:S02]  /*5030*/  UIMAD.WIDE.U32 UR6, UR13, UR10, URZ ;  /* 0x0000000a0d0672a5 */ /* 0x000fe4000f8e003f */
[----:B------:R-:W-:Y:S02]  /*5040*/  ULOP3.LUT UR4, UR4, 0x1, URZ, 0xc0, !UPT ;  /* 0x0000000104047892 */ /* 0x000fe4000f8ec03f */
[----:B------:R-:W-:-:S02]  /*5050*/  UIMAD UR9, UR13, UR11, UR9 ;  /* 0x0000000b0d0972a4 */ /* 0x000fc4000f8e0209 */
[----:B------:R-:W-:Y:S01]  /*5060*/  UISETP.NE.U32.AND UP0, UPT, UR4, 0x1, UPT ;  /* 0x000000010400788c */ /* 0x000fe2000bf05070 */
[----:B------:R-:W-:Y:S01]  /*5070*/  ULDC.64 UR10, c[0x0][0x2e0] ;  /* 0x0000b800000a7ab9 */ /* 0x000fe20000000a00 */
[----:B------:R-:W-:Y:S02]  /*5080*/  UIADD3 UR7, UR7, UR9, URZ ;  /* 0x0000000907077290 */ /* 0x000fe4000fffe03f */
[----:B------:R-:W-:Y:S02]  /*5090*/  UIMAD UR9, UR14, UR10, URZ ;  /* 0x0000000a0e0972a4 */ /* 0x000fe4000f8e023f */
[----:B------:R-:W-:Y:S01]  /*50a0*/  PLOP3.LUT P1, PT, PT, PT, UP0, 0x80, 0x0 ;  /* 0x000000000000781c */ /* 0x000fe20003f2f008 */
[----:B------:R-:W-:Y:S02]  /*50b0*/  UIMAD.WIDE.U32 UR6, UR12, UR10, UR6 ;  /* 0x0000000a0c0672a5 */ /* 0x000fe4000f8e0006 */
[----:B------:R-:W-:-:S04]  /*50c0*/  UIMAD UR9, UR12, UR11, UR9 ;  /* 0x0000000b0c0972a4 */ /* 0x000fc8000f8e0209 */
[----:B------:R-:W-:-:S06]  /*50d0*/  UIADD3 UR9, UR7, UR9, URZ ;  /* 0x0000000907097290 */ /* 0x000fcc000fffe03f */
[----:B------:R-:W-:Y:S06]  /*50e0*/  @P1 BRA `(.L_x_1526) ;  /* 0x00000004001c1947 */ /* 0x000fec0003800000 */
        /* <DEDUP_REMOVED lines=18> */
.L_x_1528:
[----:B------:R-:W-:Y:S05]  /*5210*/  BSYNC B0 ;  /* 0x0000000000007941 */ /* 0x000fea0003800000 */
.L_x_1527:
        /* <DEDUP_REMOVED lines=18> */
.L_x_1530:
[----:B------:R-:W-:Y:S05]  /*5340*/  BSYNC B0 ;  /* 0x0000000000007941 */ /* 0x000fea0003800000 */
.L_x_1529:
        /* <DEDUP_REMOVED lines=19> */
.L_x_1532:
[----:B------:R-:W-:Y:S05]  /*5480*/  BSYNC B0 ;  /* 0x0000000000007941 */ /* 0x000fea0003800000 */
.L_x_1531:
[----:B------:R-:W-:Y:S06]  /*5490*/  BAR.ARV 0xa, 0xa0 ;  /* 0x0282800000007b1d */ /* 0x000fec0000002000 */
[----:B------:R-:W-:Y:S04]  /*54a0*/  BSSY B0, `(.L_x_1533) ;  /* 0x0000003000007945 */ /* 0x000fe80003800000 */
[----:B------:R-:W-:Y:S05]  /*54b0*/  @!P0 BRA `(.L_x_1534) ;  /* 0x0000000000048947 */ /* 0x000fea0003800000 */
[----:B------:R-:W-:-:S04]  /*54c0*/  DEPBAR.LE SB0, 0x1 ;  /* 0x000080400000791a */ /* 0x000fc80000000000 */
.L_x_1534:
[----:B------:R-:W-:Y:S05]  /*54d0*/  BSYNC B0 ;  /* 0x0000000000007941 */ /* 0x000fea0003800000 */
.L_x_1533:
[----:B------:R-:W-:Y:S06]  /*54e0*/  BAR.ARV 0xb, 0xa0 ;  /* 0x02c2800000007b1d */ /* 0x000fec0000002000 */
[----:B------:R-:W-:Y:S04]  /*54f0*/  BSSY B0, `(.L_x_1535) ;  /* 0x0000003000007945 */ /* 0x000fe80003800000 */
[----:B------:R-:W-:Y:S05]  /*5500*/  @!P0 BRA `(.L_x_1536) ;  /* 0x0000000000048947 */ /* 0x000fea0003800000 */
[----:B------:R-:W-:-:S04]  /*5510*/  DEPBAR.LE SB0, 0x0 ;  /* 0x000080000000791a */ /* 0x000fc80000000000 */
.L_x_1536:
[----:B------:R-:W-:Y:S05]  /*5520*/  BSYNC B0 ;  /* 0x0000000000007941 */ /* 0x000fea0003800000 */
.L_x_1535:
[----:B------:R-:W-:Y:S06]  /*5530*/  BAR.ARV 0xc, 0xa0 ;  /* 0x0302800000007b1d */ /* 0x000fec0000002000 */
[----:B------:R-:W-:Y:S01]  /*5540*/  UIADD3 UR12, UR5, 0x1, URZ ;  /* 0x00000001050c7890 */ /* 0x000fe2000fffe03f */
[----:B------:R-:W-:Y:S11]  /*5550*/  BRA `(.L_x_1537) ;  /* 0x0000000000047947 */ /* 0x000ff60003800000 */
.L_x_1526:
[----:B------:R-:W-:-:S05]  /*5560*/  UMOV UR12, UR5 ;  /* 0x00000005000c7c82 */ /* 0x000fca0008000000 */
.L_x_1537:
        /* <DEDUP_REMOVED lines=21> */
.L_x_1558:
        /* <DEDUP_REMOVED lines=22> */
.L_x_1539:
[----:B------:R-:W-:Y:S05]  /*5820*/  BSYNC B0 ;  /* 0x0000000000007941 */ /* 0x000fea0003800000 */
.L_x_1538:
        /* <DEDUP_REMOVED lines=12> */
.L_x_1541:
[----:B------:R-:W-:Y:S05]  /*58f0*/  BSYNC B0 ;  /* 0x0000000000007941 */ /* 0x000fea0003800000 */
.L_x_1540:
        /* <DEDUP_REMOVED lines=13> */
.L_x_1543:
[----:B------:R-:W-:Y:S05]  /*59d0*/  BSYNC B0 ;  /* 0x0000000000007941 */ /* 0x000fea0003800000 */
.L_x_1542:
[----:B------:R-:W-:Y:S06]  /*59e0*/  BAR.ARV 0xa, 0xa0 ;  /* 0x0282800000007b1d */ /* 0x000fec0000002000 */
[----:B------:R-:W-:Y:S04]  /*59f0*/  BSSY B0, `(.L_x_1544) ;  /* 0x0000003000007945 */ /* 0x000fe80003800000 */
[----:B------:R-:W-:Y:S05]  /*5a00*/  @!P0 BRA `(.L_x_1545) ;  /* 0x0000000000048947 */ /* 0x000fea0003800000 */
[----:B------:R-:W-:-:S04]  /*5a10*/  DEPBAR.LE SB0, 0x1 ;  /* 0x000080400000791a */ /* 0x000fc80000000000 */
.L_x_1545:
[----:B------:R-:W-:Y:S05]  /*5a20*/  BSYNC B0 ;  /* 0x0000000000007941 */ /* 0x000fea0003800000 */
.L_x_1544:
[----:B------:R-:W-:Y:S06]  /*5a30*/  BAR.ARV 0xb, 0xa0 ;  /* 0x02c2800000007b1d */ /* 0x000fec0000002000 */
[----:B------:R-:W-:Y:S04]  /*5a40*/  BSSY B0, `(.L_x_1546) ;  /* 0x0000003000007945 */ /* 0x000fe80003800000 */
[----:B------:R-:W-:Y:S05]  /*5a50*/  @!P0 BRA `(.L_x_1547) ;  /* 0x0000000000048947 */ /* 0x000fea0003800000 */
[----:B------:R-:W-:-:S04]  /*5a60*/  DEPBAR.LE SB0, 0x0 ;  /* 0x000080000000791a */ /* 0x000fc80000000000 */
.L_x_1547:
[----:B------:R-:W-:Y:S05]  /*5a70*/  BSYNC B0 ;  /* 0x0000000000007941 */ /* 0x000fea0003800000 */
.L_x_1546:
        /* <DEDUP_REMOVED lines=13> */
.L_x_1549:
[----:B------:R-:W-:Y:S05]  /*5b50*/  BSYNC B0 ;  /* 0x0000000000007941 */ /* 0x000fea0003800000 */
.L_x_1548:
        /* <DEDUP_REMOVED lines=12> */
.L_x_1551:
[----:B------:R-:W-:Y:S05]  /*5c20*/  BSYNC B0 ;  /* 0x0000000000007941 */ /* 0x000fea0003800000 */
.L_x_1550:
        /* <DEDUP_REMOVED lines=13> */
.L_x_1553:
[----:B------:R-:W-:Y:S05]  /*5d00*/  BSYNC B0 ;  /* 0x0000000000007941 */ /* 0x000fea0003800000 */
.L_x_1552:
[----:B------:R-:W-:Y:S06]  /*5d10*/  BAR.ARV 0xa, 0xa0 ;  /* 0x0282800000007b1d */ /* 0x000fec0000002000 */
[----:B------:R-:W-:Y:S04]  /*5d20*/  BSSY B0, `(.L_x_1554) ;  /* 0x0000003000007945 */ /* 0x000fe80003800000 */
[----:B------:R-:W-:Y:S05]  /*5d30*/  @!P0 BRA `(.L_x_1555) ;  /* 0x0000000000048947 */ /* 0x000fea0003800000 */
[----:B------:R-:W-:-:S04]  /*5d40*/  DEPBAR.LE SB0, 0x1 ;  /* 0x000080400000791a */ /* 0x000fc80000000000 */
.L_x_1555:
[----:B------:R-:W-:Y:S05]  /*5d50*/  BSYNC B0 ;  /* 0x0000000000007941 */ /* 0x000fea0003800000 */
.L_x_1554:
[----:B------:R-:W-:Y:S01]  /*5d60*/  UIADD3 UR12, UR12, 0x2, URZ ;  /* 0x000000020c0c7890 */ /* 0x000fe2000fffe03f */
[----:B------:R-:W-:Y:S06]  /*5d70*/  BAR.ARV 0xb, 0xa0 ;  /* 0x02c2800000007b1d */ /* 0x000fec0000002000 */
[----:B------:R-:W-:Y:S01]  /*5d80*/  UISETP.GE.AND UP0, UPT, UR12, UR8, UPT ;  /* 0x000000080c00728c */ /* 0x000fe2000bf06270 */
[----:B------:R-:W-:Y:S04]  /*5d90*/  BSSY B0, `(.L_x_1556) ;  /* 0x0000003000007945 */ /* 0x000fe80003800000 */
[----:B------:R-:W-:Y:S06]  /*5da0*/  @!P0 BRA `(.L_x_1557) ;  /* 0x0000000000048947 */ /* 0x000fec0003800000 */
[----:B------:R-:W-:-:S04]  /*5db0*/  DEPBAR.LE SB0, 0x0 ;  /* 0x000080000000791a */ /* 0x000fc80000000000 */
.L_x_1557:
[----:B------:R-:W-:Y:S05]  /*5dc0*/  BSYNC B0 ;  /* 0x0000000000007941 */ /* 0x000fea0003800000 */
.L_x_1556:
[----:B------:R-:W-:Y:S06]  /*5dd0*/  BAR.ARV 0xc, 0xa0 ;  /* 0x0302800000007b1d */ /* 0x000fec0000002000 */
[----:B------:R-:W-:Y:S01]  /*5de0*/  PLOP3.LUT P1, PT, PT, PT, UP0, 0x80, 0x0 ;  /* 0x000000000000781c */ /* 0x000fe20003f2f008 */
[----:B------:R-:W-:Y:S02]  /*5df0*/  UIADD3 UR24, UR24, 0x6000, URZ ;  /* 0x0000600018187890 */ /* 0x000fe4000fffe03f */
[----:B------:R-:W-:-:S10]  /*5e00*/  UIADD3 UR4, UR4, 0x6000, URZ ;  /* 0x0000600004047890 */ /* 0x000fd4000fffe03f */
[----:B------:R-:W-:Y:S05]  /*5e10*/  @!P1 BRA `(.L_x_1558) ;  /* 0xfffffff800289947 */ /* 0x000fea000383ffff */
[----:B------:R-:W-:Y:S05]  /*5e20*/  BRA `(.L_x_1491) ;  /* 0x0000002400587947 */ /* 0x000fea0003800000 */
.L_x_1524:
        /* <DEDUP_REMOVED lines=34> */
.L_x_1560:
        /* <DEDUP_REMOVED lines=50> */
.L_x_1589:
        /* <DEDUP_REMOVED lines=9> */
.L_x_1563:
        /* <DEDUP_REMOVED lines=115> */
.L_x_1574:
[----:B-1----:R-:W-:-:S05]  /*6b30*/  IMAD.MOV.U32 R6, RZ, RZ, 0x1 ;  /* 0x00000001ff067424 */ /* 0x002fca00078e00ff */
[----:B------:R-:W-:-:S04]  /*6b40*/  SHF.L.U32 R6, R6, 0x1f, RZ ;  /* 0x0000001f06067819 */ /* 0x000fc800000006ff */
[----:B------:R-:W1:Y:S02]  /*6b50*/  SYNCS.PHASECHK.TRANS64.TRYWAIT P1, [R0+URZ+0x36438], R6 ;  /* 0x03643806000075a7 */ /* 0x000e64000802017f */
[----:B-123--:R-:W-:Y:S05]  /*6b60*/  @!P1 BRA `(.L_x_1566) ;  /* 0x0000001800849947 */ /* 0x00efea0003800000 */
.L_x_1590:
[----:B------:R-:W-:Y:S05]  /*6b70*/  @P0 BRA `(.L_x_1567) ;  /* 0x0000000000140947 */ /* 0x000fea0003800000 */
[----:B------:R-:W-:Y:S01]  /*6b80*/  ISETP.NE.AND P1, PT, R20, RZ, PT ;  /* 0x000000ff1400720c */ /* 0x000fe20003f25270 */
[----:B------:R-:W-:-:S04]  /*6b90*/  IMAD.MOV.U32 R3, RZ, RZ, 0x6100 ;  /* 0x00006100ff037424 */ /* 0x000fc800078e00ff */
[----:B------:R2:W-:Y:S08]  /*6ba0*/  SYNCS.ARRIVE.TRANS64 RZ, [R0+URZ+0x36430], R3 ;  /* 0x0364300300ff79a7 */ /* 0x0005f0000800003f */
[----:B------:R-:W-:Y:S05]  /*6bb0*/  @!P1 BRA `(.L_x_1567) ;  /* 0x0000000000049947 */ /* 0x000fea0003800000 */
[----:B------:R-:W-:Y:S01]  /*6bc0*/  BPT.TRAP 0x1 ;  /* 0x000000040000795c */ /* 0x000fe20000300000 */
.L_x_1567:
        /* <DEDUP_REMOVED lines=48> */
.L_x_1591:
[----:B------:R-:W-:Y:S05]  /*6ed0*/  @P0 BRA `(.L_x_1569) ;  /* 0x0000000000140947 */ /* 0x000fea0003800000 */
[----:B------:R-:W-:Y:S01]  /*6ee0*/  ISETP.NE.AND P1, PT, R20, RZ, PT ;  /* 0x000000ff1400720c */ /* 0x000fe20003f25270 */
[----:B--2---:R-:W-:-:S04]  /*6ef0*/  IMAD.MOV.U32 R3, RZ, RZ, 0x6100 ;  /* 0x00006100ff037424 */ /* 0x004fc800078e00ff */
[----:B------:R3:W-:Y:S08]  /*6f00*/  SYNCS.ARRIVE.TRANS64 RZ, [R0+URZ+0x36418], R3 ;  /* 0x0364180300ff79a7 */ /* 0x0007f0000800003f */
[----:B------:R-:W-:Y:S05]  /*6f10*/  @!P1 BRA `(.L_x_1569) ;  /* 0x0000000000049947 */ /* 0x000fea0003800000 */
[----:B------:R-:W-:Y:S01]  /*6f20*/  BPT.TRAP 0x1 ;  /* 0x000000040000795c */ /* 0x000fe20000300000 */
.L_x_1569:
        /* <DEDUP_REMOVED lines=44> */
.L_x_1592:
[----:B------:R-:W-:Y:S05]  /*71f0*/  @P0 BRA `(.L_x_1571) ;  /* 0x0000000000140947 */ /* 0x000fea0003800000 */
[----:B------:R-:W-:Y:S01]  /*7200*/  ISETP.NE.AND P1, PT, R20, RZ, PT ;  /* 0x000000ff1400720c */ /* 0x000fe20003f25270 */
[----:B--2---:R-:W-:-:S04]  /*7210*/  IMAD.MOV.U32 R29, RZ, RZ, 0x6100 ;  /* 0x00006100ff1d7424 */ /* 0x004fc800078e00ff */
[----:B------:R3:W-:Y:S08]  /*7220*/  SYNCS.ARRIVE.TRANS64 RZ, [R0+URZ+0x36430], R29 ;  /* 0x0364301d00ff79a7 */ /* 0x0007f0000800003f */
[----:B------:R-:W-:Y:S05]  /*7230*/  @!P1 BRA `(.L_x_1571) ;  /* 0x0000000000049947 */ /* 0x000fea0003800000 */
[----:B------:R-:W-:Y:S01]  /*7240*/  BPT.TRAP 0x1 ;  /* 0x000000040000795c */ /* 0x000fe20000300000 */
.L_x_1571:
        /* <DEDUP_REMOVED lines=37> */
.L_x_1594:
[----:B------:R-:W-:Y:S05]  /*74a0*/  @P0 BRA `(.L_x_1573) ;  /* 0x0000000000140947 */ /* 0x000fea0003800000 */
[----:B------:R-:W-:Y:S01]  /*74b0*/  ISETP.NE.AND P1, PT, R20, RZ, PT ;  /* 0x000000ff1400720c */ /* 0x000fe20003f25270 */
[----:B----4-:R-:W-:-:S04]  /*74c0*/  IMAD.MOV.U32 R5, RZ, RZ, 0x6100 ;  /* 0x00006100ff057424 */ /* 0x010fc800078e00ff */
[----:B------:R4:W-:Y:S08]  /*74d0*/  SYNCS.ARRIVE.TRANS64 RZ, [R0+URZ+0x36410], R5 ;  /* 0x0364100500ff79a7 */ /* 0x0009f0000800003f */
[----:B------:R-:W-:Y:S05]  /*74e0*/  @!P1 BRA `(.L_x_1573) ;  /* 0x0000000000049947 */ /* 0x000fea0003800000 */
[----:B------:R-:W-:Y:S01]  /*74f0*/  BPT.TRAP 0x1 ;  /* 0x000000040000795c */ /* 0x000fe20000300000 */
.L_x_1573:
        /* <DEDUP_REMOVED lines=44> */
.L_x_1565:
[----:B------:R-:W-:Y:S01]  /*77c0*/  ISETP.NE.AND P1, PT, R19, RZ, PT ;  /* 0x000000ff1300720c */ /* 0x000fe20003f25270 */
[----:B------:R-:W-:Y:S02]  /*77d0*/  IMAD.MOV.U32 R5, RZ, RZ, 0x1 ;  /* 0x00000001ff057424 */ /* 0x000fe400078e00ff */
[----:B------:R-:W-:-:S10]  /*77e0*/  IMAD.MOV.U32 R4, RZ, RZ, R15 ;  /* 0x000000ffff047224 */ /* 0x000fd400078e000f */
[----:B------:R-:W-:Y:S05]  /*77f0*/  @!P1 BRA `(.L_x_1564) ;  /* 0x0000000400889947 */ /* 0x000fea0003800000 */
[----:B------:R-:W4:Y:S02]  /*7800*/  SYNCS.PHASECHK.TRANS64.TRYWAIT P1, [R0+URZ+0x36438], R6 ;  /* 0x03643806000075a7 */ /* 0x000f24000802017f */
[----:B----4-:R-:W-:Y:S05]  /*7810*/  @!P1 BRA `(.L_x_1575) ;  /* 0x0000000c00ac9947 */ /* 0x010fea0003800000 */
.L_x_1595:
[----:B------:R-:W-:Y:S05]  /*7820*/  @P0 BRA `(.L_x_1576) ;  /* 0x0000000000140947 */ /* 0x000fea0003800000 */
[----:B------:R-:W-:Y:S01]  /*7830*/  ISETP.NE.AND P1, PT, R20, RZ, PT ;  /* 0x000000ff1400720c */ /* 0x000fe20003f25270 */
[----:B------:R-:W-:-:S04]  /*7840*/  IMAD.MOV.U32 R5, RZ, RZ, 0x6100 ;  /* 0x00006100ff057424 */ /* 0x000fc800078e00ff */
[----:B------:R1:W-:Y:S08]  /*7850*/  SYNCS.ARRIVE.TRANS64 RZ, [R0+URZ+0x36430], R5 ;  /* 0x0364300500ff79a7 */ /* 0x0003f0000800003f */
[----:B------:R-:W-:Y:S05]  /*7860*/  @!P1 BRA `(.L_x_1576) ;  /* 0x0000000000049947 */ /* 0x000fea0003800000 */
[----:B------:R-:W-:Y:S01]  /*7870*/  BPT.TRAP 0x1 ;  /* 0x000000040000795c */ /* 0x000fe20000300000 */
.L_x_1576:
        /* <DEDUP_REMOVED lines=41> */
.L_x_1596:
[----:B-1----:R-:W-:Y:S01]  /*7b10*/  IMAD.MOV.U32 R5, RZ, RZ, RZ ;  /* 0x000000ffff057224 */ /* 0x002fe200078e00ff */
[----:B------:R-:W-:Y:S06]  /*7b20*/  @P0 BRA `(.L_x_1578) ;  /* 0x0000000000140947 */ /* 0x000fec0003800000 */
[----:B------:R-:W-:Y:S01]  /*7b30*/  ISETP.NE.AND P1, PT, R20, RZ, PT ;  /* 0x000000ff1400720c */ /* 0x000fe20003f25270 */
[----:B------:R-:W-:-:S04]  /*7b40*/  IMAD.MOV.U32 R17, RZ, RZ, 0x6100 ;  /* 0x00006100ff117424 */ /* 0x000fc800078e00ff */
[----:B------:R1:W-:Y:S08]  /*7b50*/  SYNCS.ARRIVE.TRANS64 RZ, [R0+URZ+0x36418], R17 ;  /* 0x0364181100ff79a7 */ /* 0x0003f0000800003f */
[----:B------:R-:W-:Y:S05]  /*7b60*/  @!P1 BRA `(.L_x_1578) ;  /* 0x0000000000049947 */ /* 0x000fea0003800000 */
[----:B------:R-:W-:Y:S01]  /*7b70*/  BPT.TRAP 0x1 ;  /* 0x000000040000795c */ /* 0x000fe20000300000 */
.L_x_1578:
        /* <DEDUP_REMOVED lines=42> */
.L_x_1564:
[----:B------:R-:W-:-:S04]  /*7e20*/  SHF.L.U32 R3, R5, 0x1f, RZ ;  /* 0x0000001f05037819 */ /* 0x000fc800000006ff */
[----:B------:R-:W4:Y:S02]  /*7e30*/  SYNCS.PHASECHK.TRANS64.TRYWAIT P1, [R0+URZ+0x36438], R3 ;  /* 0x03643803000075a7 */ /* 0x000f24000802017f */
[----:B----4-:R-:W-:Y:S05]  /*7e40*/  @!P1 BRA `(.L_x_1579) ;  /* 0x0000000800489947 */ /* 0x010fea0003800000 */
.L_x_1597:
[----:B------:R-:W-:Y:S05]  /*7e50*/  @P0 BRA `(.L_x_1580) ;  /* 0x0000000000180947 */ /* 0x000fea0003800000 */
[----:B------:R-:W5:Y:S01]  /*7e60*/  S2R R2, SR_TID.X ;  /* 0x0000000000027919 */ /* 0x000f620000002100 */
[----:B----4-:R-:W-:-:S04]  /*7e70*/  IMAD.MOV.U32 R3, RZ, RZ, 0x6100 ;  /* 0x00006100ff037424 */ /* 0x010fc800078e00ff */
[----:B------:R4:W-:Y:S01]  /*7e80*/  SYNCS.ARRIVE.TRANS64 RZ, [R0+URZ+0x36430], R3 ;  /* 0x0364300300ff79a7 */ /* 0x0009e2000800003f */
[----:B-----5:R-:W-:-:S13]  /*7e90*/  LOP3.LUT P0, RZ, R2, 0x1f, RZ, 0xc0, !PT ;  /* 0x0000001f02ff7812 */ /* 0x020fda000780c0ff */
[----:B----4-:R-:W-:Y:S05]  /*7ea0*/  @!P0 BRA `(.L_x_1580) ;  /* 0x0000000000048947 */ /* 0x010fea0003800000 */
[----:B------:R-:W-:Y:S01]  /*7eb0*/  BPT.TRAP 0x1 ;  /* 0x000000040000795c */ /* 0x000fe20000300000 */
.L_x_1580:
        /* <DEDUP_REMOVED lines=43> */
.L_x_1561:
[----:B------:R-:W-:Y:S05]  /*8170*/  BSYNC B0 ;  /* 0x0000000000007941 */ /* 0x000fea0003800000 */
.L_x_1559:
[----:B------:R-:W-:-:S03]  /*8180*/  UMOV UR7, 0xffffffff ;  /* 0xffffffff00077882 */ /* 0x000fc60000000000 */
[----:B------:R-:W-:Y:S05]  /*8190*/  BRA.DIV UR7, `(.L_x_1581) ;  /* 0x0000000607887947 */ /* 0x000fea000b800000 */
[----:B------:R-:W-:-:S13]  /*81a0*/  ELECT P6, URZ, PT ;  /* 0x00000000003f782f */ /* 0x000fda00038c0000 */
.L_x_1600:
[----:B------:R-:W-:Y:S05]  /*81b0*/  @!P6 BRA `(.L_x_1491) ;  /* 0x000000000074e947 */ /* 0x000fea0003800000 */
[----:B------:R-:W-:-:S06]  /*81c0*/  ULOP3.LUT UR7, UR38, 0x2, URZ, 0xfc, !UPT ;  /* 0x0000000226077892 */ /* 0x000fcc000f8efc3f */
[----:B------:R-:W-:-:S05]  /*81d0*/  IMAD.U32 R0, RZ, RZ, UR7 ;  /* 0x00000007ff007e24 */ /* 0x000fca000f8e00ff */
[----:B------:R-:W-:-:S13]  /*81e0*/  ISETP.NE.AND P2, PT, R0, 0x3, PT ;  /* 0x000000030000780c */ /* 0x000fda0003f45270 */
[----:B------:R-:W-:Y:S05]  /*81f0*/  @!P2 BRA `(.L_x_1582) ;  /* 0x000000000004a947 */ /* 0x000fea0003800000 */
[----:B------:R-:W-:Y:S01]  /*8200*/  BPT.TRAP 0x1 ;  /* 0x000000040000795c */ /* 0x000fe20000300000 */
.L_x_1582:
        /* <DEDUP_REMOVED lines=15> */
.L_x_1601:
[----:B------:R-:W2:Y:S02]  /*8300*/  SYNCS.PHASECHK.TRANS64.TRYWAIT P0, [R3+URZ], R0 ;  /* 0x00000000030075a7 */ /* 0x000ea4000800017f */
[----:B--2---:R-:W-:Y:S05]  /*8310*/  @!P0 BRA `(.L_x_1584) ;  /* 0x00000004005c8947 */ /* 0x004fea0003800000 */
.L_x_1602:
[----:B------:R-:W-:Y:S05]  /*8320*/  @!P2 BRA `(.L_x_1585) ;  /* 0x000000000004a947 */ /* 0x000fea0003800000 */
[----:B------:R-:W-:Y:S01]  /*8330*/  BPT.TRAP 0x1 ;  /* 0x000000040000795c */ /* 0x000fe20000300000 */
.L_x_1585:
[----:B------:R-:W-:-:S07]  /*8340*/  SHF.L.U32 R5, R5, 0x1f, RZ ;  /* 0x0000001f05057819 */ /* 0x000fce00000006ff */
.L_x_1586:
[----:B---3--:R3:W4:Y:S02]  /*8350*/  SYNCS.PHASECHK.TRANS64.TRYWAIT P0, [R4+URZ+0x36438], R5 ;  /* 0x03643805040075a7 */ /* 0x008724000800017f */
[----:B----4-:R-:W-:Y:S05]  /*8360*/  @!P0 NANOSLEEP.SYNCS 0x989680 ;  /* 0x009896800000895d */ /* 0x010fea0003900000 */
[----:B------:R-:W4:Y:S02]  /*8370*/  @!P0 SYNCS.PHASECHK.TRANS64 P0, [R4+URZ+0x36438], R5 ;  /* 0x03643805040085a7 */ /* 0x000f24000800007f */
[----:B----4-:R-:W-:Y:S05]  /*8380*/  @!P0 BRA `(.L_x_1586) ;  /* 0xfffffffc00f08947 */ /* 0x010fea000383ffff */
.L_x_1491:
[----:B------:R-:W-:Y:S05]  /*8390*/  BSYNC B6 ;  /* 0x0000000000067941 */ /* 0x000fea0003800000 */
.L_x_1488:
[----:B------:R-:W-:Y:S05]  /*83a0*/  EXIT ;  /* 0x000000000000794d */ /* 0x000fea0003800000 */
.L_x_1498:
[----:B------:R-:W-:Y:S02]  /*83b0*/  IMAD.MOV.U32 R12, RZ, RZ, RZ ;  /* 0x000000ffff0c7224 */ /* 0x000fe400078e00ff */
[----:B------:R-:W-:Y:S02]  /*83c0*/  IMAD.MOV.U32 R11, RZ, RZ, 0x1f ;  /* 0x0000001fff0b7424 */ /* 0x000fe400078e00ff */
[----:B------:R-:W-:-:S07]  /*83d0*/  IMAD.MOV.U32 R15, RZ, RZ, -0x1 ;  /* 0xffffffffff0f7424 */ /* 0x000fce00078e00ff */
[----:B------:R-:W-:Y:S05]  /*83e0*/  WARPSYNC.COLLECTIVE R15, `(.L_x_1587) ;  /* 0x000000000f087348 */ /* 0x000fea0003c00000 */
[----:B------:R1:W2:Y:S02]  /*83f0*/  SHFL.IDX P6, R14, R13, R12, R11 ;  /* 0x0000000c0d0e7389 */ /* 0x0002a400000c000b */
[----:B-12---:R-:W-:Y:S01]  /*8400*/  ENDCOLLECTIVE ;  /* 0x000000000000791b */ /* 0x006fe20003800000 */
.L_x_1587:
[----:B------:R-:W-:Y:S05]  /*8410*/  BRA `(.L_x_1588) ;  /* 0xffffff8c00247947 */ /* 0x000fea000383ffff */
.L_x_1500:
[----:B--2---:R-:W-:-:S04]  /*8420*/  IMAD.U32 R3, RZ, RZ, UR37 ;  /* 0x00000025ff037e24 */ /* 0x004fc8000f8e00ff */
[----:B------:R2:W3:Y:S03]  /*8430*/  SYNCS.PHASECHK.TRANS64.TRYWAIT P0, [R3+URZ+0x36400], R10 ;  /* 0x0364000a030075a7 */ /* 0x0004e6000800017f */
[----:B---3--:R-:W-:Y:S05]  /*8440*/  @!P0 NANOSLEEP.SYNCS 0x989680 ;  /* 0x009896800000895d */ /* 0x008fea0003900000 */
[----:B------:R-:W3:Y:S02]  /*8450*/  @!P0 SYNCS.PHASECHK.TRANS64 P0, [R3+URZ+0x36400], R10 ;  /* 0x0364000a030085a7 */ /* 0x000ee4000800007f */
[----:B---3--:R-:W-:Y:S05]  /*8460*/  @!P0 BRA `(.L_x_1500) ;  /* 0xfffffffc00ec8947 */ /* 0x008fea000383ffff */
[----:B------:R-:W-:Y:S05]  /*8470*/  BRA `(.L_x_1499) ;  /* 0xffffff8c00587947 */ /* 0x000fea000383ffff */
.L_x_1504:
[----:B--2---:R2:W3:Y:S02]  /*8480*/  SYNCS.PHASECHK.TRANS64.TRYWAIT P1, [R3+URZ+0x36410], R10 ;  /* 0x0364100a030075a7 */ /* 0x0044e4000802017f */
[----:B---3--:R-:W-:Y:S05]  /*8490*/  @!P1 NANOSLEEP.SYNCS 0x989680 ;  /* 0x009896800000995d */ /* 0x008fea0003900000 */
[----:B------:R-:W3:Y:S02]  /*84a0*/  @!P1 SYNCS.PHASECHK.TRANS64 P1, [R3+URZ+0x36410], R10 ;  /* 0x0364100a030095a7 */ /* 0x000ee4000802007f */
[----:B---3--:R-:W-:Y:S05]  /*84b0*/  @!P1 BRA `(.L_x_1504) ;  /* 0xfffffffc00f09947 */ /* 0x008fea000383ffff */
[----:B------:R-:W-:Y:S05]  /*84c0*/  BRA `(.L_x_1503) ;  /* 0xffffff94002c7947 */ /* 0x000fea000383ffff */
.L_x_1508:
[----:B----4-:R-:W-:-:S04]  /*84d0*/  IMAD.U32 R12, RZ, RZ, UR37 ;  /* 0x00000025ff0c7e24 */ /* 0x010fc8000f8e00ff */
[----:B------:R4:W1:Y:S03]  /*84e0*/  SYNCS.PHASECHK.TRANS64.TRYWAIT P1, [R12+URZ+0x36430], R11 ;  /* 0x0364300b0c0075a7 */ /* 0x000866000802017f */
[----:B-1----:R-:W-:Y:S05]  /*84f0*/  @!P1 NANOSLEEP.SYNCS 0x989680 ;  /* 0x009896800000995d */ /* 0x002fea0003900000 */
[----:B------:R-:W1:Y:S02]  /*8500*/  @!P1 SYNCS.PHASECHK.TRANS64 P1, [R12+URZ+0x36430], R11 ;  /* 0x0364300b0c0095a7 */ /* 0x000e64000802007f */
[----:B-1----:R-:W-:Y:S05]  /*8510*/  @!P1 BRA `(.L_x_1508) ;  /* 0xfffffffc00ec9947 */ /* 0x002fea000383ffff */
[----:B------:R-:W-:Y:S05]  /*8520*/  BRA `(.L_x_1507) ;  /* 0xffffff9800cc7947 */ /* 0x000fea000383ffff */
.L_x_1562:
[----:B-1----:R1:W2:Y:S02]  /*8530*/  SYNCS.PHASECHK.TRANS64.TRYWAIT P1, [R0+URZ+0x36420], R6 ;  /* 0x03642006000075a7 */ /* 0x0022a4000802017f */
[----:B--2---:R-:W-:Y:S05]  /*8540*/  @!P1 NANOSLEEP.SYNCS 0x989680 ;  /* 0x009896800000995d */ /* 0x004fea0003900000 */
[----:B------:R-:W2:Y:S02]  /*8550*/  @!P1 SYNCS.PHASECHK.TRANS64 P1, [R0+URZ+0x36420], R6 ;  /* 0x03642006000095a7 */ /* 0x000ea4000802007f */
[----:B--2---:R-:W-:Y:S05]  /*8560*/  @!P1 BRA `(.L_x_1562) ;  /* 0xfffffffc00f09947 */ /* 0x004fea000383ffff */
[----:B------:R-:W-:Y:S05]  /*8570*/  BRA `(.L_x_1589) ;  /* 0xffffffdc007c7947 */ /* 0x000fea000383ffff */
.L_x_1566:
[----:B-1----:R1:W2:Y:S02]  /*8580*/  SYNCS.PHASECHK.TRANS64.TRYWAIT P1, [R0+URZ+0x36438], R6 ;  /* 0x03643806000075a7 */ /* 0x0022a4000802017f */
[----:B--2---:R-:W-:Y:S05]  /*8590*/  @!P1 NANOSLEEP.SYNCS 0x989680 ;  /* 0x009896800000995d */ /* 0x004fea0003900000 */
[----:B------:R-:W2:Y:S02]  /*85a0*/  @!P1 SYNCS.PHASECHK.TRANS64 P1, [R0+URZ+0x36438], R6 ;  /* 0x03643806000095a7 */ /* 0x000ea4000802007f */
[----:B--2---:R-:W-:Y:S05]  /*85b0*/  @!P1 BRA `(.L_x_1566) ;  /* 0xfffffffc00f09947 */ /* 0x004fea000383ffff */
[----:B------:R-:W-:Y:S05]  /*85c0*/  BRA `(.L_x_1590) ;  /* 0xffffffe400687947 */ /* 0x000fea000383ffff */
.L_x_1568:
[----:B--2---:R2:W3:Y:S02]  /*85d0*/  SYNCS.PHASECHK.TRANS64.TRYWAIT P1, [R0+URZ+0x36428], R3 ;  /* 0x03642803000075a7 */ /* 0x0044e4000802017f */
[----:B---3--:R-:W-:Y:S05]  /*85e0*/  @!P1 NANOSLEEP.SYNCS 0x989680 ;  /* 0x009896800000995d */ /* 0x008fea0003900000 */
[----:B------:R-:W3:Y:S02]  /*85f0*/  @!P1 SYNCS.PHASECHK.TRANS64 P1, [R0+URZ+0x36428], R3 ;  /* 0x03642803000095a7 */ /* 0x000ee4000802007f */
[----:B---3--:R-:W-:Y:S05]  /*8600*/  @!P1 BRA `(.L_x_1568) ;  /* 0xfffffffc00f09947 */ /* 0x008fea000383ffff */
[----:B------:R-:W-:Y:S05]  /*8610*/  BRA `(.L_x_1591) ;  /* 0xffffffe8002c7947 */ /* 0x000fea000383ffff */
.L_x_1570:
[----:B--2---:R2:W3:Y:S02]  /*8620*/  SYNCS.PHASECHK.TRANS64.TRYWAIT P1, [R0+URZ+0x36438], R29 ;  /* 0x0364381d000075a7 */ /* 0x0044e4000802017f */
[----:B---3--:R-:W-:Y:S05]  /*8630*/  @!P1 NANOSLEEP.SYNCS 0x989680 ;  /* 0x009896800000995d */ /* 0x008fea0003900000 */
[----:B------:R-:W3:Y:S02]  /*8640*/  @!P1 SYNCS.PHASECHK.TRANS64 P1, [R0+URZ+0x36438], R29 ;  /* 0x0364381d000095a7 */ /* 0x000ee4000802007f */
[----:B---3--:R-:W-:Y:S05]  /*8650*/  @!P1 BRA `(.L_x_1570) ;  /* 0xfffffffc00f09947 */ /* 0x008fea000383ffff */
[----:B------:R-:W-:Y:S05]  /*8660*/  BRA `(.L_x_1592) ;  /* 0xffffffe800e07947 */ /* 0x000fea000383ffff */
.L_x_1572:
[----:B------:R-:W-:-:S07]  /*8670*/  SHF.L.U32 R5, R7, 0x1f, RZ ;  /* 0x0000001f07057819 */ /* 0x000fce00000006ff */
.L_x_1593:
[----:B----4-:R4:W1:Y:S02]  /*8680*/  SYNCS.PHASECHK.TRANS64.TRYWAIT P1, [R0+URZ+0x36420], R5 ;  /* 0x03642005000075a7 */ /* 0x010864000802017f */
[----:B-1----:R-:W-:Y:S05]  /*8690*/  @!P1 NANOSLEEP.SYNCS 0x989680 ;  /* 0x009896800000995d */ /* 0x002fea0003900000 */
[----:B------:R-:W1:Y:S02]  /*86a0*/  @!P1 SYNCS.PHASECHK.TRANS64 P1, [R0+URZ+0x36420], R5 ;  /* 0x03642005000095a7 */ /* 0x000e64000802007f */
[----:B-1----:R-:W-:Y:S05]  /*86b0*/  @!P1 BRA `(.L_x_1593) ;  /* 0xfffffffc00f09947 */ /* 0x002fea000383ffff */
[----:B------:R-:W-:Y:S05]  /*86c0*/  BRA `(.L_x_1594) ;  /* 0xffffffec00747947 */ /* 0x000fea000383ffff */
.L_x_1575:
[----:B----4-:R4:W1:Y:S02]  /*86d0*/  SYNCS.PHASECHK.TRANS64.TRYWAIT P1, [R0+URZ+0x36438], R6 ;  /* 0x03643806000075a7 */ /* 0x010864000802017f */
[----:B-1----:R-:W-:Y:S05]  /*86e0*/  @!P1 NANOSLEEP.SYNCS 0x989680 ;  /* 0x009896800000995d */ /* 0x002fea0003900000 */
[----:B------:R-:W1:Y:S02]  /*86f0*/  @!P1 SYNCS.PHASECHK.TRANS64 P1, [R0+URZ+0x36438], R6 ;  /* 0x03643806000095a7 */ /* 0x000e64000802007f */
[----:B-1----:R-:W-:Y:S05]  /*8700*/  @!P1 BRA `(.L_x_1575) ;  /* 0xfffffffc00f09947 */ /* 0x002fea000383ffff */
[----:B------:R-:W-:Y:S05]  /*8710*/  BRA `(.L_x_1595) ;  /* 0xfffffff000407947 */ /* 0x000fea000383ffff */
.L_x_1577:
[----:B-1----:R1:W4:Y:S02]  /*8720*/  SYNCS.PHASECHK.TRANS64.TRYWAIT P1, [R0+URZ+0x36428], R5 ;  /* 0x03642805000075a7 */ /* 0x002324000802017f */
[----:B----4-:R-:W-:Y:S05]  /*8730*/  @!P1 NANOSLEEP.SYNCS 0x989680 ;  /* 0x009896800000995d */ /* 0x010fea0003900000 */
[----:B------:R-:W4:Y:S02]  /*8740*/  @!P1 SYNCS.PHASECHK.TRANS64 P1, [R0+URZ+0x36428], R5 ;  /* 0x03642805000095a7 */ /* 0x000f24000802007f */
[----:B----4-:R-:W-:Y:S05]  /*8750*/  @!P1 BRA `(.L_x_1577) ;  /* 0xfffffffc00f09947 */ /* 0x010fea000383ffff */
[----:B------:R-:W-:Y:S05]  /*8760*/  BRA `(.L_x_1596) ;  /* 0xfffffff000e87947 */ /* 0x000fea000383ffff */
.L_x_1579:
[----:B----4-:R4:W1:Y:S02]  /*8770*/  SYNCS.PHASECHK.TRANS64.TRYWAIT P1, [R0+URZ+0x36438], R3 ;  /* 0x03643803000075a7 */ /* 0x010864000802017f */
[----:B-1----:R-:W-:Y:S05]  /*8780*/  @!P1 NANOSLEEP.SYNCS 0x989680 ;  /* 0x009896800000995d */ /* 0x002fea0003900000 */
[----:B------:R-:W1:Y:S02]  /*8790*/  @!P1 SYNCS.PHASECHK.TRANS64 P1, [R0+URZ+0x36438], R3 ;  /* 0x03643803000095a7 */ /* 0x000e64000802007f */
[----:B-1----:R-:W-:Y:S05]  /*87a0*/  @!P1 BRA `(.L_x_1579) ;  /* 0xfffffffc00f09947 */ /* 0x002fea000383ffff */
[----:B------:R-:W-:Y:S05]  /*87b0*/  BRA `(.L_x_1597) ;  /* 0xfffffff400a47947 */ /* 0x000fea000383ffff */
.L_x_1581:
[----:B------:R-:W-:Y:S01]  /*87c0*/  BSSY B0, `(.L_x_1598) ;  /* 0x0000006000007945 */ /* 0x000fe20003800000 */
[----:B------:R-:W-:-:S07]  /*87d0*/  IMAD.MOV.U32 R15, RZ, RZ, -0x1 ;  /* 0xffffffffff0f7424 */ /* 0x000fce00078e00ff */
[----:B------:R-:W-:Y:S05]  /*87e0*/  WARPSYNC.COLLECTIVE R15, `(.L_x_1599) ;  /* 0x000000000f0c7348 */ /* 0x000fea0003c00000 */
[----:B------:R-:W-:Y:S02]  /*87f0*/  ELECT P6, UR62, PT ;  /* 0x00000000003e782f */ /* 0x000fe400038c0000 */
[----:B------:R-:W-:Y:S01]  /*8800*/  MOV R14, UR62 ;  /* 0x0000003e000e7c02 */ /* 0x000fe20008000f00 */
[----:B------:R-:W-:Y:S10]  /*8810*/  ENDCOLLECTIVE ;  /* 0x000000000000791b */ /* 0x000ff40003800000 */
.L_x_1599:
[----:B------:R-:W-:Y:S05]  /*8820*/  BSYNC B0 ;  /* 0x0000000000007941 */ /* 0x000fea0003800000 */
.L_x_1598:
[----:B------:R-:W-:Y:S05]  /*8830*/  BRA `(.L_x_1600) ;  /* 0xfffffff8005c7947 */ /* 0x000fea000383ffff */
.L_x_1583:
[----:B-1----:R1:W2:Y:S02]  /*8840*/  SYNCS.PHASECHK.TRANS64.TRYWAIT P0, [R9+URZ], R2 ;  /* 0x00000002090075a7 */ /* 0x0022a4000800017f */
[----:B--2---:R-:W-:Y:S05]  /*8850*/  @!P0 NANOSLEEP.SYNCS 0x989680 ;  /* 0x009896800000895d */ /* 0x004fea0003900000 */
[----:B------:R-:W2:Y:S02]  /*8860*/  @!P0 SYNCS.PHASECHK.TRANS64 P0, [R9+URZ], R2 ;  /* 0x00000002090085a7 */ /* 0x000ea4000800007f */
[----:B--2---:R-:W-:Y:S05]  /*8870*/  @!P0 BRA `(.L_x_1583) ;  /* 0xfffffffc00f08947 */ /* 0x004fea000383ffff */
[----:B------:R-:W-:Y:S05]  /*8880*/  BRA `(.L_x_1601) ;  /* 0xfffffff8009c7947 */ /* 0x000fea000383ffff */
.L_x_1584:
[----:B--2---:R2:W3:Y:S02]  /*8890*/  SYNCS.PHASECHK.TRANS64.TRYWAIT P0, [R3+URZ], R0 ;  /* 0x00000000030075a7 */ /* 0x0044e4000800017f */
[----:B---3--:R-:W-:Y:S05]  /*88a0*/  @!P0 NANOSLEEP.SYNCS 0x989680 ;  /* 0x009896800000895d */ /* 0x008fea0003900000 */
[----:B------:R-:W3:Y:S02]  /*88b0*/  @!P0 SYNCS.PHASECHK.TRANS64 P0, [R3+URZ], R0 ;  /* 0x00000000030085a7 */ /* 0x000ee4000800007f */
[----:B---3--:R-:W-:Y:S05]  /*88c0*/  @!P0 BRA `(.L_x_1584) ;  /* 0xfffffffc00f08947 */ /* 0x008fea000383ffff */
[----:B------:R-:W-:Y:S05]  /*88d0*/  BRA `(.L_x_1602) ;  /* 0xfffffff800907947 */ /* 0x000fea000383ffff */
.L_x_1603:
        /* <DEDUP_REMOVED lines=10> */
.L_x_3865:


//--------------------- .text._ZN7cutlass13device_kernelIN5flash11enable_sm90INS1_16FlashAttnBwdSm90INS1_25CollectiveMainloopBwdSm90ILi2ELi1ELi1EN4cute5tupleIJNS5_1CILi1EEES8_S8_EEENS6_IJNS7_ILi64EEENS7_ILi96EEENS7_ILi192EEEEEENS_10bfloat16_tEfNS_4arch4Sm90ELb0ELb1ELb1ELb0ELb1ELb0ELb1ELb0ELi3ELi1ELi1ELi1ELb0EEENS1_24CollectiveEpilogueBwdGQAISD_fSG_Li384ELb0ELb1EEENS1_19SingleTileSchedulerILb0ELb0ELb0ELi96EEEEEEEEEvNT_6ParamsE --------------------------
	.section	.text._ZN7cutlass13device_kernelIN5flash11enable_sm90INS1_16FlashAttnBwdSm90INS1_25CollectiveMainloopBwdSm90ILi2ELi1ELi1EN4cute5tupleIJNS5_1CILi1EEES8_S8_EEENS6_IJNS7_ILi64EEENS7_ILi96EEENS7_ILi192EEEEEENS_10bfloat16_tEfNS_4arch4Sm90ELb0ELb1ELb1ELb0ELb1ELb0ELb1ELb0ELi3ELi1ELi1ELi1ELb0EEENS1_24CollectiveEpilogueBwdGQAISD_fSG_Li384ELb0ELb1EEENS1_19SingleTileSchedulerILb0ELb0ELb0ELi96EEEEEEEEEvNT_6ParamsE,"ax",@progbits
	.align	128
.text._ZN7cutlass13device_kernelIN5flash11enable_sm90INS1_16FlashAttnBwdSm90INS1_25CollectiveMainloopBwdSm90ILi2ELi1ELi1EN4cute5tupleIJNS5_1CILi1EEES8_S8_EEENS6_IJNS7_ILi64EEENS7_ILi96EEENS7_ILi192EEEEEENS_10bfloat16_tEfNS_4arch4Sm90ELb0ELb1ELb1ELb0ELb1ELb0ELb1ELb0ELi3ELi1ELi1ELi1ELb0EEENS1_24CollectiveEpilogueBwdGQAISD_fSG_Li384ELb0ELb1EEENS1_19SingleTileSchedulerILb0ELb0ELb0ELi96EEEEEEEEEvNT_6ParamsE:
        .type           _ZN7cutlass13device_kernelIN5flash11enable_sm90INS1_16FlashAttnBwdSm90INS1_25CollectiveMainloopBwdSm90ILi2ELi1ELi1EN4cute5tupleIJNS5_1CILi1EEES8_S8_EEENS6_IJNS7_ILi64EEENS7_ILi96EEENS7_ILi192EEEEEENS_10bfloat16_tEfNS_4arch4Sm90ELb0ELb1ELb1ELb0ELb1ELb0ELb1ELb0ELi3ELi1ELi1ELi1ELb0EEENS1_24CollectiveEpilogueBwdGQAISD_fSG_Li384ELb0ELb1EEENS1_19SingleTileSchedulerILb0ELb0ELb0ELi96EEEEEEEEEvNT_6ParamsE,@function
        .size           _ZN7cutlass13device_kernelIN5flash11enable_sm90INS1_16FlashAttnBwdSm90INS1_25CollectiveMainloopBwdSm90ILi2ELi1ELi1EN4cute5tupleIJNS5_1CILi1EEES8_S8_EEENS6_IJNS7_ILi64EEENS7_ILi96EEENS7_ILi192EEEEEENS_10bfloat16_tEfNS_4arch4Sm90ELb0ELb1ELb1ELb0ELb1ELb0ELb1ELb0ELi3ELi1ELi1ELi1ELb0EEENS1_24CollectiveEpilogueBwdGQAISD_fSG_Li384ELb0ELb1EEENS1_19SingleTileSchedulerILb0ELb0ELb0ELi96EEEEEEEEEvNT_6ParamsE,(.L_x_3866 - _ZN7cutlass13device_kernelIN5flash11enable_sm90INS1_16FlashAttnBwdSm90INS1_25CollectiveMainloopBwdSm90ILi2ELi1ELi1EN4cute5tupleIJNS5_1CILi1EEES8_S8_EEENS6_IJNS7_ILi64EEENS7_ILi96EEENS7_ILi192EEEEEENS_10bfloat16_tEfNS_4arch4Sm90ELb0ELb1ELb1ELb0ELb1ELb0ELb1ELb0ELi3ELi1ELi1ELi1ELb0EEENS1_24CollectiveEpilogueBwdGQAISD_fSG_Li384ELb0ELb1EEENS1_19SingleTileSchedulerILb0ELb0ELb0ELi96EEEEEEEEEvNT_6ParamsE)
        .other          _ZN7cutlass13device_kernelIN5flash11enable_sm90INS1_16FlashAttnBwdSm90INS1_25CollectiveMainloopBwdSm90ILi2ELi1ELi1EN4cute5tupleIJNS5_1CILi1EEES8_S8_EEENS6_IJNS7_ILi64EEENS7_ILi96EEENS7_ILi192EEEEEENS_10bfloat16_tEfNS_4arch4Sm90ELb0ELb1ELb1ELb0ELb1ELb0ELb1ELb0ELi3ELi1ELi1ELi1ELb0EEENS1_24CollectiveEpilogueBwdGQAISD_fSG_Li384ELb0ELb1EEENS1_19SingleTileSchedulerILb0ELb0ELb0ELi96EEEEEEEEEvNT_6ParamsE,@"STO_CUDA_ENTRY STV_DEFAULT"
_ZN7cutlass13device_kernelIN5flash11enable_sm90INS1_16FlashAttnBwdSm90INS1_25CollectiveMainloopBwdSm90ILi2ELi1ELi1EN4cute5tupleIJNS5_1CILi1EEES8_S8_EEENS6_IJNS7_ILi64EEENS7_ILi96EEENS7_ILi192EEEEEENS_10bfloat16_tEfNS_4arch4Sm90ELb0ELb1ELb1ELb0ELb1ELb0ELb1ELb0ELi3ELi1ELi1ELi1ELb0EEENS1_24CollectiveEpilogueBwdGQAISD_fSG_Li384ELb0ELb1EEENS1_19SingleTileSchedulerILb0ELb0ELb0ELi96EEEEEEEEEvNT_6ParamsE:
        /* <DEDUP_REMOVED lines=24> */
.L_x_1605:
[----:B------:R-:W-:Y:S05]  /*0180*/  BSYNC B0 ;  /* 0x0000000000007941 */ /* 0x000fea0003800000 */
.L_x_1604:
        /* <DEDUP_REMOVED lines=37> */
.L_x_1606:
        /* <DEDUP_REMOVED lines=20> */
.L_x_1607:
[----:B------:R-:W-:Y:S01]  /*0520*/  PLOP3.LUT P0, PT, PT, PT, UP0, 0x80, 0x0 ;  /* 0x000000000000781c */ /* 0x000fe20003f0f008 */
[----:B------:R-:W-:Y:S01]  /*0530*/  NOP ;  /* 0x0000000000007918 */ /* 0x000fe20000000000 */
[----:B------:R-:W-:Y:S01]  /*0540*/  ULDC.64 UR46, c[0x0][0x208] ;  /* 0x00008200002e7ab9 */ /* 0x000fe20000000a00 */
[----:B------:R-:W-:Y:S01]  /*0550*/  BSSY B6, `(.L_x_1608) ;  /* 0x0000922000067945 */ /* 0x000fe20003800000 */
[----:B-12-4-:R-:W-:Y:S09]  /*0560*/  BAR.SYNC.DEFER_BLOCKING 0x0 ;  /* 0x0000000000007b1d */ /* 0x016ff20000010000 */
[----:B------:R-:W-:Y:S05]  /*0570*/  @!P0 BRA `(.L_x_1609) ;  /* 0x0000004c00248947 */ /* 0x000fea0003800000 */
.L_x_1610:
        /* <DEDUP_REMOVED lines=13> */
[----:B-1----:R-:W-:Y:S05]  /*0650*/  @!P0 BRA `(.L_x_1611) ;  /* 0x0000009000448947 */ /* 0x002fea0003800000 */
        /* <DEDUP_REMOVED lines=71> */
.L_x_1612:
        /* <DEDUP_REMOVED lines=37> */
.L_x_1615:
        /* <DEDUP_REMOVED lines=15> */
.L_x_1614:
        /* <DEDUP_REMOVED lines=20> */
.L_x_1617:
        /* <DEDUP_REMOVED lines=15> */
.L_x_1616:
        /* <DEDUP_REMOVED lines=8> */
.L_x_1749:
        /* <DEDUP_REMOVED lines=19> */
.L_x_1619:
        /* <DEDUP_REMOVED lines=109> */
.L_x_1639:
[----:B------:R-:W-:-:S05]  /*18c0*/  IMAD.U32 R3, RZ, RZ, UR38 ;  /* 0x00000026ff037e24 */ /* 0x000fca000f8e00ff */
[----:B------:R-:W-:-:S04]  /*18d0*/  LOP3.LUT R3, R3, 0x1, RZ, 0xfc, !PT ;  /* 0x0000000103037812 */ /* 0x000fc800078efcff */
[----:B------:R-:W-:-:S13]  /*18e0*/  ISETP.NE.AND P0, PT, R3, 0x3, PT ;  /* 0x000000030300780c */ /* 0x000fda0003f05270 */
[----:B------:R-:W-:Y:S05]  /*18f0*/  @!P0 BRA `(.L_x_1621) ;  /* 0x0000000000048947 */ /* 0x000fea0003800000 */
[----:B------:R-:W-:Y:S01]  /*1900*/  BPT.TRAP 0x1 ;  /* 0x000000040000795c */ /* 0x000fe20000300000 */
.L_x_1621:
[----:B------:R-:W-:Y:S02]  /*1910*/  LEA R3, R2, UR37, 0x3 ;  /* 0x0000002502037c11 */ /* 0x000fe4000f8e18ff */
[----:B------:R-:W-:-:S04]  /*1920*/  SHF.L.U32 R10, R7, 0x1f, RZ ;  /* 0x0000001f070a7819 */ /* 0x000fc800000006ff */
[----:B------:R1:W2:Y:S01]  /*1930*/  SYNCS.PHASECHK.TRANS64.TRYWAIT P1, [R3+URZ+0x36410], R10 ;  /* 0x0364100a030075a7 */ /* 0x0002a2000802017f */
[----:B------:R-:W-:Y:S05]  /*1940*/  @!P0 BRA `(.L_x_1622) ;  /* 0x0000000000048947 */ /* 0x000fea0003800000 */
[----:B------:R-:W-:Y:S01]  /*1950*/  BPT.TRAP 0x1 ;  /* 0x000000040000795c */ /* 0x000fe20000300000 */
.L_x_1622:
[----:B--2---:R-:W-:Y:S05]  /*1960*/  @P1 BRA `(.L_x_1623) ;  /* 0x0000000000081947 */ /* 0x004fea0003800000 */
[----:B------:R-:W2:Y:S02]  /*1970*/  SYNCS.PHASECHK.TRANS64.TRYWAIT P1, [R3+URZ+0x36410], R10 ;  /* 0x0364100a030075a7 */ /* 0x000ea4000802017f */
[----:B--2---:R-:W-:Y:S05]  /*1980*/  @!P1 BRA `(.L_x_1624) ;  /* 0x0000007c00b49947 */ /* 0x004fea0003800000 */
.L_x_1623:
        /* <DEDUP_REMOVED lines=8> */
[----:B------:R-:W-:-:S02]  /*1a10*/  UMOV UR11, 0x40000040 ;  /* 0x40000040000b7882 */ /* 0x000fc40000000000 */
[----:B------:R-:W-:Y:S02]  /*1a20*/  ULOP3.LUT UR5, UR5, 0x3fff, URZ, 0xc0, !UPT ;  /* 0x00003fff05057892 */ /* 0x000fe4000f8ec03f */
[----:B------:R-:W-:Y:S02]  /*1a30*/  LEA R11, R10, UR37, 0x2 ;  /* 0x000000250a0b7c11 */ /* 0x000fe4000f8e10ff */
        /* <DEDUP_REMOVED lines=91> */
.L_x_1625:
[----:B-1----:R-:W-:-:S04]  /*1ff0*/  SHF.L.U32 R11, R4, 0x1f, RZ ;  /* 0x0000001f040b7819 */ /* 0x002fc800000006ff */
[----:B------:R1:W4:Y:S01]  /*2000*/  SYNCS.PHASECHK.TRANS64.TRYWAIT P1, [UR37+0x36430], R11 ;  /* 0x0364300bff0075a7 */ /* 0x0003220008020165 */
[----:B------:R-:W-:Y:S05]  /*2010*/  @!P0 BRA `(.L_x_1626) ;  /* 0x0000000000048947 */ /* 0x000fea0003800000 */
[----:B------:R-:W-:Y:S01]  /*2020*/  BPT.TRAP 0x1 ;  /* 0x000000040000795c */ /* 0x000fe20000300000 */
.L_x_1626:
[----:B----4-:R-:W-:Y:S05]  /*2030*/  @P1 BRA `(.L_x_1627) ;  /* 0x0000000000081947 */ /* 0x010fea0003800000 */
[----:B------:R-:W4:Y:S02]  /*2040*/  SYNCS.PHASECHK.TRANS64.TRYWAIT P1, [UR37+0x36430], R11 ;  /* 0x0364300bff0075a7 */ /* 0x000f240008020165 */
[----:B----4-:R-:W-:Y:S05]  /*2050*/  @!P1 BRA `(.L_x_1628) ;  /* 0x0000007800149947 */ /* 0x010fea0003800000 */
.L_x_1627:
        /* <DEDUP_REMOVED lines=147> */
.L_x_1631:
[----:B------:R-:W-:-:S06]  /*2990*/  UISETP.NE.AND UP0, UPT, UR42, 0x1, UPT ;  /* 0x000000012a00788c */ /* 0x000fcc000bf05270 */
[----:B------:R-:W-:-:S05]  /*29a0*/  PLOP3.LUT P1, PT, PT, PT, UP0, 0x80, 0x0 ;  /* 0x000000000000781c */ /* 0x000fca0003f2f008 */
[----:B------:R-:W-:-:S08]  /*29b0*/  @UP0 ULDC UR5, c[0x0][0x754] ;  /* 0x0001d50000050ab9 */ /* 0x000fd00000000800 */
[----:B------:R-:W-:Y:S01]  /*29c0*/  @P1 IMAD.HI.U32 R143, R142, UR5, RZ ;  /* 0x000000058e8f1c27 */ /* 0x000fe2000f8e00ff */
[----:B------:R-:W-:-:S04]  /*29d0*/  @UP0 ULDC UR5, c[0x0][0x758] ;  /* 0x0001d60000050ab9 */ /* 0x000fc80000000800 */
[----:B------:R-:W-:-:S07]  /*29e0*/  @P1 SHF.R.U32.HI R142, RZ, UR5, R143 ;  /* 0x00000005ff8e1c19 */ /* 0x000fce000801168f */
.L_x_1632:
[----:B------:R-:W-:Y:S05]  /*29f0*/  BSYNC B0 ;  /* 0x0000000000007941 */ /* 0x000fea0003800000 */
.L_x_1630:
[----:B------:R-:W4:Y:S01]  /*2a00*/  LDL R143, [R1] ;  /* 0x00000000018f7983 */ /* 0x000f220000100800 */
[----:B------:R-:W-:Y:S01]  /*2a10*/  IADD3 R150, R140, UR4, R5 ;  /* 0x000000048c967c10 */ /* 0x000fe2000fffe005 */
[----:B----4-:R-:W-:-:S05]  /*2a20*/  IMAD R142, R142, UR42, R143 ;  /* 0x0000002a8e8e7c24 */ /* 0x010fca000f8e028f */
[----:B------:R-:W-:Y:S02]  /*2a30*/  VIADDMNMX R147, R142, UR42, R147, PT ;  /* 0x0000002a8e937c46 */ /* 0x000fe4000b800193 */
[----:B------:R-:W-:-:S07]  /*2a40*/  VIMNMX R150, R150, R142, !PT ;  /* 0x0000008e96967248 */ /* 0x000fce0007fe0100 */
.L_x_1629:
        /* <DEDUP_REMOVED lines=18> */
.L_x_1635:
[----:B------:R-:W-:-:S06]  /*2b70*/  UISETP.NE.AND UP0, UPT, UR42, 0x1, UPT ;  /* 0x000000012a00788c */ /* 0x000fcc000bf05270 */
[----:B------:R-:W-:-:S05]  /*2b80*/  PLOP3.LUT P1, PT, PT, PT, UP0, 0x80, 0x0 ;  /* 0x000000000000781c */ /* 0x000fca0003f2f008 */
[----:B------:R-:W-:-:S08]  /*2b90*/  @UP0 ULDC UR4, c[0x0][0x754] ;  /* 0x0001d50000040ab9 */ /* 0x000fd00000000800 */
[----:B------:R-:W-:Y:S01]  /*2ba0*/  @P1 IMAD.HI.U32 R142, R140, UR4, RZ ;  /* 0x000000048c8e1c27 */ /* 0x000fe2000f8e00ff */
[----:B------:R-:W-:-:S04]  /*2bb0*/  @UP0 ULDC UR4, c[0x0][0x758] ;  /* 0x0001d60000040ab9 */ /* 0x000fc80000000800 */
[----:B------:R-:W-:-:S07]  /*2bc0*/  @P1 SHF.R.U32.HI R140, RZ, UR4, R142 ;  /* 0x00000004ff8c1c19 */ /* 0x000fce000801168e */
.L_x_1636:
[----:B------:R-:W-:Y:S05]  /*2bd0*/  BSYNC B0 ;  /* 0x0000000000007941 */ /* 0x000fea0003800000 */
.L_x_1634:
[----:B------:R-:W4:Y:S02]  /*2be0*/  LDL R142, [R1] ;  /* 0x00000000018e7983 */ /* 0x000f240000100800 */
[----:B----4-:R-:W-:-:S05]  /*2bf0*/  IMAD R140, R140, UR42, R142 ;  /* 0x0000002a8c8c7c24 */ /* 0x010fca000f8e028e */
[----:B------:R-:W-:Y:S02]  /*2c00*/  VIMNMX R145, R145, R140, !PT ;  /* 0x0000008c91917248 */ /* 0x000fe40007fe0100 */
[----:B------:R-:W-:-:S07]  /*2c10*/  VIADDMNMX R139, R140, UR42, R139, PT ;  /* 0x0000002a8c8b7c46 */ /* 0x000fce000b80018b */
.L_x_1633:
        /* <DEDUP_REMOVED lines=10> */
[----:B------:R-:W-:-:S03]  /*2cc0*/  ULOP3.LUT UR9, UR5, 0x1000000, URZ, 0xfc, !UPT ;  /* 0x0100000005097892 */ /* 0x000fc6000f8efc3f */
[----:B------:R-:W-:-:S04]  /*2cd0*/  UMOV UR5, 0x40000040 ;  /* 0x4000004000057882 */ /* 0x000fc80000000000 */
[----:B------:R-:W-:Y:S01]  /*2ce0*/  ULEA UR12, UR10, UR37, 0xd ;  /* 0x000000250a0c7291 */ /* 0x000fe2000f8e683f */
[----:B------:R-:W-:-:S03]  /*2cf0*/  UMOV UR6, UR9 ;  /* 0x0000000900067c82 */ /* 0x000fc60008000000 */
[----:B------:R-:W-:-:S04]  /*2d00*/  UIADD3 UR4, UR12, 0x2a000, URZ ;  /* 0x0002a0000c047890 */ /* 0x000fc8000fffe03f */
[----:B------:R-:W-:-:S04]  /*2d10*/  USHF.R.U32.HI UR4, URZ, 0x4, UR4 ;  /* 0x000000043f047899 */ /* 0x000fc80008011604 */
        /* <DEDUP_REMOVED lines=171> */
[----:B------:R-:W-:Y:S01]  /*37d0*/  F2FP.BF16.F32.PACK_AB R126, R129, R128 ;  /* 0x00000080817e723e */ /* 0x000fe200000010ff */
[----:B------:R-:W-:Y:S01]  /*37e0*/  ULOP3.LUT UR14, UR13, 0x10000, URZ, 0xfc, !UPT ;  /* 0x000100000d0e7892 */ /* 0x000fe2000f8efc3f */
        /* <DEDUP_REMOVED lines=40> */
[----:B------:R-:W-:Y:S01]  /*3a70*/  UMOV UR8, UR14 ;  /* 0x0000000e00087c82 */ /* 0x000fe20008000000 */
        /* <DEDUP_REMOVED lines=52> */
.L_x_1637:
        /* <DEDUP_REMOVED lines=59> */
.L_x_1638:
        /* <DEDUP_REMOVED lines=63> */
.L_x_1613:
[----:B------:R-:W-:Y:S05]  /*4560*/  @P0 BRA `(.L_x_1611) ;  /* 0x0000005000800947 */ /* 0x000fea0003800000 */
[----:B------:R-:W1:Y:S01]  /*4570*/  S2R R4, SR_TID.X ;  /* 0x0000000000047919 */ /* 0x000e620000002100 */
[----:B------:R-:W2:Y:S01]  /*4580*/  S2UR UR8, SR_CTAID.Y ;  /* 0x00000000000879c3 */ /* 0x000ea20000002600 */
[----:B------:R-:W-:Y:S01]  /*4590*/  ULDC UR9, c[0x0][0x850] ;  /* 0x0002140000097ab9 */ /* 0x000fe20000000800 */
[----:B------:R-:W-:Y:S01]  /*45a0*/  ULDC.64 UR12, c[0x0][0x818] ;  /* 0x00020600000c7ab9 */ /* 0x000fe20000000a00 */
[----:B------:R-:W-:Y:S01]  /*45b0*/  UISETP.NE.AND UP0, UPT, UR9, 0x1, UPT ;  /* 0x000000010900788c */ /* 0x000fe2000bf05270 */
[----:B------:R-:W-:Y:S01]  /*45c0*/  BSSY B0, `(.L_x_1640) ;  /* 0x0000058000007945 */ /* 0x000fe20003800000 */
[----:B------:R-:W-:Y:S01]  /*45d0*/  ULDC UR18, c[0x0][0x80c] ;  /* 0x0002030000127ab9 */ /* 0x000fe20000000800 */
[----:B------:R-:W-:Y:S01]  /*45e0*/  UMOV UR20, 0x400 ;  /* 0x0000040000147882 */ /* 0x000fe20000000000 */
[----:B------:R-:W-:Y:S01]  /*45f0*/  ULDC.64 UR16, c[0x0][0x840] ;  /* 0x0002100000107ab9 */ /* 0x000fe20000000a00 */
[----:B------:R-:W3:Y:S01]  /*4600*/  S2UR UR15, SR_CTAID.X ;  /* 0x00000000000f79c3 */ /* 0x000ee20000002500 */
[----:B------:R-:W-:-:S05]  /*4610*/  ULDC.64 UR24, c[0x0][0x848] ;  /* 0x0002120000187ab9 */ /* 0x000fca0000000a00 */
[----:B------:R-:W-:Y:S01]  /*4620*/  @UP0 ULDC UR4, c[0x0][0x854] ;  /* 0x0002150000040ab9 */ /* 0x000fe20000000800 */
[----:B------:R-:W-:Y:S01]  /*4630*/  @UP0 ULDC UR7, c[0x0][0x858] ;  /* 0x0002160000070ab9 */ /* 0x000fe20000000800 */
[----:B------:R-:W4:Y:S01]  /*4640*/  S2UR UR14, SR_CTAID.Z ;  /* 0x00000000000e79c3 */ /* 0x000f220000002700 */
[----:B--2---:R-:W-:-:S07]  /*4650*/  UIMAD.WIDE.U32 UR4, UR8, UR4, URZ ;  /* 0x00000004080472a5 */ /* 0x004fce000f8e003f */
[----:B------:R-:W2:Y:S01]  /*4660*/  S2UR UR21, SR_CgaCtaId ;  /* 0x00000000001579c3 */ /* 0x000ea20000008800 */
[----:B------:R-:W-:Y:S01]  /*4670*/  UMOV UR11, UR8 ;  /* 0x00000008000b7c82 */ /* 0x000fe20008000000 */
[----:B------:R-:W-:Y:S01]  /*4680*/  @UP0 USHF.R.U32.HI UR11, URZ, UR7, UR5 ;  /* 0x000000073f0b0299 */ /* 0x000fe20008011605 */
[----:B-1----:R-:W-:-:S03]  /*4690*/  VIADD R3, R4, 0xffffff80 ;  /* 0xffffff8004037836 */ /* 0x002fc60000000000 */
[----:B------:R-:W-:Y:S02]  /*46a0*/  USHF.R.S32.HI UR19, URZ, 0x1f, UR11 ;  /* 0x0000001f3f137899 */ /* 0x000fe4000801140b */
[----:B------:R-:W-:Y:S01]  /*46b0*/  BAR.SYNC.DEFER_BLOCKING 0x1, 0x180 ;  /* 0x0046000000007b1d */ /* 0x000fe20000010000 */
[----:B---3--:R-:W-:Y:S01]  /*46c0*/  UIMAD UR6, UR15, 0x4800, URZ ;  /* 0x000048000f0678a4 */ /* 0x008fe2000f8e023f */
[----:B------:R-:W-:Y:S01]  /*46d0*/  ISETP.NE.AND P1, PT, R4, 0x80, PT ;  /* 0x000000800400780c */ /* 0x000fe20003f25270 */
[----:B------:R-:W-:Y:S01]  /*46e0*/  UIMAD UR10, UR19, UR12, URZ ;  /* 0x0000000c130a72a4 */ /* 0x000fe2000f8e023f */
[----:B------:R-:W-:Y:S01]  /*46f0*/  SHF.R.S32.HI R0, RZ, 0x1f, R3 ;  /* 0x0000001fff007819 */ /* 0x000fe20000011403 */
[----:B------:R-:W-:Y:S01]  /*4700*/  USHF.R.S32.HI UR7, URZ, 0x1f, UR6 ;  /* 0x0000001f3f077899 */ /* 0x000fe20008011406 */
[----:B------:R-:W-:Y:S01]  /*4710*/  ISETP.NE.AND P0, PT, R3, RZ, PT ;  /* 0x000000ff0300720c */ /* 0x000fe20003f05270 */
[----:B------:R-:W-:Y:S01]  /*4720*/  UIMAD UR22, UR11, UR13, UR10 ;  /* 0x0000000d0b1672a4 */ /* 0x000fe2000f8e020a */
[----:B------:R-:W-:Y:S01]  /*4730*/  LEA.HI R2, R0, R3, RZ, 0x7 ;  /* 0x0000000300027211 */ /* 0x000fe200078f38ff */
[----:B------:R-:W-:Y:S01]  /*4740*/  UIMAD.WIDE.U32 UR4, UR11, UR12, UR6 ;  /* 0x0000000c0b0472a5 */ /* 0x000fe2000f8e0006 */
[----:B------:R-:W-:-:S02]  /*4750*/  ULDC UR10, c[0x0][0x870] ;  /* 0x00021c00000a7ab9 */ /* 0x000fc40000000800 */
[----:B------:R-:W-:Y:S01]  /*4760*/  LOP3.LUT R0, R2, 0x3fffff80, RZ, 0xc0, !PT ;  /* 0x3fffff8002007812 */ /* 0x000fe200078ec0ff */
[----:B------:R-:W-:Y:S01]  /*4770*/  UIMAD UR10, UR15, UR10, URZ ;  /* 0x0000000a0f0a72a4 */ /* 0x000fe2000f8e023f */
[----:B------:R-:W-:Y:S01]  /*4780*/  SHF.R.S32.HI R5, RZ, 0x7, R2 ;  /* 0x00000007ff057819 */ /* 0x000fe20000011402 */
[----:B----4-:R-:W-:Y:S02]  /*4790*/  UIMAD UR15, UR14, UR18, URZ ;  /* 0x000000120e0f72a4 */ /* 0x010fe4000f8e023f */
[----:B------:R-:W-:Y:S01]  /*47a0*/  IMAD.IADD R0, R3, 0x1, -R0 ;  /* 0x0000000103007824 */ /* 0x000fe200078e0a00 */
[----:B------:R-:W-:Y:S02]  /*47b0*/  UIMAD UR18, UR10, UR18, URZ ;  /* 0x000000120a1272a4 */ /* 0x000fe4000f8e023f */
[----:B--2---:R-:W-:Y:S01]  /*47c0*/  ULEA UR10, UR21, UR20, 0x18 ;  /* 0x00000014150a7291 */ /* 0x004fe2000f8ec03f */
[----:B------:R-:W-:Y:S01]  /*47d0*/  IMAD R0, R5, 0x600, R0 ;  /* 0x0000060005007824 */ /* 0x000fe200078e0200 */
[----:B------:R-:W-:-:S02]  /*47e0*/  USHF.R.S32.HI UR21, URZ, 0x1f, UR18 ;  /* 0x0000001f3f157899 */ /* 0x000fc40008011412 */
[----:B------:R-:W-:Y:S01]  /*47f0*/  USHF.R.S32.HI UR20, URZ, 0x1f, UR15 ;  /* 0x0000001f3f147899 */ /* 0x000fe2000801140f */
[----:B------:R-:W-:Y:S01]  /*4800*/  IMAD.SHL.U32 R0, R0, 0x4, RZ ;  /* 0x0000000400007824 */ /* 0x000fe200078e00ff */
[----:B------:R-:W-:Y:S02]  /*4810*/  UIADD3 UR18, UP0, UP1, UR18, UR15, UR11 ;  /* 0x0000000f12127290 */ /* 0x000fe4000f91e00b */
[----:B------:R-:W-:Y:S02]  /*4820*/  UIMAD.WIDE.U32 UR6, UR11, UR16, UR6 ;  /* 0x000000100b0672a5 */ /* 0x000fe4000f8e0006 */
[----:B------:R-:W-:Y:S01]  /*4830*/  UIMAD UR23, UR19, UR16, URZ ;  /* 0x00000010131772a4 */ /* 0x000fe2000f8e023f */
[----:B------:R-:W-:Y:S01]  /*4840*/  LEA R0, R0, UR10, 0x2 ;  /* 0x0000000a00007c11 */ /* 0x000fe2000f8e10ff */
[----:B------:R-:W-:Y:S02]  /*4850*/  UIADD3.X UR16, UR21, UR20, UR19, UP0, UP1 ;  /* 0x0000001415107290 */ /* 0x000fe400087e2413 */
[----:B------:R-:W-:Y:S01]  /*4860*/  USHF.L.U32 UR15, UR18, 0x2, URZ ;  /* 0x00000002120f7899 */ /* 0x000fe2000800063f */
[----:B------:R-:W-:Y:S01]  /*4870*/  ULDC.64 UR12, c[0x0][0x868] ;  /* 0x00021a00000c7ab9 */ /* 0x000fe20000000a00 */
[----:B------:R-:W-:Y:S01]  /*4880*/  USHF.L.U64.HI UR16, UR18, 0x2, UR16 ;  /* 0x0000000212107899 */ /* 0x000fe20008010210 */
[----:B------:R1:W-:Y:S01]  /*4890*/  STS.128 [R0], R24 ;  /* 0x0000001800007388 */ /* 0x0003e20000000c00 */
[----:B------:R-:W-:-:S02]  /*48a0*/  UIADD3 UR18, UP0, UR15, UR12, URZ ;  /* 0x0000000c0f127290 */ /* 0x000fc4000ff1e03f */
[----:B------:R-:W-:Y:S01]  /*48b0*/  USHF.R.S32.HI UR12, URZ, 0x1f, UR14 ;  /* 0x0000001f3f0c7899 */ /* 0x000fe2000801140e */
[----:B------:R1:W-:Y:S01]  /*48c0*/  STS.128 [R0+0x800], R28 ;  /* 0x0008001c00007388 */ /* 0x0003e20000000c00 */
[----:B------:R-:W-:Y:S01]  /*48d0*/  UIMAD UR17, UR11, UR17, UR23 ;  /* 0x000000110b1172a4 */ /* 0x000fe2000f8e0217 */
[----:B------:R-:W-:Y:S02]  /*48e0*/  ULDC.64 UR20, c[0x0][0x820] ;  /* 0x0002080000147ab9 */ /* 0x000fe40000000a00 */
[----:B------:R1:W-:Y:S01]  /*48f0*/  STS.128 [R0+0x1000], R32 ;  /* 0x0010002000007388 */ /* 0x0003e20000000c00 */
[----:B------:R-:W-:Y:S01]  /*4900*/  UIADD3.X UR19, UR16, UR13, URZ, UP0, !UPT ;  /* 0x0000000d10137290 */ /* 0x000fe200087fe43f */
[----:B------:R-:W-:Y:S01]  /*4910*/  IMAD.U32 R2, RZ, RZ, UR18 ;  /* 0x00000012ff027e24 */ /* 0x000fe2000f8e00ff */
[----:B------:R-:W-:Y:S01]  /*4920*/  UIMAD UR13, UR12, UR20, URZ ;  /* 0x000000140c0d72a4 */ /* 0x000fe2000f8e023f */
[----:B------:R1:W-:Y:S01]  /*4930*/  STS.128 [R0+0x1800], R36 ;  /* 0x0018002400007388 */ /* 0x0003e20000000c00 */
[----:B------:R-:W-:-:S02]  /*4940*/  UIADD3 UR5, UR5, UR22, URZ ;  /* 0x0000001605057290 */ /* 0x000fc4000fffe03f */
[----:B------:R-:W-:Y:S01]  /*4950*/  UIMAD UR12, UR12, UR24, URZ ;  /* 0x000000180c0c72a4 */ /* 0x000fe2000f8e023f */
[----:B------:R1:W-:Y:S01]  /*4960*/  STS.128 [R0+0x2000], R40 ;  /* 0x0020002800007388 */ /* 0x0003e20000000c00 */
[----:B------:R-:W-:Y:S01]  /*4970*/  UIADD3 UR7, UR7, UR17, URZ ;  /* 0x0000001107077290 */ /* 0x000fe2000fffe03f */
[----:B------:R-:W-:Y:S01]  /*4980*/  IMAD.U32 R3, RZ, RZ, UR19 ;  /* 0x00000013ff037e24 */ /* 0x000fe2000f8e00ff */
[----:B------:R-:W-:Y:S01]  /*4990*/  UIMAD UR13, UR14, UR21, UR13 ;  /* 0x000000150e0d72a4 */ /* 0x000fe2000f8e020d */
[----:B------:R1:W-:Y:S01]  /*49a0*/  STS.128 [R0+0x2800], R44 ;  /* 0x0028002c00007388 */ /* 0x0003e20000000c00 */
[----:B------:R-:W-:Y:S02]  /*49b0*/  UIMAD.WIDE.U32 UR4, UR14, UR20, UR4 ;  /* 0x000000140e0472a5 */ /* 0x000fe4000f8e0004 */
[----:B------:R-:W-:Y:S01]  /*49c0*/  UIMAD UR12, UR14, UR25, UR12 ;  /* 0x000000190e0c72a4 */ /* 0x000fe2000f8e020c */
[----:B------:R1:W-:Y:S01]  /*49d0*/  STS.128 [R0+0x3000], R48 ;  /* 0x0030003000007388 */ /* 0x0003e20000000c00 */
[----:B------:R-:W-:Y:S01]  /*49e0*/  UIMAD.WIDE.U32 UR6, UR14, UR24, UR6 ;  /* 0x000000180e0672a5 */ /* 0x000fe2000f8e0006 */
[----:B------:R-:W-:-:S02]  /*49f0*/  ULDC.64 UR20, c[0x0][0x800] ;  /* 0x0002000000147ab9 */ /* 0x000fc40000000a00 */
[----:B------:R1:W-:Y:S01]  /*4a00*/  STS.128 [R0+0x3800], R52 ;  /* 0x0038003400007388 */ /* 0x0003e20000000c00 */
[----:B------:R-:W-:Y:S01]  /*4a10*/  ULDC.64 UR22, c[0x0][0x828] ;  /* 0x00020a0000167ab9 */ /* 0x000fe20000000a00 */
[----:B------:R-:W-:Y:S02]  /*4a20*/  UIADD3 UR14, -UR11, URZ, URZ ;  /* 0x0000003f0b0e7290 */ /* 0x000fe4000fffe13f */
[----:B------:R1:W-:Y:S01]  /*4a30*/  STS.128 [R0+0x4000], R56 ;  /* 0x0040003800007388 */ /* 0x0003e20000000c00 */
[----:B------:R-:W-:Y:S02]  /*4a40*/  UIADD3 UR11, UR5, UR13, URZ ;  /* 0x0000000d050b7290 */ /* 0x000fe4000fffe03f */
[----:B------:R-:W-:Y:S01]  /*4a50*/  ULEA UR20, UP0, UR4, UR20, 0x2 ;  /* 0x0000001404147291 */ /* 0x000fe2000f80103f */
[----:B------:R1:W-:Y:S01]  /*4a60*/  STS.128 [R0+0x4800], R60 ;  /* 0x0048003c00007388 */ /* 0x0003e20000000c00 */
[----:B------:R-:W-:Y:S02]  /*4a70*/  UIADD3 UR5, UR7, UR12, URZ ;  /* 0x0000000c07057290 */ /* 0x000fe4000fffe03f */
[----:B------:R-:W-:Y:S01]  /*4a80*/  ULEA UR22, UP1, UR6, UR22, 0x2 ;  /* 0x0000001606167291 */ /* 0x000fe2000f82103f */
[----:B------:R1:W-:Y:S01]  /*4a90*/  STS.128 [R0+0x5000], R64 ;  /* 0x0050004000007388 */ /* 0x0003e20000000c00 */
[----:B------:R-:W-:-:S02]  /*4aa0*/  ULEA.HI.X UR21, UR4, UR21, UR11, 0x2, UP0 ;  /* 0x0000001504157291 */ /* 0x000fc400080f140b */
[----:B------:R-:W-:Y:S01]  /*4ab0*/  ULEA.HI.X UR5, UR6, UR23, UR5, 0x2, UP1 ;  /* 0x0000001706057291 */ /* 0x000fe200088f1405 */
[----:B------:R1:W-:Y:S01]  /*4ac0*/  STS.128 [R0+0x5800], R68 ;  /* 0x0058004400007388 */ /* 0x0003e20000000c00 */
[----:B------:R-:W-:Y:S01]  /*4ad0*/  UIMAD UR14, UR9, UR14, UR8 ;  /* 0x0000000e090e72a4 */ /* 0x000fe2000f8e0208 */
[----:B------:R-:W-:Y:S11]  /*4ae0*/  @P0 BRA `(.L_x_1641) ;  /* 0x0000000000140947 */ /* 0x000ff60003800000 */
.L_x_1642:
[----:B------:R-:W2:Y:S04]  /*4af0*/  LDG.E.STRONG.GPU R4, desc[UR46][R2.64] ;  /* 0x0000002e02047981 */ /* 0x000ea8000c1ef900 */
[----:B--2---:R-:W-:Y:S01]  /*4b00*/  CCTL.IVALL ;  /* 0x00000000ff00798f */ /* 0x004fe20002000000 */
[----:B------:R-:W-:Y:S05]  /*4b10*/  YIELD ;  /* 0x0000000000007946 */ /* 0x000fea0003800000 */
[----:B------:R-:W-:-:S13]  /*4b20*/  ISETP.NE.AND P0, PT, R4, UR14, PT ;  /* 0x0000000e04007c0c */ /* 0x000fda000bf05270 */
[----:B------:R-:W-:Y:S05]  /*4b30*/  @P0 BRA `(.L_x_1642) ;  /* 0xfffffffc00ec0947 */ /* 0x000fea000383ffff */
.L_x_1641:
[----:B------:R-:W-:Y:S05]  /*4b40*/  BSYNC B0 ;  /* 0x0000000000007941 */ /* 0x000fea0003800000 */
.L_x_1640:
[----:B------:R-:W-:-:S03]  /*4b50*/  UMOV UR4, 0xffffffff ;  /* 0xffffffff00047882 */ /* 0x000fc60000000000 */
[----:B------:R-:W-:Y:S05]  /*4b60*/  BRA.DIV UR4, `(.L_x_1643) ;  /* 0x0000004e04687947 */ /* 0x000fea000b800000 */
[----:B------:R-:W-:Y:S01]  /*4b70*/  NOP ;  /* 0x0000000000007918 */ /* 0x000fe20000000000 */
.L_x_1752:
        /* <DEDUP_REMOVED lines=10> */
[----:B------:R-:W-:Y:S01]  /*4c20*/  PLOP3.LUT P0, PT, PT, PT, PT, 0x80, 0x0 ;  /* 0x000000000000781c */ /* 0x000fe20003f0f070 */
[----:B------:R-:W-:Y:S01]  /*4c30*/  UMOV UR6, 0x1200 ;  /* 0x0000120000067882 */ /* 0x000fe20000000000 */
[----:B------:R-:W-:Y:S01]  /*4c40*/  UMOV UR8, 0x0 ;  /* 0x0000000000087882 */ /* 0x000fe20000000000 */
[----:B------:R-:W-:Y:S01]  /*4c50*/  UMOV UR9, 0x14f00000 ;  /* 0x14f0000000097882 */ /* 0x000fe20000000000 */
[----:B------:R-:W-:-:S09]  /*4c60*/  UMOV UR4, UR22 ;  /* 0x0000001600047c82 */ /* 0x000fd20008000000 */
.L_x_1646:
[----:B------:R-:W-:Y:S01]  /*4c70*/  @P0 ELECT P2, URZ, PT ;  /* 0x00000000003f082f */ /* 0x000fe20003840000 */
[----:B------:R2:W-:-:S12]  /*4c80*/  UBLKRED.G.S.ADD.F32.RN [UR4], [UR10], UR6, desc[UR8] ;  /* 0x000008040a0073bb */ /* 0x0005d800080a1406 */
[----:B------:R-:W-:Y:S02]  /*4c90*/  @P2 PLOP3.LUT P0, PT, P2, PT, PT, 0x8, 0x0 ;  /* 0x000000000000281c */ /* 0x000fe4000170e170 */
[----:B------:R-:W-:-:S11]  /*4ca0*/  PLOP3.LUT P2, PT, PT, PT, PT, 0x8, 0x0 ;  /* 0x000000000000781c */ /* 0x000fd60003f4e170 */
[----:B--2---:R-:W-:Y:S05]  /*4cb0*/  @P0 BRA.U.ANY `(.L_x_1646) ;  /* 0xfffffffd00ec0947 */ /* 0x004fea000393ffff */
[----:B------:R0:W-:Y:S01]  /*4cc0*/  UTMACMDFLUSH ;  /* 0x00000000000079b7 */ /* 0x0001e20000000000 */
[----:B------:R-:W-:-:S04]  /*4cd0*/  DEPBAR.LE SB0, 0x0 ;  /* 0x000080000000791a */ /* 0x000fc80000000000 */
.L_x_1645:
[----:B------:R-:W-:Y:S05]  /*4ce0*/  BSYNC B0 ;  /* 0x0000000000007941 */ /* 0x000fea0003800000 */
.L_x_1644:
        /* <DEDUP_REMOVED lines=12> */
[----:B------:R-:W-:-:S05]  /*4db0*/  IMAD.MOV.U32 R5, RZ, RZ, 0x1 ;  /* 0x00000001ff057424 */ /* 0x000fca00078e00ff */
[----:B------:R2:W-:Y:S02]  /*4dc0*/  REDG.E.ADD.S32.STRONG.GPU desc[UR46][R2.64], R5 ;  /* 0x000000050200798e */ /* 0x0005e4000c10e3ae */
.L_x_1648:
[----:B------:R-:W-:Y:S05]  /*4dd0*/  BSYNC B0 ;  /* 0x0000000000007941 */ /* 0x000fea0003800000 */
.L_x_1647:
[----:B------:R-:W-:Y:S06]  /*4de0*/  BAR.SYNC.DEFER_BLOCKING 0x1, 0x180 ;  /* 0x0046000000007b1d */ /* 0x000fec0000010000 */
[----:B------:R-:W-:Y:S01]  /*4df0*/  ULDC.64 UR4, c[0x0][0x860] ;  /* 0x0002180000047ab9 */ /* 0x000fe20000000a00 */
[----:B------:R-:W-:Y:S01]  /*4e00*/  BSSY B0, `(.L_x_1649) ;  /* 0x0000017000007945 */ /* 0x000fe20003800000 */
[----:B------:R-:W-:-:S04]  /*4e10*/  UIADD3 UR15, UP0, UR15, UR4, URZ ;  /* 0x000000040f0f7290 */ /* 0x000fc8000ff1e03f */
[----:B------:R-:W-:Y:S02]  /*4e20*/  UIADD3.X UR16, UR16, UR5, URZ, UP0, !UPT ;  /* 0x0000000510107290 */ /* 0x000fe400087fe43f */
[----:B--2---:R-:W-:-:S04]  /*4e30*/  IMAD.U32 R2, RZ, RZ, UR15 ;  /* 0x0000000fff027e24 */ /* 0x004fc8000f8e00ff */
[----:B------:R-:W-:Y:S01]  /*4e40*/  IMAD.U32 R3, RZ, RZ, UR16 ;  /* 0x00000010ff037e24 */ /* 0x000fe2000f8e00ff */
        /* <DEDUP_REMOVED lines=13> */
.L_x_1651:
[----:B-12---:R-:W2:Y:S04]  /*4f20*/  LDG.E.STRONG.GPU R0, desc[UR46][R2.64] ;  /* 0x0000002e02007981 */ /* 0x006ea8000c1ef900 */
[----:B--2---:R-:W-:Y:S01]  /*4f30*/  CCTL.IVALL ;  /* 0x00000000ff00798f */ /* 0x004fe20002000000 */
[----:B------:R-:W-:Y:S05]  /*4f40*/  YIELD ;  /* 0x0000000000007946 */ /* 0x000fea0003800000 */
[----:B------:R-:W-:-:S13]  /*4f50*/  ISETP.NE.AND P0, PT, R0, UR14, PT ;  /* 0x0000000e00007c0c */ /* 0x000fda000bf05270 */
[----:B------:R-:W-:Y:S05]  /*4f60*/  @P0 BRA `(.L_x_1651) ;  /* 0xfffffffc00ec0947 */ /* 0x000fea000383ffff */
.L_x_1650:
[----:B------:R-:W-:Y:S05]  /*4f70*/  BSYNC B0 ;  /* 0x0000000000007941 */ /* 0x000fea0003800000 */
.L_x_1649:
[----:B------:R-:W-:-:S03]  /*4f80*/  UMOV UR4, 0xffffffff ;  /* 0xffffffff00047882 */ /* 0x000fc60000000000 */
[----:B------:R-:W-:Y:S05]  /*4f90*/  BRA.DIV UR4, `(.L_x_1652) ;  /* 0x0000004a04787947 */ /* 0x000fea000b800000 */
[----:B------:R-:W-:Y:S01]  /*4fa0*/  NOP ;  /* 0x0000000000007918 */ /* 0x000fe20000000000 */
.L_x_1755:
[----:B------:R-:W-:Y:S01]  /*4fb0*/  @!PT LDS RZ, [RZ] ;  /* 0x00000000fffff984 */ /* 0x000fe20000000800 */
[----:B------:R-:W-:Y:S01]  /*4fc0*/  @!PT LDS RZ, [RZ] ;  /* 0x00000000fffff984 */ /* 0x000fe20000000800 */
[----:B------:R-:W-:Y:S01]  /*4fd0*/  @!PT LDS RZ, [RZ] ;  /* 0x00000000fffff984 */ /* 0x000fe20000000800 */
[----:B------:R-:W-:Y:S01]  /*4fe0*/  @!PT LDS RZ, [RZ] ;  /* 0x00000000fffff984 */ /* 0x000fe20000000800 */
[----:B------:R3:W-:Y:S06]  /*4ff0*/  MEMBAR.ALL.CTA ;  /* 0x0000000000007992 */ /* 0x0007ec0000008000 */
[----:B---3--:R-:W3:Y:S01]  /*5000*/  FENCE.VIEW.ASYNC.S ;  /* 0x00000000000073c6 */ /* 0x008ee20000000000 */
[----:B------:R-:W-:Y:S05]  /*5010*/  WARPSYNC.ALL ;  /* 0x0000000000007948 */ /* 0x000fea0003800000 */
[----:B------:R-:W-:Y:S01]  /*5020*/  BSSY B0, `(.L_x_1653) ;  /* 0x0000010000007945 */ /* 0x000fe20003800000 */
[----:B---3--:R-:W-:Y:S06]  /*5030*/  BAR.SYNC.DEFER_BLOCKING 0x1, 0x180 ;  /* 0x0046000000007b1d */ /* 0x008fec0000010000 */
[----:B------:R-:W-:Y:S05]  /*5040*/  @P1 BRA `(.L_x_1654) ;  /* 0x0000000000341947 */ /* 0x000fea0003800000 */
[----:B------:R-:W-:Y:S01]  /*5050*/  PLOP3.LUT P0, PT, PT, PT, PT, 0x80, 0x0 ;  /* 0x000000000000781c */ /* 0x000fe20003f0f070 */
[----:B------:R-:W-:Y:S01]  /*5060*/  UMOV UR6, 0x1200 ;  /* 0x0000120000067882 */ /* 0x000fe20000000000 */
[----:B------:R-:W-:Y:S01]  /*5070*/  UMOV UR8, 0x0 ;  /* 0x0000000000087882 */ /* 0x000fe20000000000 */
[----:B------:R-:W-:Y:S01]  /*5080*/  UMOV UR9, 0x14f00000 ;  /* 0x14f0000000097882 */ /* 0x000fe20000000000 */
[----:B------:R-:W-:Y:S01]  /*5090*/  UMOV UR4, UR20 ;  /* 0x0000001400047c82 */ /* 0x000fe20008000000 */
[----:B------:R-:W-:-:S08]  /*50a0*/  UMOV UR5, UR21 ;  /* 0x0000001500057c82 */ /* 0x000fd00008000000 */
.L_x_1655:
[----:B------:R-:W-:Y:S01]  /*50b0*/  @P0 ELECT P2, URZ, PT ;  /* 0x00000000003f082f */ /* 0x000fe20003840000 */
[----:B------:R3:W-:-:S12]  /*50c0*/  UBLKRED.G.S.ADD.F32.RN [UR4], [UR10], UR6, desc[UR8] ;  /* 0x000008040a0073bb */ /* 0x0007d800080a1406 */
[----:B------:R-:W-:Y:S02]  /*50d0*/  @P2 PLOP3.LUT P0, PT, P2, PT, PT, 0x8, 0x0 ;  /* 0x000000000000281c */ /* 0x000fe4000170e170 */
[----:B------:R-:W-:-:S11]  /*50e0*/  PLOP3.LUT P2, PT, PT, PT, PT, 0x8, 0x0 ;  /* 0x000000000000781c */ /* 0x000fd60003f4e170 */
[----:B---3--:R-:W-:Y:S05]  /*50f0*/  @P0 BRA.U.ANY `(.L_x_1655) ;  /* 0xfffffffd00ec0947 */ /* 0x008fea000393ffff */
[----:B------:R0:W-:Y:S01]  /*5100*/  UTMACMDFLUSH ;  /* 0x00000000000079b7 */ /* 0x0001e20000000000 */
[----:B------:R-:W-:-:S04]  /*5110*/  DEPBAR.LE SB0, 0x0 ;  /* 0x000080000000791a */ /* 0x000fc80000000000 */
.L_x_1654:
[----:B------:R-:W-:Y:S05]  /*5120*/  BSYNC B0 ;  /* 0x0000000000007941 */ /* 0x000fea0003800000 */
.L_x_1653:
        /* <DEDUP_REMOVED lines=11> */
[----:B012345:R-:W-:Y:S04]  /*51e0*/  CCTL.IVALL ;  /* 0x00000000ff00798f */ /* 0x03ffe80002000000 */
[----:B------:R3:W-:Y:S01]  /*51f0*/  REDG.E.ADD.S32.STRONG.GPU desc[UR46][R2.64], R5 ;  /* 0x000000050200798e */ /* 0x0007e2000c10e3ae */
[----:B------:R-:W-:Y:S05]  /*5200*/  BRA `(.L_x_1611) ;  /* 0x0000004400587947 */ /* 0x000fea0003800000 */
.L_x_1609:
        /* <DEDUP_REMOVED lines=33> */
.L_x_1657:
[----:B------:R-:W-:-:S05]  /*5420*/  UMOV UR11, UR5 ;  /* 0x00000005000b7c82 */ /* 0x000fca0008000000 */
.L_x_1658:
        /* <DEDUP_REMOVED lines=11> */
[----:B------:R-:W-:Y:S02]  /*54e0*/  UIADD3 UR7, UR7, UR8, URZ ;  /* 0x0000000807077290 */ /* 0x000fe4000fffe03f */
[----:B------:R-:W-:Y:S02]  /*54f0*/  UISETP.LT.AND UP0, UPT, URZ, UR10, UPT ;  /* 0x0000000a3f00728c */ /* 0x000fe4000bf01270 */
[----:B------:R-:W-:-:S02]  /*5500*/  USHF.R.S32.HI UR9, URZ, 0x1f, UR16 ;  /* 0x0000001f3f097899 */ /* 0x000fc40008011410 */
[----:B------:R-:W-:Y:S01]  /*5510*/  USEL UR8, URZ, UR10, !UP0 ;  /* 0x0000000a3f087287 */ /* 0x000fe2000c000000 */
[----:B------:R-:W-:Y:S01]  /*5520*/  ULDC.64 UR12, c[0x0][0x2e0] ;  /* 0x0000b800000c7ab9 */ /* 0x000fe20000000a00 */
[----:B------:R-:W-:Y:S02]  /*5530*/  ULDC UR15, c[0x0][0x288] ;  /* 0x0000a200000f7ab9 */ /* 0x000fe40000000800 */
[----:B------:R-:W-:Y:S02]  /*5540*/  UISETP.GT.AND UP0, UPT, UR11, UR8, UPT ;  /* 0x000000080b00728c */ /* 0x000fe4000bf04270 */
[----:B------:R-:W-:Y:S02]  /*5550*/  UIMAD UR9, UR9, UR12, URZ ;  /* 0x0000000c090972a4 */ /* 0x000fe4000f8e023f */
[----:B------:R-:W-:Y:S02]  /*5560*/  UIMAD UR10, UR16, UR15, URZ ;  /* 0x0000000f100a72a4 */ /* 0x000fe4000f8e023f */
[----:B------:R-:W-:Y:S01]  /*5570*/  PLOP3.LUT P1, PT, PT, PT, UP0, 0x80, 0x0 ;  /* 0x000000000000781c */ /* 0x000fe20003f2f008 */
[----:B------:R-:W-:-:S02]  /*5580*/  UIMAD UR14, UR16, UR13, UR9 ;  /* 0x0000000d100e72a4 */ /* 0x000fc4000f8e0209 */
        /* <DEDUP_REMOVED lines=26> */
.L_x_1663:
[----:B------:R-:W2:Y:S04]  /*5730*/  LDG.E.STRONG.GPU R0, desc[UR46][R2.64] ;  /* 0x0000002e02007981 */ /* 0x000ea8000c1ef900 */
[----:B--2---:R-:W-:Y:S01]  /*5740*/  CCTL.IVALL ;  /* 0x00000000ff00798f */ /* 0x004fe20002000000 */
[----:B------:R-:W-:Y:S05]  /*5750*/  YIELD ;  /* 0x0000000000007946 */ /* 0x000fea0003800000 */
[----:B------:R-:W-:-:S13]  /*5760*/  ISETP.NE.AND P1, PT, R0, UR23, PT ;  /* 0x0000001700007c0c */ /* 0x000fda000bf25270 */
[----:B------:R-:W-:Y:S05]  /*5770*/  @P1 BRA `(.L_x_1663) ;  /* 0xfffffffc00ec1947 */ /* 0x000fea000383ffff */
.L_x_1662:
[----:B------:R-:W-:Y:S05]  /*5780*/  BSYNC B0 ;  /* 0x0000000000007941 */ /* 0x000fea0003800000 */
.L_x_1661:
[----:B------:R-:W-:-:S03]  /*5790*/  UMOV UR4, 0xffffffff ;  /* 0xffffffff00047882 */ /* 0x000fc60000000000 */
[----:B------:R-:W-:Y:S05]  /*57a0*/  BRA.DIV UR4, `(.L_x_1664) ;  /* 0x0000004204907947 */ /* 0x000fea000b800000 */
[----:B------:R-:W-:Y:S01]  /*57b0*/  NOP ;  /* 0x0000000000007918 */ /* 0x000fe20000000000 */
.L_x_1758:
        /* <DEDUP_REMOVED lines=22> */
.L_x_1666:
[----:B------:R-:W-:Y:S05]  /*5920*/  BSYNC B0 ;  /* 0x0000000000007941 */ /* 0x000fea0003800000 */
.L_x_1665:
        /* <DEDUP_REMOVED lines=19> */
.L_x_1668:
[----:B------:R-:W-:Y:S05]  /*5a60*/  BSYNC B0 ;  /* 0x0000000000007941 */ /* 0x000fea0003800000 */
.L_x_1667:
        /* <DEDUP_REMOVED lines=20> */
.L_x_1670:
[----:B------:R-:W-:Y:S05]  /*5bb0*/  BSYNC B0 ;  /* 0x0000000000007941 */ /* 0x000fea0003800000 */
.L_x_1669:
[----:B------:R-:W-:Y:S06]  /*5bc0*/  BAR.ARV 0xa, 0xa0 ;  /* 0x0282800000007b1d */ /* 0x000fec0000002000 */
[----:B------:R-:W-:Y:S04]  /*5bd0*/  BSSY B0, `(.L_x_1671) ;  /* 0x0000003000007945 */ /* 0x000fe80003800000 */
[----:B------:R-:W-:Y:S05]  /*5be0*/  @!P0 BRA `(.L_x_1672) ;  /* 0x0000000000048947 */ /* 0x000fea0003800000 */
[----:B------:R-:W-:-:S04]  /*5bf0*/  DEPBAR.LE SB0, 0x1 ;  /* 0x000080400000791a */ /* 0x000fc80000000000 */
.L_x_1672:
[----:B------:R-:W-:Y:S05]  /*5c00*/  BSYNC B0 ;  /* 0x0000000000007941 */ /* 0x000fea0003800000 */
.L_x_1671:
[----:B------:R-:W-:Y:S06]  /*5c10*/  BAR.ARV 0xb, 0xa0 ;  /* 0x02c2800000007b1d */ /* 0x000fec0000002000 */
[----:B------:R-:W-:Y:S04]  /*5c20*/  BSSY B0, `(.L_x_1673) ;  /* 0x0000003000007945 */ /* 0x000fe80003800000 */
[----:B------:R-:W-:Y:S05]  /*5c30*/  @!P0 BRA `(.L_x_1674) ;  /* 0x0000000000048947 */ /* 0x000fea0003800000 */
[----:B------:R-:W-:-:S04]  /*5c40*/  DEPBAR.LE SB0, 0x0 ;  /* 0x000080000000791a */ /* 0x000fc80000000000 */
.L_x_1674:
[----:B------:R-:W-:Y:S05]  /*5c50*/  BSYNC B0 ;  /* 0x0000000000007941 */ /* 0x000fea0003800000 */
.L_x_1673:
        /* <DEDUP_REMOVED lines=19> */
.L_x_1676:
[----:B------:R-:W-:Y:S05]  /*5d90*/  BSYNC B0 ;  /* 0x0000000000007941 */ /* 0x000fea0003800000 */
.L_x_1675:
[----:B------:R-:W-:Y:S01]  /*5da0*/  UIADD3 UR18, UR8, 0x1, URZ ;  /* 0x0000000108127890 */ /* 0x000fe2000fffe03f */
[----:B------:R-:W-:Y:S11]  /*5db0*/  BRA `(.L_x_1677) ;  /* 0x0000000000047947 */ /* 0x000ff60003800000 */
.L_x_1660:
[----:B------:R-:W-:-:S05]  /*5dc0*/  UMOV UR18, UR8 ;  /* 0x0000000800127c82 */ /* 0x000fca0008000000 */
.L_x_1677:
        /* <DEDUP_REMOVED lines=12> */
.L_x_1710:
        /* <DEDUP_REMOVED lines=11> */
.L_x_1680:
[----:B------:R-:W2:Y:S04]  /*5f40*/  LDG.E.STRONG.GPU R0, desc[UR46][R2.64] ;  /* 0x0000002e02007981 */ /* 0x000ea8000c1ef900 */
[----:B--2---:R-:W-:Y:S01]  /*5f50*/  CCTL.IVALL ;  /* 0x00000000ff00798f */ /* 0x004fe20002000000 */
[----:B------:R-:W-:Y:S05]  /*5f60*/  YIELD ;  /* 0x0000000000007946 */ /* 0x000fea0003800000 */
[----:B------:R-:W-:-:S13]  /*5f70*/  ISETP.NE.AND P1, PT, R0, UR23, PT ;  /* 0x0000001700007c0c */ /* 0x000fda000bf25270 */
[----:B------:R-:W-:Y:S05]  /*5f80*/  @P1 BRA `(.L_x_1680) ;  /* 0xfffffffc00ec1947 */ /* 0x000fea000383ffff */
.L_x_1679:
[----:B------:R-:W-:Y:S05]  /*5f90*/  BSYNC B0 ;  /* 0x0000000000007941 */ /* 0x000fea0003800000 */
.L_x_1678:
[----:B------:R-:W-:-:S03]  /*5fa0*/  UMOV UR16, 0xffffffff ;  /* 0xffffffff00107882 */ /* 0x000fc60000000000 */
[----:B------:R-:W-:Y:S05]  /*5fb0*/  BRA.DIV UR16, `(.L_x_1681) ;  /* 0x0000003a10a87947 */ /* 0x000fea000b800000 */
[----:B------:R-:W-:Y:S01]  /*5fc0*/  NOP ;  /* 0x0000000000007918 */ /* 0x000fe20000000000 */
.L_x_1761:
        /* <DEDUP_REMOVED lines=19> */
.L_x_1683:
[----:B------:R-:W-:Y:S05]  /*6100*/  BSYNC B0 ;  /* 0x0000000000007941 */ /* 0x000fea0003800000 */
.L_x_1682:
        /* <DEDUP_REMOVED lines=14> */
.L_x_1685:
[----:B------:R-:W-:Y:S05]  /*61f0*/  BSYNC B0 ;  /* 0x0000000000007941 */ /* 0x000fea0003800000 */
.L_x_1684:
        /* <DEDUP_REMOVED lines=15> */
.L_x_1687:
[----:B------:R-:W-:Y:S05]  /*62f0*/  BSYNC B0 ;  /* 0x0000000000007941 */ /* 0x000fea0003800000 */
.L_x_1686:
[----:B------:R-:W-:Y:S06]  /*6300*/  BAR.ARV 0xa, 0xa0 ;  /* 0x0282800000007b1d */ /* 0x000fec0000002000 */
[----:B------:R-:W-:Y:S04]  /*6310*/  BSSY B0, `(.L_x_1688) ;  /* 0x0000003000007945 */ /* 0x000fe80003800000 */
[----:B------:R-:W-:Y:S05]  /*6320*/  @!P0 BRA `(.L_x_1689) ;  /* 0x0000000000048947 */ /* 0x000fea0003800000 */
[----:B------:R-:W-:-:S04]  /*6330*/  DEPBAR.LE SB0, 0x1 ;  /* 0x000080400000791a */ /* 0x000fc80000000000 */
.L_x_1689:
[----:B------:R-:W-:Y:S05]  /*6340*/  BSYNC B0 ;  /* 0x0000000000007941 */ /* 0x000fea0003800000 */
.L_x_1688:
[----:B------:R-:W-:Y:S06]  /*6350*/  BAR.ARV 0xb, 0xa0 ;  /* 0x02c2800000007b1d */ /* 0x000fec0000002000 */
[----:B------:R-:W-:Y:S04]  /*6360*/  BSSY B0, `(.L_x_1690) ;  /* 0x0000003000007945 */ /* 0x000fe80003800000 */
[----:B------:R-:W-:Y:S05]  /*6370*/  @!P0 BRA `(.L_x_1691) ;  /* 0x0000000000048947 */ /* 0x000fea0003800000 */
[----:B------:R-:W-:-:S04]  /*6380*/  DEPBAR.LE SB0, 0x0 ;  /* 0x000080000000791a */ /* 0x000fc80000000000 */
.L_x_1691:
[----:B------:R-:W-:Y:S05]  /*6390*/  BSYNC B0 ;  /* 0x0000000000007941 */ /* 0x000fea0003800000 */
.L_x_1690:
        /* <DEDUP_REMOVED lines=19> */
.L_x_1693:
[----:B------:R-:W-:Y:S05]  /*64d0*/  BSYNC B0 ;  /* 0x0000000000007941 */ /* 0x000fea0003800000 */
.L_x_1692:
        /* <DEDUP_REMOVED lines=9> */
.L_x_1696:
[----:B------:R-:W2:Y:S04]  /*6570*/  LDG.E.STRONG.GPU R0, desc[UR46][R2.64] ;  /* 0x0000002e02007981 */ /* 0x000ea8000c1ef900 */
[----:B--2---:R-:W-:Y:S01]  /*6580*/  CCTL.IVALL ;  /* 0x00000000ff00798f */ /* 0x004fe20002000000 */
[----:B------:R-:W-:Y:S05]  /*6590*/  YIELD ;  /* 0x0000000000007946 */ /* 0x000fea0003800000 */
[----:B------:R-:W-:-:S13]  /*65a0*/  ISETP.NE.AND P1, PT, R0, UR23, PT ;  /* 0x0000001700007c0c */ /* 0x000fda000bf25270 */
[----:B------:R-:W-:Y:S05]  /*65b0*/  @P1 BRA `(.L_x_1696) ;  /* 0xfffffffc00ec1947 */ /* 0x000fea000383ffff */
.L_x_1695:
[----:B------:R-:W-:Y:S05]  /*65c0*/  BSYNC B0 ;  /* 0x0000000000007941 */ /* 0x000fea0003800000 */
.L_x_1694:
[----:B------:R-:W-:-:S03]  /*65d0*/  UMOV UR12, 0xffffffff ;  /* 0xffffffff000c7882 */ /* 0x000fc60000000000 */
[----:B------:R-:W-:Y:S05]  /*65e0*/  BRA.DIV UR12, `(.L_x_1697) ;  /* 0x000000360c387947 */ /* 0x000fea000b800000 */
[----:B------:R-:W-:Y:S01]  /*65f0*/  NOP ;  /* 0x0000000000007918 */ /* 0x000fe20000000000 */
.L_x_1764:
        /* <DEDUP_REMOVED lines=15> */
.L_x_1699:
[----:B------:R-:W-:Y:S05]  /*66f0*/  BSYNC B0 ;  /* 0x0000000000007941 */ /* 0x000fea0003800000 */
.L_x_1698:
        /* <DEDUP_REMOVED lines=14> */
.L_x_1701:
[----:B------:R-:W-:Y:S05]  /*67e0*/  BSYNC B0 ;  /* 0x0000000000007941 */ /* 0x000fea0003800000 */
.L_x_1700:
        /* <DEDUP_REMOVED lines=15> */
.L_x_1703:
[----:B------:R-:W-:Y:S05]  /*68e0*/  BSYNC B0 ;  /* 0x0000000000007941 */ /* 0x000fea0003800000 */
.L_x_1702:
[----:B------:R-:W-:Y:S06]  /*68f0*/  BAR.ARV 0xa, 0xa0 ;  /* 0x0282800000007b1d */ /* 0x000fec0000002000 */
[----:B------:R-:W-:Y:S04]  /*6900*/  BSSY B0, `(.L_x_1704) ;  /* 0x0000003000007945 */ /* 0x000fe80003800000 */
[----:B------:R-:W-:Y:S05]  /*6910*/  @!P0 BRA `(.L_x_1705) ;  /* 0x0000000000048947 */ /* 0x000fea0003800000 */
[----:B------:R-:W-:-:S04]  /*6920*/  DEPBAR.LE SB0, 0x1 ;  /* 0x000080400000791a */ /* 0x000fc80000000000 */
.L_x_1705:
[----:B------:R-:W-:Y:S05]  /*6930*/  BSYNC B0 ;  /* 0x0000000000007941 */ /* 0x000fea0003800000 */
.L_x_1704:
[----:B------:R-:W-:Y:S06]  /*6940*/  BAR.ARV 0xb, 0xa0 ;  /* 0x02c2800000007b1d */ /* 0x000fec0000002000 */
[----:B------:R-:W-:Y:S04]  /*6950*/  BSSY B0, `(.L_x_1706) ;  /* 0x0000003000007945 */ /* 0x000fe80003800000 */
[----:B------:R-:W-:Y:S05]  /*6960*/  @!P0 BRA `(.L_x_1707) ;  /* 0x0000000000048947 */ /* 0x000fea0003800000 */
[----:B------:R-:W-:-:S04]  /*6970*/  DEPBAR.LE SB0, 0x0 ;  /* 0x000080000000791a */ /* 0x000fc80000000000 */
.L_x_1707:
[----:B------:R-:W-:Y:S05]  /*6980*/  BSYNC B0 ;  /* 0x0000000000007941 */ /* 0x000fea0003800000 */
.L_x_1706:
        /* <DEDUP_REMOVED lines=19> */
.L_x_1709:
[----:B------:R-:W-:Y:S05]  /*6ac0*/  BSYNC B0 ;  /* 0x0000000000007941 */ /* 0x000fea0003800000 */
.L_x_1708:
[----:B------:R-:W-:Y:S02]  /*6ad0*/  UIADD3 UR8, UR8, 0x2, URZ ;  /* 0x0000000208087890 */ /* 0x000fe4000fffe03f */
[----:B------:R-:W-:Y:S02]  /*6ae0*/  UIADD3 UR4, UR4, 0x6000, URZ ;  /* 0x0000600004047890 */ /* 0x000fe4000fffe03f */
[----:B------:R-:W-:-:S06]  /*6af0*/  UISETP.GE.AND UP0, UPT, UR8, UR11, UPT ;  /* 0x0000000b0800728c */ /* 0x000fcc000bf06270 */
[----:B------:R-:W-:-:S13]  /*6b00*/  PLOP3.LUT P1, PT, PT, PT, UP0, 0x80, 0x0 ;  /* 0x000000000000781c */ /* 0x000fda0003f2f008 */
[----:B------:R-:W-:Y:S05]  /*6b10*/  @!P1 BRA `(.L_x_1710) ;  /* 0xfffffff000dc9947 */ /* 0x000fea000383ffff */
.L_x_1659:
        /* <DEDUP_REMOVED lines=41> */
.L_x_1713:
[----:B------:R-:W-:Y:S05]  /*6db0*/  BSYNC B0 ;  /* 0x0000000000007941 */ /* 0x000fea0003800000 */
.L_x_1712:
[----:B------:R-:W-:Y:S05]  /*6dc0*/  BRA `(.L_x_1714) ;  /* 0x0000000000047947 */ /* 0x000fea0003800000 */
.L_x_1711:
[----:B------:R-:W-:-:S05]  /*6dd0*/  UMOV UR4, UR8 ;  /* 0x0000000800047c82 */ /* 0x000fca0008000000 */
.L_x_1714:
        /* <DEDUP_REMOVED lines=11> */
.L_x_1719:
        /* <DEDUP_REMOVED lines=24> */
.L_x_1716:
[----:B------:R-:W-:Y:S05]  /*7010*/  BSYNC B0 ;  /* 0x0000000000007941 */ /* 0x000fea0003800000 */
.L_x_1715:
        /* <DEDUP_REMOVED lines=24> */
.L_x_1718:
[----:B------:R-:W-:Y:S05]  /*71a0*/  BSYNC B0 ;  /* 0x0000000000007941 */ /* 0x000fea0003800000 */
.L_x_1717:
[----:B------:R-:W-:Y:S02]  /*71b0*/  UIADD3 UR11, UR11, 0x2, URZ ;  /* 0x000000020b0b7890 */ /* 0x000fe4000fffe03f */
[----:B------:R-:W-:Y:S02]  /*71c0*/  ULEA UR6, UR18, UR6, 0x1 ;  /* 0x0000000612067291 */ /* 0x000fe4000f8e083f */
[----:B------:R-:W-:Y:S02]  /*71d0*/  ULEA UR7, UR18, UR7, 0x1 ;  /* 0x0000000712077291 */ /* 0x000fe4000f8e083f */
[----:B------:R-:W-:-:S13]  /*71e0*/  ISETP.NE.AND P0, PT, RZ, UR11, PT ;  /* 0x0000000bff007c0c */ /* 0x000fda000bf05270 */
[----:B------:R-:W-:Y:S05]  /*71f0*/  @!P0 BRA `(.L_x_1611) ;  /* 0x00000024005c8947 */ /* 0x000fea0003800000 */
[----:B------:R-:W-:Y:S05]  /*7200*/  BRA `(.L_x_1719) ;  /* 0xfffffffc00207947 */ /* 0x000fea000383ffff */
.L_x_1656:
        /* <DEDUP_REMOVED lines=34> */
.L_x_1721:
        /* <DEDUP_REMOVED lines=50> */
.L_x_1765:
        /* <DEDUP_REMOVED lines=9> */
.L_x_1724:
        /* <DEDUP_REMOVED lines=115> */
.L_x_1735:
[----:B-1----:R-:W-:-:S05]  /*7f10*/  IMAD.MOV.U32 R6, RZ, RZ, 0x1 ;  /* 0x00000001ff067424 */ /* 0x002fca00078e00ff */
[----:B------:R-:W-:-:S04]  /*7f20*/  SHF.L.U32 R6, R6, 0x1f, RZ ;  /* 0x0000001f06067819 */ /* 0x000fc800000006ff */
[----:B------:R-:W1:Y:S02]  /*7f30*/  SYNCS.PHASECHK.TRANS64.TRYWAIT P1, [R0+URZ+0x36438], R6 ;  /* 0x03643806000075a7 */ /* 0x000e64000802017f */
[----:B-123--:R-:W-:Y:S05]  /*7f40*/  @!P1 BRA `(.L_x_1727) ;  /* 0x0000001c00109947 */ /* 0x00efea0003800000 */
.L_x_1766:
[----:B------:R-:W-:Y:S05]  /*7f50*/  @P0 BRA `(.L_x_1728) ;  /* 0x0000000000140947 */ /* 0x000fea0003800000 */
[----:B------:R-:W-:Y:S01]  /*7f60*/  ISETP.NE.AND P1, PT, R20, RZ, PT ;  /* 0x000000ff1400720c */ /* 0x000fe20003f25270 */
[----:B------:R-:W-:-:S04]  /*7f70*/  IMAD.MOV.U32 R3, RZ, RZ, 0x6100 ;  /* 0x00006100ff037424 */ /* 0x000fc800078e00ff */
[----:B------:R2:W-:Y:S08]  /*7f80*/  SYNCS.ARRIVE.TRANS64 RZ, [R0+URZ+0x36430], R3 ;  /* 0x0364300300ff79a7 */ /* 0x0005f0000800003f */
[----:B------:R-:W-:Y:S05]  /*7f90*/  @!P1 BRA `(.L_x_1728) ;  /* 0x0000000000049947 */ /* 0x000fea0003800000 */
[----:B------:R-:W-:Y:S01]  /*7fa0*/  BPT.TRAP 0x1 ;  /* 0x000000040000795c */ /* 0x000fe20000300000 */
.L_x_1728:
        /* <DEDUP_REMOVED lines=48> */
.L_x_1767:
[----:B------:R-:W-:Y:S05]  /*82b0*/  @P0 BRA `(.L_x_1730) ;  /* 0x0000000000140947 */ /* 0x000fea0003800000 */
[----:B------:R-:W-:Y:S01]  /*82c0*/  ISETP.NE.AND P1, PT, R20, RZ, PT ;  /* 0x000000ff1400720c */ /* 0x000fe20003f25270 */
[----:B--2---:R-:W-:-:S04]  /*82d0*/  IMAD.MOV.U32 R3, RZ, RZ, 0x6100 ;  /* 0x00006100ff037424 */ /* 0x004fc800078e00ff */
[----:B------:R3:W-:Y:S08]  /*82e0*/  SYNCS.ARRIVE.TRANS64 RZ, [R0+URZ+0x36418], R3 ;  /* 0x0364180300ff79a7 */ /* 0x0007f0000800003f */
[----:B------:R-:W-:Y:S05]  /*82f0*/  @!P1 BRA `(.L_x_1730) ;  /* 0x0000000000049947 */ /* 0x000fea0003800000 */
[----:B------:R-:W-:Y:S01]  /*8300*/  BPT.TRAP 0x1 ;  /* 0x000000040000795c */ /* 0x000fe20000300000 */
.L_x_1730:
        /* <DEDUP_REMOVED lines=44> */
.L_x_1768:
[----:B------:R-:W-:Y:S05]  /*85d0*/  @P0 BRA `(.L_x_1732) ;  /* 0x0000000000140947 */ /* 0x000fea0003800000 */
[----:B------:R-:W-:Y:S01]  /*85e0*/  ISETP.NE.AND P1, PT, R20, RZ, PT ;  /* 0x000000ff1400720c */ /* 0x000fe20003f25270 */
[----:B--2---:R-:W-:-:S04]  /*85f0*/  IMAD.MOV.U32 R29, RZ, RZ, 0x6100 ;  /* 0x00006100ff1d7424 */ /* 0x004fc800078e00ff */
[----:B------:R3:W-:Y:S08]  /*8600*/  SYNCS.ARRIVE.TRANS64 RZ, [R0+URZ+0x36430], R29 ;  /* 0x0364301d00ff79a7 */ /* 0x0007f0000800003f */
[----:B------:R-:W-:Y:S05]  /*8610*/  @!P1 BRA `(.L_x_1732) ;  /* 0x0000000000049947 */ /* 0x000fea0003800000 */
[----:B------:R-:W-:Y:S01]  /*8620*/  BPT.TRAP 0x1 ;  /* 0x000000040000795c */ /* 0x000fe20000300000 */
.L_x_1732:
        /* <DEDUP_REMOVED lines=37> */
.L_x_1770:
[----:B------:R-:W-:Y:S05]  /*8880*/  @P0 BRA `(.L_x_1734) ;  /* 0x0000000000140947 */ /* 0x000fea0003800000 */
[----:B------:R-:W-:Y:S01]  /*8890*/  ISETP.NE.AND P1, PT, R20, RZ, PT ;  /* 0x000000ff1400720c */ /* 0x000fe20003f25270 */
[----:B----4-:R-:W-:-:S04]  /*88a0*/  IMAD.MOV.U32 R5, RZ, RZ, 0x6100 ;  /* 0x00006100ff057424 */ /* 0x010fc800078e00ff */
[----:B------:R4:W-:Y:S08]  /*88b0*/  SYNCS.ARRIVE.TRANS64 RZ, [R0+URZ+0x36410], R5 ;  /* 0x0364100500ff79a7 */ /* 0x0009f0000800003f */
[----:B------:R-:W-:Y:S05]  /*88c0*/  @!P1 BRA `(.L_x_1734) ;  /* 0x0000000000049947 */ /* 0x000fea0003800000 */
[----:B------:R-:W-:Y:S01]  /*88d0*/  BPT.TRAP 0x1 ;  /* 0x000000040000795c */ /* 0x000fe20000300000 */
.L_x_1734:
        /* <DEDUP_REMOVED lines=44> */
.L_x_1726:
[----:B------:R-:W-:Y:S01]  /*8ba0*/  ISETP.NE.AND P1, PT, R19, RZ, PT ;  /* 0x000000ff1300720c */ /* 0x000fe20003f25270 */
[----:B------:R-:W-:Y:S02]  /*8bb0*/  IMAD.MOV.U32 R5, RZ, RZ, 0x1 ;  /* 0x00000001ff057424 */ /* 0x000fe400078e00ff */
[----:B------:R-:W-:-:S10]  /*8bc0*/  IMAD.MOV.U32 R4, RZ, RZ, R15 ;  /* 0x000000ffff047224 */ /* 0x000fd400078e000f */
[----:B------:R-:W-:Y:S05]  /*8bd0*/  @!P1 BRA `(.L_x_1725) ;  /* 0x0000000400889947 */ /* 0x000fea0003800000 */
[----:B------:R-:W4:Y:S02]  /*8be0*/  SYNCS.PHASECHK.TRANS64.TRYWAIT P1, [R0+URZ+0x36438], R6 ;  /* 0x03643806000075a7 */ /* 0x000f24000802017f */
[----:B----4-:R-:W-:Y:S05]  /*8bf0*/  @!P1 BRA `(.L_x_1736) ;  /* 0x0000001000389947 */ /* 0x010fea0003800000 */
.L_x_1771:
[----:B------:R-:W-:Y:S05]  /*8c00*/  @P0 BRA `(.L_x_1737) ;  /* 0x0000000000140947 */ /* 0x000fea0003800000 */
[----:B------:R-:W-:Y:S01]  /*8c10*/  ISETP.NE.AND P1, PT, R20, RZ, PT ;  /* 0x000000ff1400720c */ /* 0x000fe20003f25270 */
[----:B------:R-:W-:-:S04]  /*8c20*/  IMAD.MOV.U32 R5, RZ, RZ, 0x6100 ;  /* 0x00006100ff057424 */ /* 0x000fc800078e00ff */
[----:B------:R1:W-:Y:S08]  /*8c30*/  SYNCS.ARRIVE.TRANS64 RZ, [R0+URZ+0x36430], R5 ;  /* 0x0364300500ff79a7 */ /* 0x0003f0000800003f */
[----:B------:R-:W-:Y:S05]  /*8c40*/  @!P1 BRA `(.L_x_1737) ;  /* 0x0000000000049947 */ /* 0x000fea0003800000 */
[----:B------:R-:W-:Y:S01]  /*8c50*/  BPT.TRAP 0x1 ;  /* 0x000000040000795c */ /* 0x000fe20000300000 */
.L_x_1737:
        /* <DEDUP_REMOVED lines=41> */
.L_x_1772:
[----:B-1----:R-:W-:Y:S01]  /*8ef0*/  IMAD.MOV.U32 R5, RZ, RZ, RZ ;  /* 0x000000ffff057224 */ /* 0x002fe200078e00ff */
[----:B------:R-:W-:Y:S06]  /*8f00*/  @P0 BRA `(.L_x_1739) ;  /* 0x0000000000140947 */ /* 0x000fec0003800000 */
[----:B------:R-:W-:Y:S01]  /*8f10*/  ISETP.NE.AND P1, PT, R20, RZ, PT ;  /* 0x000000ff1400720c */ /* 0x000fe20003f25270 */
[----:B------:R-:W-:-:S04]  /*8f20*/  IMAD.MOV.U32 R17, RZ, RZ, 0x6100 ;  /* 0x00006100ff117424 */ /* 0x000fc800078e00ff */
[----:B------:R1:W-:Y:S08]  /*8f30*/  SYNCS.ARRIVE.TRANS64 RZ, [R0+URZ+0x36418], R17 ;  /* 0x0364181100ff79a7 */ /* 0x0003f0000800003f */
[----:B------:R-:W-:Y:S05]  /*8f40*/  @!P1 BRA `(.L_x_1739) ;  /* 0x0000000000049947 */ /* 0x000fea0003800000 */
[----:B------:R-:W-:Y:S01]  /*8f50*/  BPT.TRAP 0x1 ;  /* 0x000000040000795c */ /* 0x000fe20000300000 */
.L_x_1739:
        /* <DEDUP_REMOVED lines=42> */
.L_x_1725:
[----:B------:R-:W-:-:S04]  /*9200*/  SHF.L.U32 R3, R5, 0x1f, RZ ;  /* 0x0000001f05037819 */ /* 0x000fc800000006ff */
[----:B------:R-:W4:Y:S02]  /*9210*/  SYNCS.PHASECHK.TRANS64.TRYWAIT P1, [R0+URZ+0x36438], R3 ;  /* 0x03643803000075a7 */ /* 0x000f24000802017f */
[----:B----4-:R-:W-:Y:S05]  /*9220*/  @!P1 BRA `(.L_x_1740) ;  /* 0x0000000800d49947 */ /* 0x010fea0003800000 */
.L_x_1773:
[----:B------:R-:W-:Y:S05]  /*9230*/  @P0 BRA `(.L_x_1741) ;  /* 0x0000000000180947 */ /* 0x000fea0003800000 */
[----:B------:R-:W5:Y:S01]  /*9240*/  S2R R2, SR_TID.X ;  /* 0x0000000000027919 */ /* 0x000f620000002100 */
[----:B----4-:R-:W-:-:S04]  /*9250*/  IMAD.MOV.U32 R3, RZ, RZ, 0x6100 ;  /* 0x00006100ff037424 */ /* 0x010fc800078e00ff */
[----:B------:R4:W-:Y:S01]  /*9260*/  SYNCS.ARRIVE.TRANS64 RZ, [R0+URZ+0x36430], R3 ;  /* 0x0364300300ff79a7 */ /* 0x0009e2000800003f */
[----:B-----5:R-:W-:-:S13]  /*9270*/  LOP3.LUT P0, RZ, R2, 0x1f, RZ, 0xc0, !PT ;  /* 0x0000001f02ff7812 */ /* 0x020fda000780c0ff */
[----:B----4-:R-:W-:Y:S05]  /*9280*/  @!P0 BRA `(.L_x_1741) ;  /* 0x0000000000048947 */ /* 0x010fea0003800000 */
[----:B------:R-:W-:Y:S01]  /*9290*/  BPT.TRAP 0x1 ;  /* 0x000000040000795c */ /* 0x000fe20000300000 */
.L_x_1741:
        /* <DEDUP_REMOVED lines=43> */
.L_x_1722:
[----:B------:R-:W-:Y:S05]  /*9550*/  BSYNC B0 ;  /* 0x0000000000007941 */ /* 0x000fea0003800000 */
.L_x_1720:
[----:B------:R-:W-:-:S03]  /*9560*/  UMOV UR7, 0xffffffff ;  /* 0xffffffff00077882 */ /* 0x000fc60000000000 */
[----:B------:R-:W-:Y:S05]  /*9570*/  BRA.DIV UR7, `(.L_x_1742) ;  /* 0x0000000a07147947 */ /* 0x000fea000b800000 */
[----:B------:R-:W-:-:S13]  /*9580*/  ELECT P6, URZ, PT ;  /* 0x00000000003f782f */ /* 0x000fda00038c0000 */
.L_x_1776:
[----:B------:R-:W-:Y:S05]  /*9590*/  @!P6 BRA `(.L_x_1611) ;  /* 0x000000000074e947 */ /* 0x000fea0003800000 */
[----:B------:R-:W-:-:S06]  /*95a0*/  ULOP3.LUT UR7, UR38, 0x2, URZ, 0xfc, !UPT ;  /* 0x0000000226077892 */ /* 0x000fcc000f8efc3f */
[----:B------:R-:W-:-:S05]  /*95b0*/  IMAD.U32 R0, RZ, RZ, UR7 ;  /* 0x00000007ff007e24 */ /* 0x000fca000f8e00ff */
[----:B------:R-:W-:-:S13]  /*95c0*/  ISETP.NE.AND P2, PT, R0, 0x3, PT ;  /* 0x000000030000780c */ /* 0x000fda0003f45270 */
[----:B------:R-:W-:Y:S05]  /*95d0*/  @!P2 BRA `(.L_x_1743) ;  /* 0x000000000004a947 */ /* 0x000fea0003800000 */
[----:B------:R-:W-:Y:S01]  /*95e0*/  BPT.TRAP 0x1 ;  /* 0x000000040000795c */ /* 0x000fe20000300000 */
.L_x_1743:
        /* <DEDUP_REMOVED lines=15> */
.L_x_1777:
[----:B------:R-:W2:Y:S02]  /*96e0*/  SYNCS.PHASECHK.TRANS64.TRYWAIT P0, [R3+URZ], R0 ;  /* 0x00000000030075a7 */ /* 0x000ea4000800017f */
[----:B--2---:R-:W-:Y:S05]  /*96f0*/  @!P0 BRA `(.L_x_1745) ;  /* 0x0000000400e88947 */ /* 0x004fea0003800000 */
.L_x_1778:
[----:B------:R-:W-:Y:S05]  /*9700*/  @!P2 BRA `(.L_x_1746) ;  /* 0x000000000004a947 */ /* 0x000fea0003800000 */
[----:B------:R-:W-:Y:S01]  /*9710*/  BPT.TRAP 0x1 ;  /* 0x000000040000795c */ /* 0x000fe20000300000 */
.L_x_1746:
[----:B------:R-:W-:-:S07]  /*9720*/  SHF.L.U32 R5, R5, 0x1f, RZ ;  /* 0x0000001f05057819 */ /* 0x000fce00000006ff */
.L_x_1747:
[----:B---3--:R3:W4:Y:S02]  /*9730*/  SYNCS.PHASECHK.TRANS64.TRYWAIT P0, [R4+URZ+0x36438], R5 ;  /* 0x03643805040075a7 */ /* 0x008724000800017f */
[----:B----4-:R-:W-:Y:S05]  /*9740*/  @!P0 NANOSLEEP.SYNCS 0x989680 ;  /* 0x009896800000895d */ /* 0x010fea0003900000 */
[----:B------:R-:W4:Y:S02]  /*9750*/  @!P0 SYNCS.PHASECHK.TRANS64 P0, [R4+URZ+0x36438], R5 ;  /* 0x03643805040085a7 */ /* 0x000f24000800007f */
[----:B----4-:R-:W-:Y:S05]  /*9760*/  @!P0 BRA `(.L_x_1747) ;  /* 0xfffffffc00f08947 */ /* 0x010fea000383ffff */
.L_x_1611:
[----:B------:R-:W-:Y:S05]  /*9770*/  BSYNC B6 ;  /* 0x0000000000067941 */ /* 0x000fea0003800000 */
.L_x_1608:
[----:B------:R-:W-:Y:S05]  /*9780*/  EXIT ;  /* 0x000000000000794d */ /* 0x000fea0003800000 */
.L_x_1618:
[----:B------:R-:W-:Y:S02]  /*9790*/  IMAD.MOV.U32 R12, RZ, RZ, RZ ;  /* 0x000000ffff0c7224 */ /* 0x000fe400078e00ff */
[----:B------:R-:W-:Y:S02]  /*97a0*/  IMAD.MOV.U32 R11, RZ, RZ, 0x1f ;  /* 0x0000001fff0b7424 */ /* 0x000fe400078e00ff */
[----:B------:R-:W-:-:S07]  /*97b0*/  IMAD.MOV.U32 R15, RZ, RZ, -0x1 ;  /* 0xffffffffff0f7424 */ /* 0x000fce00078e00ff */
[----:B------:R-:W-:Y:S05]  /*97c0*/  WARPSYNC.COLLECTIVE R15, `(.L_x_1748) ;  /* 0x000000000f087348 */ /* 0x000fea0003c00000 */
[----:B------:R1:W2:Y:S02]  /*97d0*/  SHFL.IDX P6, R14, R13, R12, R11 ;  /* 0x0000000c0d0e7389 */ /* 0x0002a400000c000b */
[----:B-12---:R-:W-:Y:S01]  /*97e0*/  ENDCOLLECTIVE ;  /* 0x000000000000791b */ /* 0x006fe20003800000 */
.L_x_1748:
[----:B------:R-:W-:Y:S05]  /*97f0*/  BRA `(.L_x_1749) ;  /* 0xffffff7800307947 */ /* 0x000fea000383ffff */
.L_x_1620:
[----:B--2---:R-:W-:-:S04]  /*9800*/  IMAD.U32 R3, RZ, RZ, UR37 ;  /* 0x00000025ff037e24 */ /* 0x004fc8000f8e00ff */
[----:B------:R2:W3:Y:S03]  /*9810*/  SYNCS.PHASECHK.TRANS64.TRYWAIT P0, [R3+URZ+0x36400], R10 ;  /* 0x0364000a030075a7 */ /* 0x0004e6000800017f */
[----:B---3--:R-:W-:Y:S05]  /*9820*/  @!P0 NANOSLEEP.SYNCS 0x989680 ;  /* 0x009896800000895d */ /* 0x008fea0003900000 */
[----:B------:R-:W3:Y:S02]  /*9830*/  @!P0 SYNCS.PHASECHK.TRANS64 P0, [R3+URZ+0x36400], R10 ;  /* 0x0364000a030085a7 */ /* 0x000ee4000800007f */
[----:B---3--:R-:W-:Y:S05]  /*9840*/  @!P0 BRA `(.L_x_1620) ;  /* 0xfffffffc00ec8947 */ /* 0x008fea000383ffff */
[----:B------:R-:W-:Y:S05]  /*9850*/  BRA `(.L_x_1619) ;  /* 0xffffff7800647947 */ /* 0x000fea000383ffff */
.L_x_1624:
[----:B--2---:R2:W3:Y:S02]  /*9860*/  SYNCS.PHASECHK.TRANS64.TRYWAIT P1, [R3+URZ+0x36410], R10 ;  /* 0x0364100a030075a7 */ /* 0x0044e4000802017f */
[----:B---3--:R-:W-:Y:S05]  /*9870*/  @!P1 NANOSLEEP.SYNCS 0x989680 ;  /* 0x009896800000995d */ /* 0x008fea0003900000 */
[----:B------:R-:W3:Y:S02]  /*9880*/  @!P1 SYNCS.PHASECHK.TRANS64 P1, [R3+URZ+0x36410], R10 ;  /* 0x0364100a030095a7 */ /* 0x000ee4000802007f */
[----:B---3--:R-:W-:Y:S05]  /*9890*/  @!P1 BRA `(.L_x_1624) ;  /* 0xfffffffc00f09947 */ /* 0x008fea000383ffff */
[----:B------:R-:W-:Y:S05]  /*98a0*/  BRA `(.L_x_1623) ;  /* 0xffffff8000387947 */ /* 0x000fea000383ffff */
.L_x_1628:
[----:B----4-:R-:W-:-:S04]  /*98b0*/  IMAD.U32 R12, RZ, RZ, UR37 ;  /* 0x00000025ff0c7e24 */ /* 0x010fc8000f8e00ff */
[----:B------:R4:W1:Y:S03]  /*98c0*/  SYNCS.PHASECHK.TRANS64.TRYWAIT P1, [R12+URZ+0x36430], R11 ;  /* 0x0364300b0c0075a7 */ /* 0x000866000802017f */
[----:B-1----:R-:W-:Y:S05]  /*98d0*/  @!P1 NANOSLEEP.SYNCS 0x989680 ;  /* 0x009896800000995d */ /* 0x002fea0003900000 */
[----:B------:R-:W1:Y:S02]  /*98e0*/  @!P1 SYNCS.PHASECHK.TRANS64 P1, [R12+URZ+0x36430], R11 ;  /* 0x0364300b0c0095a7 */ /* 0x000e64000802007f */
[----:B-1----:R-:W-:Y:S05]  /*98f0*/  @!P1 BRA `(.L_x_1628) ;  /* 0xfffffffc00ec9947 */ /* 0x002fea000383ffff */
[----:B------:R-:W-:Y:S05]  /*9900*/  BRA `(.L_x_1627) ;  /* 0xffffff8400d47947 */ /* 0x000fea000383ffff */
.L_x_1643:
[----:B------:R-:W-:Y:S01]  /*9910*/  BSSY B0, `(.L_x_1750) ;  /* 0x0000005000007945 */ /* 0x000fe20003800000 */
[----:B------:R-:W-:-:S07]  /*9920*/  IMAD.MOV.U32 R15, RZ, RZ, -0x1 ;  /* 0xffffffffff0f7424 */ /* 0x000fce00078e00ff */
[----:B-1----:R-:W-:Y:S05]  /*9930*/  WARPSYNC.COLLECTIVE R15, `(.L_x_1751) ;  /* 0x000000000f087348 */ /* 0x002fea0003c00000 */
[----:B------:R-:W-:Y:S01]  /*9940*/  NOP ;  /* 0x0000000000007918 */ /* 0x000fe20000000000 */
[----:B-1----:R-:W-:Y:S01]  /*9950*/  ENDCOLLECTIVE ;  /* 0x000000000000791b */ /* 0x002fe20003800000 */
.L_x_1751:
[----:B------:R-:W-:Y:S05]  /*9960*/  BSYNC B0 ;  /* 0x0000000000007941 */ /* 0x000fea0003800000 */
.L_x_1750:
[----:B------:R-:W-:Y:S05]  /*9970*/  BRA `(.L_x_1752) ;  /* 0xffffffb000807947 */ /* 0x000fea000383ffff */
.L_x_1652:
[----:B------:R-:W-:Y:S01]  /*9980*/  BSSY B0, `(.L_x_1753) ;  /* 0x0000005000007945 */ /* 0x000fe20003800000 */
[----:B------:R-:W-:-:S07]  /*9990*/  IMAD.MOV.U32 R15, RZ, RZ, -0x1 ;  /* 0xffffffffff0f7424 */ /* 0x000fce00078e00ff */
[----:B-12---:R-:W-:Y:S05]  /*99a0*/  WARPSYNC.COLLECTIVE R15, `(.L_x_1754) ;  /* 0x000000000f087348 */ /* 0x006fea0003c00000 */
[----:B------:R-:W-:Y:S01]  /*99b0*/  NOP ;  /* 0x0000000000007918 */ /* 0x000fe20000000000 */
[----:B-12---:R-:W-:Y:S01]  /*99c0*/  ENDCOLLECTIVE ;  /* 0x000000000000791b */ /* 0x006fe20003800000 */
.L_x_1754:
[----:B------:R-:W-:Y:S05]  /*99d0*/  BSYNC B0 ;  /* 0x0000000000007941 */ /* 0x000fea0003800000 */
.L_x_1753:
[----:B------:R-:W-:Y:S05]  /*99e0*/  BRA `(.L_x_1755) ;  /* 0xffffffb400707947 */ /* 0x000fea000383ffff */
.L_x_1664:
[----:B------:R-:W-:Y:S01]  /*99f0*/  BSSY B0, `(.L_x_1756) ;  /* 0x0000005000007945 */ /* 0x000fe20003800000 */
[----:B------:R-:W-:-:S07]  /*9a00*/  IMAD.MOV.U32 R15, RZ, RZ, -0x1 ;  /* 0xffffffffff0f7424 */ /* 0x000fce00078e00ff */
[----:B------:R-:W-:Y:S05]  /*9a10*/  WARPSYNC.COLLECTIVE R15, `(.L_x_1757) ;  /* 0x000000000f087348 */ /* 0x000fea0003c00000 */
[----:B------:R-:W-:Y:S01]  /*9a20*/  NOP ;  /* 0x0000000000007918 */ /* 0x000fe20000000000 */
[----:B------:R-:W-:Y:S01]  /*9a30*/  ENDCOLLECTIVE ;  /* 0x000000000000791b */ /* 0x000fe20003800000 */
.L_x_1757:
[----:B------:R-:W-:Y:S05]  /*9a40*/  BSYNC B0 ;  /* 0x0000000000007941 */ /* 0x000fea0003800000 */
.L_x_1756:
[----:B------:R-:W-:Y:S05]  /*9a50*/  BRA `(.L_x_1758) ;  /* 0xffffffbc00587947 */ /* 0x000fea000383ffff */
.L_x_1681:
[----:B------:R-:W-:Y:S01]  /*9a60*/  BSSY B0, `(.L_x_1759) ;  /* 0x0000005000007945 */ /* 0x000fe20003800000 */
[----:B------:R-:W-:-:S07]  /*9a70*/  IMAD.MOV.U32 R15, RZ, RZ, -0x1 ;  /* 0xffffffffff0f7424 */ /* 0x000fce00078e00ff */
[----:B------:R-:W-:Y:S05]  /*9a80*/  WARPSYNC.COLLECTIVE R15, `(.L_x_1760) ;  /* 0x000000000f087348 */ /* 0x000fea0003c00000 */
[----:B------:R-:W-:Y:S01]  /*9a90*/  NOP ;  /* 0x0000000000007918 */ /* 0x000fe20000000000 */
[----:B------:R-:W-:Y:S01]  /*9aa0*/  ENDCOLLECTIVE ;  /* 0x000000000000791b */ /* 0x000fe20003800000 */
.L_x_1760:
[----:B------:R-:W-:Y:S05]  /*9ab0*/  BSYNC B0 ;  /* 0x0000000000007941 */ /* 0x000fea0003800000 */
.L_x_1759:
[----:B------:R-:W-:Y:S05]  /*9ac0*/  BRA `(.L_x_1761) ;  /* 0xffffffc400407947 */ /* 0x000fea000383ffff */
.L_x_1697:
[----:B------:R-:W-:Y:S01]  /*9ad0*/  BSSY B0, `(.L_x_1762) ;  /* 0x0000005000007945 */ /* 0x000fe20003800000 */
[----:B------:R-:W-:-:S07]  /*9ae0*/  IMAD.MOV.U32 R15, RZ, RZ, -0x1 ;  /* 0xffffffffff0f7424 */ /* 0x000fce00078e00ff */
[----:B------:R-:W-:Y:S05]  /*9af0*/  WARPSYNC.COLLECTIVE R15, `(.L_x_1763) ;  /* 0x000000000f087348 */ /* 0x000fea0003c00000 */
[----:B------:R-:W-:Y:S01]  /*9b00*/  NOP ;  /* 0x0000000000007918 */ /* 0x000fe20000000000 */
[----:B------:R-:W-:Y:S01]  /*9b10*/  ENDCOLLECTIVE ;  /* 0x000000000000791b */ /* 0x000fe20003800000 */
.L_x_1763:
[----:B------:R-:W-:Y:S05]  /*9b20*/  BSYNC B0 ;  /* 0x0000000000007941 */ /* 0x000fea0003800000 */
.L_x_1762:
[----:B------:R-:W-:Y:S05]  /*9b30*/  BRA `(.L_x_1764) ;  /* 0xffffffc800b07947 */ /* 0x000fea000383ffff */
.L_x_1723:
[----:B-1----:R1:W2:Y:S02]  /*9b40*/  SYNCS.PHASECHK.TRANS64.TRYWAIT P1, [R0+URZ+0x36420], R6 ;  /* 0x03642006000075a7 */ /* 0x0022a4000802017f */
[----:B--2---:R-:W-:Y:S05]  /*9b50*/  @!P1 NANOSLEEP.SYNCS 0x989680 ;  /* 0x009896800000995d */ /* 0x004fea0003900000 */
[----:B------:R-:W2:Y:S02]  /*9b60*/  @!P1 SYNCS.PHASECHK.TRANS64 P1, [R0+URZ+0x36420], R6 ;  /* 0x03642006000095a7 */ /* 0x000ea4000802007f */
[----:B--2---:R-:W-:Y:S05]  /*9b70*/  @!P1 BRA `(.L_x_1723) ;  /* 0xfffffffc00f09947 */ /* 0x004fea000383ffff */
[----:B------:R-:W-:Y:S05]  /*9b80*/  BRA `(.L_x_1765) ;  /* 0xffffffd800f07947 */ /* 0x000fea000383ffff */
.L_x_1727:
[----:B-1----:R1:W2:Y:S02]  /*9b90*/  SYNCS.PHASECHK.TRANS64.TRYWAIT P1, [R0+URZ+0x36438], R6 ;  /* 0x03643806000075a7 */ /* 0x0022a4000802017f */
[----:B--2---:R-:W-:Y:S05]  /*9ba0*/  @!P1 NANOSLEEP.SYNCS 0x989680 ;  /* 0x009896800000995d */ /* 0x004fea0003900000 */
[----:B------:R-:W2:Y:S02]  /*9bb0*/  @!P1 SYNCS.PHASECHK.TRANS64 P1, [R0+URZ+0x36438], R6 ;  /* 0x03643806000095a7 */ /* 0x000ea4000802007f */
[----:B--2---:R-:W-:Y:S05]  /*9bc0*/  @!P1 BRA `(.L_x_1727) ;  /* 0xfffffffc00f09947 */ /* 0x004fea000383ffff */
[----:B------:R-:W-:Y:S05]  /*9bd0*/  BRA `(.L_x_1766) ;  /* 0xffffffe000dc7947 */ /* 0x000fea000383ffff */
.L_x_1729:
[----:B--2---:R2:W3:Y:S02]  /*9be0*/  SYNCS.PHASECHK.TRANS64.TRYWAIT P1, [R0+URZ+0x36428], R3 ;  /* 0x03642803000075a7 */ /* 0x0044e4000802017f */
[----:B---3--:R-:W-:Y:S05]  /*9bf0*/  @!P1 NANOSLEEP.SYNCS 0x989680 ;  /* 0x009896800000995d */ /* 0x008fea0003900000 */
[----:B------:R-:W3:Y:S02]  /*9c00*/  @!P1 SYNCS.PHASECHK.TRANS64 P1, [R0+URZ+0x36428], R3 ;  /* 0x03642803000095a7 */ /* 0x000ee4000802007f */
[----:B---3--:R-:W-:Y:S05]  /*9c10*/  @!P1 BRA `(.L_x_1729) ;  /* 0xfffffffc00f09947 */ /* 0x008fea000383ffff */
[----:B------:R-:W-:Y:S05]  /*9c20*/  BRA `(.L_x_1767) ;  /* 0xffffffe400a07947 */ /* 0x000fea000383ffff */
.L_x_1731:
[----:B--2---:R2:W3:Y:S02]  /*9c30*/  SYNCS.PHASECHK.TRANS64.TRYWAIT P1, [R0+URZ+0x36438], R29 ;  /* 0x0364381d000075a7 */ /* 0x0044e4000802017f */
[----:B---3--:R-:W-:Y:S05]  /*9c40*/  @!P1 NANOSLEEP.SYNCS 0x989680 ;  /* 0x009896800000995d */ /* 0x008fea0003900000 */
[----:B------:R-:W3:Y:S02]  /*9c50*/  @!P1 SYNCS.PHASECHK.TRANS64 P1, [R0+URZ+0x36438], R29 ;  /* 0x0364381d000095a7 */ /* 0x000ee4000802007f */
[----:B---3--:R-:W-:Y:S05]  /*9c60*/  @!P1 BRA `(.L_x_1731) ;  /* 0xfffffffc00f09947 */ /* 0x008fea000383ffff */
[----:B------:R-:W-:Y:S05]  /*9c70*/  BRA `(.L_x_1768) ;  /* 0xffffffe800547947 */ /* 0x000fea000383ffff */
.L_x_1733:
[----:B------:R-:W-:-:S07]  /*9c80*/  SHF.L.U32 R5, R7, 0x1f, RZ ;  /* 0x0000001f07057819 */ /* 0x000fce00000006ff */
.L_x_1769:
[----:B----4-:R4:W1:Y:S02]  /*9c90*/  SYNCS.PHASECHK.TRANS64.TRYWAIT P1, [R0+URZ+0x36420], R5 ;  /* 0x03642005000075a7 */ /* 0x010864000802017f */
[----:B-1----:R-:W-:Y:S05]  /*9ca0*/  @!P1 NANOSLEEP.SYNCS 0x989680 ;  /* 0x009896800000995d */ /* 0x002fea0003900000 */
[----:B------:R-:W1:Y:S02]  /*9cb0*/  @!P1 SYNCS.PHASECHK.TRANS64 P1, [R0+URZ+0x36420], R5 ;  /* 0x03642005000095a7 */ /* 0x000e64000802007f */
[----:B-1----:R-:W-:Y:S05]  /*9cc0*/  @!P1 BRA `(.L_x_1769) ;  /* 0xfffffffc00f09947 */ /* 0x002fea000383ffff */
[----:B------:R-:W-:Y:S05]  /*9cd0*/  BRA `(.L_x_1770) ;  /* 0xffffffe800e87947 */ /* 0x000fea000383ffff */
.L_x_1736:
[----:B----4-:R4:W1:Y:S02]  /*9ce0*/  SYNCS.PHASECHK.TRANS64.TRYWAIT P1, [R0+URZ+0x36438], R6 ;  /* 0x03643806000075a7 */ /* 0x010864000802017f */
[----:B-1----:R-:W-:Y:S05]  /*9cf0*/  @!P1 NANOSLEEP.SYNCS 0x989680 ;  /* 0x009896800000995d */ /* 0x002fea0003900000 */
[----:B------:R-:W1:Y:S02]  /*9d00*/  @!P1 SYNCS.PHASECHK.TRANS64 P1, [R0+URZ+0x36438], R6 ;  /* 0x03643806000095a7 */ /* 0x000e64000802007f */
[----:B-1----:R-:W-:Y:S05]  /*9d10*/  @!P1 BRA `(.L_x_1736) ;  /* 0xfffffffc00f09947 */ /* 0x002fea000383ffff */
[----:B------:R-:W-:Y:S05]  /*9d20*/  BRA `(.L_x_1771) ;  /* 0xffffffec00b47947 */ /* 0x000fea000383ffff */
.L_x_1738:
[----:B-1----:R1:W4:Y:S02]  /*9d30*/  SYNCS.PHASECHK.TRANS64.TRYWAIT P1, [R0+URZ+0x36428], R5 ;  /* 0x03642805000075a7 */ /* 0x002324000802017f */
[----:B----4-:R-:W-:Y:S05]  /*9d40*/  @!P1 NANOSLEEP.SYNCS 0x989680 ;  /* 0x009896800000995d */ /* 0x010fea0003900000 */
[----:B------:R-:W4:Y:S02]  /*9d50*/  @!P1 SYNCS.PHASECHK.TRANS64 P1, [R0+URZ+0x36428], R5 ;  /* 0x03642805000095a7 */ /* 0x000f24000802007f */
[----:B----4-:R-:W-:Y:S05]  /*9d60*/  @!P1 BRA `(.L_x_1738) ;  /* 0xfffffffc00f09947 */ /* 0x010fea000383ffff */
[----:B------:R-:W-:Y:S05]  /*9d70*/  BRA `(.L_x_1772) ;  /* 0xfffffff0005c7947 */ /* 0x000fea000383ffff */
.L_x_1740:
[----:B----4-:R4:W1:Y:S02]  /*9d80*/  SYNCS.PHASECHK.TRANS64.TRYWAIT P1, [R0+URZ+0x36438], R3 ;  /* 0x03643803000075a7 */ /* 0x010864000802017f */
[----:B-1----:R-:W-:Y:S05]  /*9d90*/  @!P1 NANOSLEEP.SYNCS 0x989680 ;  /* 0x009896800000995d */ /* 0x002fea0003900000 */
[----:B------:R-:W1:Y:S02]  /*9da0*/  @!P1 SYNCS.PHASECHK.TRANS64 P1, [R0+URZ+0x36438], R3 ;  /* 0x03643803000095a7 */ /* 0x000e64000802007f */
[----:B-1----:R-:W-:Y:S05]  /*9db0*/  @!P1 BRA `(.L_x_1740) ;  /* 0xfffffffc00f09947 */ /* 0x002fea000383ffff */
[----:B------:R-:W-:Y:S05]  /*9dc0*/  BRA `(.L_x_1773) ;  /* 0xfffffff400187947 */ /* 0x000fea000383ffff */
.L_x_1742:
[----:B------:R-:W-:Y:S01]  /*9dd0*/  BSSY B0, `(.L_x_1774) ;  /* 0x0000006000007945 */ /* 0x000fe20003800000 */
[----:B------:R-:W-:-:S07]  /*9de0*/  IMAD.MOV.U32 R15, RZ, RZ, -0x1 ;  /* 0xffffffffff0f7424 */ /* 0x000fce00078e00ff */
[----:B------:R-:W-:Y:S05]  /*9df0*/  WARPSYNC.COLLECTIVE R15, `(.L_x_1775) ;  /* 0x000000000f0c7348 */ /* 0x000fea0003c00000 */
[----:B------:R-:W-:Y:S02]  /*9e00*/  ELECT P6, UR62, PT ;  /* 0x00000000003e782f */ /* 0x000fe400038c0000 */
[----:B------:R-:W-:Y:S01]  /*9e10*/  MOV R14, UR62 ;  /* 0x0000003e000e7c02 */ /* 0x000fe20008000f00 */
[----:B------:R-:W-:Y:S10]  /*9e20*/  ENDCOLLECTIVE ;  /* 0x000000000000791b */ /* 0x000ff40003800000 */
.L_x_1775:
[----:B------:R-:W-:Y:S05]  /*9e30*/  BSYNC B0 ;  /* 0x0000000000007941 */ /* 0x000fea0003800000 */
.L_x_1774:
[----:B------:R-:W-:Y:S05]  /*9e40*/  BRA `(.L_x_1776) ;  /* 0xfffffff400d07947 */ /* 0x000fea000383ffff */
.L_x_1744:
[----:B-1----:R1:W2:Y:S02]  /*9e50*/  SYNCS.PHASECHK.TRANS64.TRYWAIT P0, [R9+URZ], R2 ;  /* 0x00000002090075a7 */ /* 0x0022a4000800017f */
[----:B--2---:R-:W-:Y:S05]  /*9e60*/  @!P0 NANOSLEEP.SYNCS 0x989680 ;  /* 0x009896800000895d */ /* 0x004fea0003900000 */
[----:B------:R-:W2:Y:S02]  /*9e70*/  @!P0 SYNCS.PHASECHK.TRANS64 P0, [R9+URZ], R2 ;  /* 0x00000002090085a7 */ /* 0x000ea4000800007f */
[----:B--2---:R-:W-:Y:S05]  /*9e80*/  @!P0 BRA `(.L_x_1744) ;  /* 0xfffffffc00f08947 */ /* 0x004fea000383ffff */
[----:B------:R-:W-:Y:S05]  /*9e90*/  BRA `(.L_x_1777) ;  /* 0xfffffff800107947 */ /* 0x000fea000383ffff */
.L_x_1745:
[----:B--2---:R2:W3:Y:S02]  /*9ea0*/  SYNCS.PHASECHK.TRANS64.TRYWAIT P0, [R3+URZ], R0 ;  /* 0x00000000030075a7 */ /* 0x0044e4000800017f */
[----:B---3--:R-:W-:Y:S05]  /*9eb0*/  @!P0 NANOSLEEP.SYNCS 0x989680 ;  /* 0x009896800000895d */ /* 0x008fea0003900000 */
[----:B------:R-:W3:Y:S02]  /*9ec0*/  @!P0 SYNCS.PHASECHK.TRANS64 P0, [R3+URZ], R0 ;  /* 0x00000000030085a7 */ /* 0x000ee4000800007f */
[----:B---3--:R-:W-:Y:S05]  /*9ed0*/  @!P0 BRA `(.L_x_1745) ;  /* 0xfffffffc00f08947 */ /* 0x008fea000383ffff */
[----:B------:R-:W-:Y:S05]  /*9ee0*/  BRA `(.L_x_1778) ;  /* 0xfffffff800047947 */ /* 0x000fea000383ffff */
.L_x_1779:
        /* <DEDUP_REMOVED lines=9> */
.L_x_3866:


//--------------------- .text._ZN7cutlass13device_kernelIN5flash11enable_sm90INS1_16FlashAttnBwdSm90INS1_25CollectiveMainloopBwdSm90ILi2ELi1ELi1EN4cute5tupleIJNS5_1CILi1EEES8_S8_EEENS6_IJNS7_ILi64EEENS7_ILi96EEENS7_ILi192EEEEEENS_10bfloat16_tEfNS_4arch4Sm90ELb0ELb1ELb1ELb1ELb0ELb0ELb1ELb0ELi3ELi1ELi1ELi1ELb0EEENS1_21CollectiveEpilogueBwdISD_SE_SG_Li384ELb1ELb1ELi3EEENS1_19SingleTileSchedulerILb1ELb0ELb0ELi96EEEEEEEEEvNT_6ParamsE --------------------------
	.section	.text._ZN7cutlass13device_kernelIN5flash11enable_sm90INS1_16FlashAttnBwdSm90INS1_25CollectiveMainloopBwdSm90ILi2ELi1ELi1EN4cute5tupleIJNS5_1CILi1EEES8_S8_EEENS6_IJNS7_ILi64EEENS7_ILi96EEENS7_ILi192EEEEEENS_10bfloat16_tEfNS_4arch4Sm90ELb0ELb1ELb1ELb1ELb0ELb0ELb1ELb0ELi3ELi1ELi1ELi1ELb0EEENS1_21CollectiveEpilogueBwdISD_SE_SG_Li384ELb1ELb1ELi3EEENS1_19SingleTileSchedulerILb1ELb0ELb0ELi96EEEEEEEEEvNT_6ParamsE,"ax",@progbits
	.align	128
.text._ZN7cutlass13device_kernelIN5flash11enable_sm90INS1_16FlashAttnBwdSm90INS1_25CollectiveMainloopBwdSm90ILi2ELi1ELi1EN4cute5tupleIJNS5_1CILi1EEES8_S8_EEENS6_IJNS7_ILi64EEENS7_ILi96EEENS7_ILi192EEEEEENS_10bfloat16_tEfNS_4arch4Sm90ELb0ELb1ELb1ELb1ELb0ELb0ELb1ELb0ELi3ELi1ELi1ELi1ELb0EEENS1_21CollectiveEpilogueBwdISD_SE_SG_Li384ELb1ELb1ELi3EEENS1_19SingleTileSchedulerILb1ELb0ELb0ELi96EEEEEEEEEvNT_6ParamsE:
        .type           _ZN7cutlass13device_kernelIN5flash11enable_sm90INS1_16FlashAttnBwdSm90INS1_25CollectiveMainloopBwdSm90ILi2ELi1ELi1EN4cute5tupleIJNS5_1CILi1EEES8_S8_EEENS6_IJNS7_ILi64EEENS7_ILi96EEENS7_ILi192EEEEEENS_10bfloat16_tEfNS_4arch4Sm90ELb0ELb1ELb1ELb1ELb0ELb0ELb1ELb0ELi3ELi1ELi1ELi1ELb0EEENS1_21CollectiveEpilogueBwdISD_SE_SG_Li384ELb1ELb1ELi3EEENS1_19SingleTileSchedulerILb1ELb0ELb0ELi96EEEEEEEEEvNT_6ParamsE,@function
        .size           _ZN7cutlass13device_kernelIN5flash11enable_sm90INS1_16FlashAttnBwdSm90INS1_25CollectiveMainloopBwdSm90ILi2ELi1ELi1EN4cute5tupleIJNS5_1CILi1EEES8_S8_EEENS6_IJNS7_ILi64EEENS7_ILi96EEENS7_ILi192EEEEEENS_10bfloat16_tEfNS_4arch4Sm90ELb0ELb1ELb1ELb1ELb0ELb0ELb1ELb0ELi3ELi1ELi1ELi1ELb0EEENS1_21CollectiveEpilogueBwdISD_SE_SG_Li384ELb1ELb1ELi3EEENS1_19SingleTileSchedulerILb1ELb0ELb0ELi96EEEEEEEEEvNT_6ParamsE,(.L_x_3867 - _ZN7cutlass13device_kernelIN5flash11enable_sm90INS1_16FlashAttnBwdSm90INS1_25CollectiveMainloopBwdSm90ILi2ELi1ELi1EN4cute5tupleIJNS5_1CILi1EEES8_S8_EEENS6_IJNS7_ILi64EEENS7_ILi96EEENS7_ILi192EEEEEENS_10bfloat16_tEfNS_4arch4Sm90ELb0ELb1ELb1ELb1ELb0ELb0ELb1ELb0ELi3ELi1ELi1ELi1ELb0EEENS1_21CollectiveEpilogueBwdISD_SE_SG_Li384ELb1ELb1ELi3EEENS1_19SingleTileSchedulerILb1ELb0ELb0ELi96EEEEEEEEEvNT_6ParamsE)
        .other          _ZN7cutlass13device_kernelIN5flash11enable_sm90INS1_16FlashAttnBwdSm90INS1_25CollectiveMainloopBwdSm90ILi2ELi1ELi1EN4cute5tupleIJNS5_1CILi1EEES8_S8_EEENS6_IJNS7_ILi64EEENS7_ILi96EEENS7_ILi192EEEEEENS_10bfloat16_tEfNS_4arch4Sm90ELb0ELb1ELb1ELb1ELb0ELb0ELb1ELb0ELi3ELi1ELi1ELi1ELb0EEENS1_21CollectiveEpilogueBwdISD_SE_SG_Li384ELb1ELb1ELi3EEENS1_19SingleTileSchedulerILb1ELb0ELb0ELi96EEEEEEEEEvNT_6ParamsE,@"STO_CUDA_ENTRY STV_DEFAULT"
_ZN7cutlass13device_kernelIN5flash11enable_sm90INS1_16FlashAttnBwdSm90INS1_25CollectiveMainloopBwdSm90ILi2ELi1ELi1EN4cute5tupleIJNS5_1CILi1EEES8_S8_EEENS6_IJNS7_ILi64EEENS7_ILi96EEENS7_ILi192EEEEEENS_10bfloat16_tEfNS_4arch4Sm90ELb0ELb1ELb1ELb1ELb0ELb0ELb1ELb0ELi3ELi1ELi1ELi1ELb0EEENS1_21CollectiveEpilogueBwdISD_SE_SG_Li384ELb1ELb1ELi3EEENS1_19SingleTileSchedulerILb1ELb0ELb0ELi96EEEEEEEEEvNT_6ParamsE:
        /* <DEDUP_REMOVED lines=23> */
.L_x_1781:
[----:B------:R-:W-:Y:S05]  /*0170*/  BSYNC B0 ;  /* 0x0000000000007941 */ /* 0x000fea0003800000 */
.L_x_1780:
        /* <DEDUP_REMOVED lines=34> */
.L_x_1782:
        /* <DEDUP_REMOVED lines=20> */
.L_x_1783:
[----:B---3--:R-:W-:Y:S01]  /*04e0*/  ISETP.NE.AND P0, PT, R2, RZ, PT ;  /* 0x000000ff0200720c */ /* 0x008fe20003f05270 */
[----:B------:R-:W-:Y:S01]  /*04f0*/  IMAD.MOV.U32 R2, RZ, RZ, 0x1 ;  /* 0x00000001ff027424 */ /* 0x000fe200078e00ff */
[----:B------:R-:W-:Y:S01]  /*0500*/  NOP ;  /* 0x0000000000007918 */ /* 0x000fe20000000000 */
[----:B------:R-:W-:Y:S01]  /*0510*/  ULDC.64 UR38, c[0x0][0x208] ;  /* 0x0000820000267ab9 */ /* 0x000fe20000000a00 */
[----:B------:R-:W-:Y:S02]  /*0520*/  BSSY B6, `(.L_x_1784) ;  /* 0x0000ae6000067945 */ /* 0x000fe40003800000 */
[----:B------:R-:W-:-:S05]  /*0530*/  SEL R2, R2, 0x2, !P0 ;  /* 0x0000000202027807 */ /* 0x000fca0004000000 */
[----:B------:R3:W-:Y:S01]  /*0540*/  STL [R1], R2 ;  /* 0x0000000201007387 */ /* 0x0007e20000100800 */
[----:B-12-4-:R-:W-:Y:S06]  /*0550*/  BAR.SYNC.DEFER_BLOCKING 0x0 ;  /* 0x0000000000007b1d */ /* 0x016fec0000010000 */
[----:B------:R-:W-:Y:S05]  /*0560*/  @!P0 BRA `(.L_x_1785) ;  /* 0x0000006c00048947 */ /* 0x000fea0003800000 */
.L_x_1786:
[----:B------:R-:W-:-:S08]  /*0570*/  NOP ;  /* 0x0000000000007918 */ /* 0x000fd00000000000 */
[----:B------:R-:W1:Y:S02]  /*0580*/  USETMAXREG.TRY_ALLOC.CTAPOOL UP0, 0xa0 ;  /* 0x000000a0000079c8 */ /* 0x000e640008000600 */
[----:B-1----:R-:W-:-:S13]  /*0590*/  PLOP3.LUT P0, PT, PT, PT, UP0, 0x80, 0x0 ;  /* 0x000000000000781c */ /* 0x002fda0003f0f008 */
[----:B------:R-:W-:Y:S05]  /*05a0*/  @!P0 BRA `(.L_x_1786) ;  /* 0xfffffffc00f08947 */ /* 0x000fea000383ffff */
[----:B------:R-:W-:Y:S01]  /*05b0*/  LOP3.LUT R0, R0, 0x3, RZ, 0xc0, !PT ;  /* 0x0000000300007812 */ /* 0x000fe200078ec0ff */
[----:B---3--:R-:W1:Y:S01]  /*05c0*/  S2R R2, SR_TID.X ;  /* 0x0000000000027919 */ /* 0x008e620000002100 */
        /* <DEDUP_REMOVED lines=15> */
.L_x_1787:
        /* <DEDUP_REMOVED lines=10> */
.L_x_1789:
[----:B------:R-:W2:Y:S02]  /*0760*/  LDC R0, c[0x0][0x8bc] ;  /* 0x00022f00ff007b82 */ /* 0x000ea40000000800 */
.L_x_1788:
[----:B------:R-:W-:-:S05]  /*0770*/  IMAD R5, R19, 0x60, RZ ;  /* 0x0000006013057824 */ /* 0x000fca00078e02ff */
[----:B--2--5:R-:W-:-:S04]  /*0780*/  ISETP.GE.AND P0, PT, R5, R0, PT ;  /* 0x000000000500720c */ /* 0x024fc80003f06270 */
[----:B------:R-:W-:-:S04]  /*0790*/  SEL R4, R7, 0xffffffff, !P0 ;  /* 0xffffffff07047807 */ /* 0x000fc80004000000 */
[----:B------:R-:W-:Y:S01]  /*07a0*/  ISETP.GE.AND P0, PT, R4, RZ, PT ;  /* 0x000000ff0400720c */ /* 0x000fe20003f06270 */
[----:B------:R2:W-:-:S12]  /*07b0*/  STL [R1+0x18], R4 ;  /* 0x0000180401007387 */ /* 0x0005d80000100800 */
[----:B------:R-:W-:Y:S05]  /*07c0*/  @!P0 BRA `(.L_x_1790) ;  /* 0x000000a800ec8947 */ /* 0x000fea0003800000 */
[----:B------:R-:W-:Y:S02]  /*07d0*/  ULDC.64 UR4, c[0x0][0x780] ;  /* 0x0001e00000047ab9 */ /* 0x000fe40000000a00 */
[----:B------:R-:W-:Y:S01]  /*07e0*/  ISETP.NE.U32.AND P0, PT, RZ, UR4, PT ;  /* 0x00000004ff007c0c */ /* 0x000fe2000bf05070 */
[----:B------:R-:W-:Y:S02]  /*07f0*/  ULDC UR4, c[0x0][0x290] ;  /* 0x0000a40000047ab9 */ /* 0x000fe40000000800 */
[----:B------:R-:W-:Y:S01]  /*0800*/  IMAD.U32 R18, RZ, RZ, UR4 ;  /* 0x00000004ff127e24 */ /* 0x000fe2000f8e00ff */
[----:B------:R-:W-:-:S13]  /*0810*/  ISETP.NE.AND.EX P0, PT, RZ, UR5, PT, P0 ;  /* 0x00000005ff007c0c */ /* 0x000fda000bf05300 */
[----:B------:R-:W-:Y:S05]  /*0820*/  @!P0 BRA `(.L_x_1791) ;  /* 0x0000000000108947 */ /* 0x000fea0003800000 */
[----:B-1----:R-:W1:Y:S02]  /*0830*/  LDC.64 R2, c[0x0][0x780] ;  /* 0x0001e000ff027b82 */ /* 0x002e640000000a00 */
[----:B-1----:R-:W-:-:S05]  /*0840*/  IMAD.WIDE R2, R4, 0x4, R2 ;  /* 0x0000000404027825 */ /* 0x002fca00078e0202 */
[----:B------:R1:W5:Y:S01]  /*0850*/  LDG.E R17, desc[UR38][R2.64] ;  /* 0x0000002602117981 */ /* 0x000362000c1e1900 */
[----:B------:R-:W-:Y:S05]  /*0860*/  BRA `(.L_x_1792) ;  /* 0x0000000000287947 */ /* 0x000fea0003800000 */
.L_x_1791:
[----:B------:R-:W-:Y:S01]  /*0870*/  ULDC.64 UR4, c[0x0][0x770] ;  /* 0x0001dc0000047ab9 */ /* 0x000fe20000000a00 */
[----:B------:R-:W3:Y:S01]  /*0880*/  LDC R17, c[0x0][0x280] ;  /* 0x0000a000ff117b82 */ /* 0x000ee20000000800 */
[----:B------:R-:W-:-:S04]  /*0890*/  ISETP.NE.U32.AND P0, PT, RZ, UR4, PT ;  /* 0x00000004ff007c0c */ /* 0x000fc8000bf05070 */
[----:B------:R-:W-:-:S13]  /*08a0*/  ISETP.NE.AND.EX P0, PT, RZ, UR5, PT, P0 ;  /* 0x00000005ff007c0c */ /* 0x000fda000bf05300 */
[----:B------:R-:W-:Y:S05]  /*08b0*/  @!P0 BRA `(.L_x_1792) ;  /* 0x0000000000148947 */ /* 0x000fea0003800000 */
[----:B-1----:R-:W1:Y:S02]  /*08c0*/  LDC.64 R2, c[0x0][0x770] ;  /* 0x0001dc00ff027b82 */ /* 0x002e640000000a00 */
[----:B-1----:R-:W-:-:S05]  /*08d0*/  IMAD.WIDE R2, R4, 0x4, R2 ;  /* 0x0000000404027825 */ /* 0x002fca00078e0202 */
[----:B---3--:R-:W3:Y:S04]  /*08e0*/  LDG.E R17, desc[UR38][R2.64] ;  /* 0x0000002602117981 */ /* 0x008ee8000c1e1900 */
[----:B------:R-:W3:Y:S02]  /*08f0*/  LDG.E R0, desc[UR38][R2.64+0x4] ;  /* 0x0000042602007981 */ /* 0x000ee4000c1e1900 */
[----:B---3--:R-:W-:-:S07]  /*0900*/  IMAD.IADD R17, R0, 0x1, -R17 ;  /* 0x0000000100117824 */ /* 0x008fce00078e0a11 */
.L_x_1792:
[----:B------:R-:W-:Y:S02]  /*0910*/  ULDC.64 UR4, c[0x0][0x788] ;  /* 0x0001e20000047ab9 */ /* 0x000fe40000000a00 */
[----:B------:R-:W-:-:S04]  /*0920*/  ISETP.NE.U32.AND P0, PT, RZ, UR4, PT ;  /* 0x00000004ff007c0c */ /* 0x000fc8000bf05070 */
[----:B------:R-:W-:-:S13]  /*0930*/  ISETP.NE.AND.EX P0, PT, RZ, UR5, PT, P0 ;  /* 0x00000005ff007c0c */ /* 0x000fda000bf05300 */
[----:B------:R-:W-:Y:S05]  /*0940*/  @!P0 BRA `(.L_x_1793) ;  /* 0x0000000000108947 */ /* 0x000fea0003800000 */
[----:B-1----:R-:W1:Y:S02]  /*0950*/  LDC.64 R2, c[0x0][0x788] ;  /* 0x0001e200ff027b82 */ /* 0x002e640000000a00 */
[----:B-1----:R-:W-:-:S05]  /*0960*/  IMAD.WIDE R2, R4, 0x4, R2 ;  /* 0x0000000404027825 */ /* 0x002fca00078e0202 */
[----:B------:R1:W5:Y:S01]  /*0970*/  LDG.E R18, desc[UR38][R2.64] ;  /* 0x0000002602127981 */ /* 0x000362000c1e1900 */
[----:B------:R-:W-:Y:S05]  /*0980*/  BRA `(.L_x_1794) ;  /* 0x0000000000247947 */ /* 0x000fea0003800000 */
.L_x_1793:
[----:B------:R-:W-:Y:S02]  /*0990*/  ULDC.64 UR4, c[0x0][0x778] ;  /* 0x0001de0000047ab9 */ /* 0x000fe40000000a00 */
[----:B------:R-:W-:-:S04]  /*09a0*/  ISETP.NE.U32.AND P0, PT, RZ, UR4, PT ;  /* 0x00000004ff007c0c */ /* 0x000fc8000bf05070 */
[----:B------:R-:W-:-:S13]  /*09b0*/  ISETP.NE.AND.EX P0, PT, RZ, UR5, PT, P0 ;  /* 0x00000005ff007c0c */ /* 0x000fda000bf05300 */
[----:B------:R-:W-:Y:S05]  /*09c0*/  @!P0 BRA `(.L_x_1794) ;  /* 0x0000000000148947 */ /* 0x000fea0003800000 */
[----:B-1----:R-:W1:Y:S02]  /*09d0*/  LDC.64 R2, c[0x0][0x778] ;  /* 0x0001de00ff027b82 */ /* 0x002e640000000a00 */
[----:B-1----:R-:W-:-:S05]  /*09e0*/  IMAD.WIDE R2, R4, 0x4, R2 ;  /* 0x0000000404027825 */ /* 0x002fca00078e0202 */
[----:B------:R-:W4:Y:S04]  /*09f0*/  LDG.E R18, desc[UR38][R2.64] ;  /* 0x0000002602127981 */ /* 0x000f28000c1e1900 */
[----:B------:R-:W4:Y:S02]  /*0a00*/  LDG.E R7, desc[UR38][R2.64+0x4] ;  /* 0x0000042602077981 */ /* 0x000f24000c1e1900 */
[----:B----4-:R-:W-:-:S07]  /*0a10*/  IMAD.IADD R18, R7, 0x1, -R18 ;  /* 0x0000000107127824 */ /* 0x010fce00078e0a12 */
.L_x_1794:
[----:B---3-5:R-:W-:Y:S01]  /*0a20*/  VIADD R0, R17, 0x3f ;  /* 0x0000003f11007836 */ /* 0x028fe20000000000 */
[----:B------:R-:W-:Y:S01]  /*0a30*/  ISETP.GE.AND P1, PT, R19, RZ, PT ;  /* 0x000000ff1300720c */ /* 0x000fe20003f26270 */
[----:B------:R-:W-:Y:S01]  /*0a40*/  ULDC UR4, c[0x0][0x74c] ;  /* 0x0001d30000047ab9 */ /* 0x000fe20000000800 */
[----:B-1----:R-:W-:Y:S02]  /*0a50*/  IADD3 R2, R5, R17, -R18 ;  /* 0x0000001105027210 */ /* 0x002fe40007ffe812 */
[----:B------:R-:W-:Y:S02]  /*0a60*/  SHF.R.S32.HI R3, RZ, 0x1f, R0 ;  /* 0x0000001fff037819 */ /* 0x000fe40000011400 */
[----:B------:R-:W-:Y:S01]  /*0a70*/  PLOP3.LUT P0, PT, PT, PT, PT, 0x80, 0x0 ;  /* 0x000000000000781c */ /* 0x000fe20003f0f070 */
[----:B------:R-:W-:Y:S01]  /*0a80*/  VIADD R2, R2, -UR4 ;  /* 0x8000000402027c36 */ /* 0x000fe20008000000 */
[----:B------:R-:W-:-:S04]  /*0a90*/  LEA.HI R3, R3, R0, RZ, 0x6 ;  /* 0x0000000003037211 */ /* 0x000fc800078f30ff */
[----:B--2---:R-:W-:Y:S02]  /*0aa0*/  SHF.R.S32.HI R4, RZ, 0x6, R3 ;  /* 0x00000006ff047819 */ /* 0x004fe40000011403 */
[----:B------:R-:W-:-:S03]  /*0ab0*/  SHF.R.S32.HI R7, RZ, 0x1f, R2 ;  /* 0x0000001fff077819 */ /* 0x000fc60000011402 */
[----:B------:R1:W-:Y:S01]  /*0ac0*/  STL [R1+0x14], R4 ;  /* 0x0000140401007387 */ /* 0x0003e20000100800 */
[----:B------:R-:W-:Y:S01]  /*0ad0*/  LEA.HI R7, R7, R2, RZ, 0x6 ;  /* 0x0000000207077211 */ /* 0x000fe200078f30ff */
[----:B------:R-:W-:Y:S06]  /*0ae0*/  @!P1 BRA `(.L_x_1795) ;  /* 0x0000000000249947 */ /* 0x000fec0003800000 */
[----:B------:R-:W-:Y:S01]  /*0af0*/  IADD3 R0, -R18, 0x9f, R17 ;  /* 0x0000009f12007810 */ /* 0x000fe20007ffe111 */
[----:B------:R-:W-:Y:S01]  /*0b00*/  ULDC UR4, c[0x0][0x748] ;  /* 0x0001d20000047ab9 */ /* 0x000fe20000000800 */
[----:B------:R-:W-:Y:S02]  /*0b10*/  IMAD.MOV.U32 R2, RZ, RZ, R4 ;  /* 0x000000ffff027224 */ /* 0x000fe400078e0004 */
[----:B------:R-:W-:-:S04]  /*0b20*/  IADD3 R0, R0, UR4, R5 ;  /* 0x0000000400007c10 */ /* 0x000fc8000fffe005 */
[----:B------:R-:W-:-:S04]  /*0b30*/  SHF.R.S32.HI R3, RZ, 0x1f, R0 ;  /* 0x0000001fff037819 */ /* 0x000fc80000011400 */
[----:B------:R-:W-:-:S04]  /*0b40*/  LEA.HI R3, R3, R0, RZ, 0x6 ;  /* 0x0000000003037211 */ /* 0x000fc800078f30ff */
[----:B------:R-:W-:-:S04]  /*0b50*/  SHF.R.S32.HI R3, RZ, 0x6, R3 ;  /* 0x00000006ff037819 */ /* 0x000fc80000011403 */
[----:B------:R-:W-:-:S05]  /*0b60*/  VIMNMX R2, R2, R3, PT ;  /* 0x0000000302027248 */ /* 0x000fca0003fe0100 */
[----:B------:R2:W-:Y:S02]  /*0b70*/  STL [R1+0x14], R2 ;  /* 0x0000140201007387 */ /* 0x0005e40000100800 */
.L_x_1795:
[----:B------:R-:W3:Y:S01]  /*0b80*/  LDL R0, [R1+0x14] ;  /* 0x0000140001007983 */ /* 0x000ee20000100800 */
[----:B------:R-:W-:Y:S02]  /*0b90*/  SHF.R.S32.HI R7, RZ, 0x6, R7 ;  /* 0x00000006ff077819 */ /* 0x000fe40000011407 */
[----:B------:R-:W-:Y:S02]  /*0ba0*/  CS2R R70, SRZ ;  /* 0x0000000000467805 */ /* 0x000fe4000001ff00 */
[----:B------:R-:W-:Y:S02]  /*0bb0*/  CS2R R68, SRZ ;  /* 0x0000000000447805 */ /* 0x000fe4000001ff00 */
[----:B------:R-:W-:Y:S02]  /*0bc0*/  CS2R R66, SRZ ;  /* 0x0000000000427805 */ /* 0x000fe4000001ff00 */
[----:B------:R-:W-:Y:S02]  /*0bd0*/  VIMNMX R16, RZ, R7, !PT ;  /* 0x00000007ff107248 */ /* 0x000fe40007fe0100 */
        /* <DEDUP_REMOVED lines=45> */
[----:B---3--:R-:W-:-:S13]  /*0eb0*/  ISETP.GT.AND P1, PT, R0, R16, PT ;  /* 0x000000100000720c */ /* 0x008fda0003f24270 */
[----:B------:R-:W-:Y:S05]  /*0ec0*/  @!P1 BRA `(.L_x_1796) ;  /* 0x0000003800749947 */ /* 0x000fea0003800000 */
[----:B------:R-:W3:Y:S01]  /*0ed0*/  S2UR UR4, SR_CgaCtaId ;  /* 0x00000000000479c3 */ /* 0x000ee20000008800 */
[----:B------:R-:W-:Y:S01]  /*0ee0*/  UMOV UR36, 0x400 ;  /* 0x0000040000247882 */ /* 0x000fe20000000000 */
[----:B------:R-:W-:Y:S01]  /*0ef0*/  ULDC UR42, c[0x0][0x75c] ;  /* 0x0001d700002a7ab9 */ /* 0x000fe20000000800 */
[----:B------:R-:W-:Y:S01]  /*0f00*/  ULDC UR43, c[0x0][0x744] ;  /* 0x0001d100002b7ab9 */ /* 0x000fe20000000800 */
[----:B------:R-:W-:Y:S01]  /*0f10*/  ULDC.64 UR40, c[0x0][0x748] ;  /* 0x0001d20000287ab9 */ /* 0x000fe20000000a00 */
[----:B---3--:R-:W-:-:S04]  /*0f20*/  ULEA UR36, UR4, UR36, 0x18 ;  /* 0x0000002404247291 */ /* 0x008fc8000f8ec03f */
[----:B------:R-:W-:-:S04]  /*0f30*/  UIADD3 UR37, UR36, 0x30400, URZ ;  /* 0x0003040024257890 */ /* 0x000fc8000fffe03f */
[----:B------:R-:W-:-:S06]  /*0f40*/  ULOP3.LUT UP0, URZ, UR37, 0x1bf, URZ, 0xc0, !UPT ;  /* 0x000001bf253f7892 */ /* 0x000fcc000f80c03f */
[----:B------:R-:W-:-:S13]  /*0f50*/  PLOP3.LUT P0, PT, PT, PT, UP0, 0x80, 0x0 ;  /* 0x000000000000781c */ /* 0x000fda0003f0f008 */
[----:B------:R-:W-:Y:S05]  /*0f60*/  @!P0 BRA `(.L_x_1797) ;  /* 0x00000000007c8947 */ /* 0x000fea0003800000 */
[----:B--2---:R-:W-:Y:S01]  /*0f70*/  MOV R2, 0x0 ;  /* 0x0000000000027802 */ /* 0x004fe20000000f00 */
[----:B------:R-:W-:Y:S01]  /*0f80*/  ULDC.64 UR4, c[0x4][0x80] ;  /* 0x0100200000047ab9 */ /* 0x000fe20000000a00 */
[----:B------:R-:W-:Y:S01]  /*0f90*/  ULDC.64 UR6, c[0x4][0x8] ;  /* 0x0100020000067ab9 */ /* 0x000fe20000000a00 */
[----:B-1----:R-:W-:Y:S01]  /*0fa0*/  IMAD.U32 R4, RZ, RZ, UR4 ;  /* 0x00000004ff047e24 */ /* 0x002fe2000f8e00ff */
        /* <DEDUP_REMOVED lines=12> */
.L_x_1798:
        /* <DEDUP_REMOVED lines=15> */
.L_x_1797:
[----:B------:R-:W-:-:S04]  /*1160*/  IMAD.U32 R0, RZ, RZ, UR36 ;  /* 0x00000024ff007e24 */ /* 0x000fc8000f8e00ff */
[----:B------:R-:W-:-:S05]  /*1170*/  VIADD R0, R0, 0x33400 ;  /* 0x0003340000007836 */ /* 0x000fca0000000000 */
[----:B------:R-:W-:-:S13]  /*1180*/  LOP3.LUT P0, RZ, R0, 0x1bf, RZ, 0xc0, !PT ;  /* 0x000001bf00ff7812 */ /* 0x000fda000780c0ff */
        /* <DEDUP_REMOVED lines=17> */
.L_x_1800:
        /* <DEDUP_REMOVED lines=15> */
.L_x_1799:
[----:B--2---:R-:W2:Y:S01]  /*1390*/  S2R R2, SR_TID.X ;  /* 0x0000000000027919 */ /* 0x004ea20000002100 */
[----:B------:R-:W-:Y:S01]  /*13a0*/  UMOV UR4, 0xffffffff ;  /* 0xffffffff00047882 */ /* 0x000fe20000000000 */
[----:B--2---:R-:W-:-:S05]  /*13b0*/  VIADD R0, R2, 0xffffff80 ;  /* 0xffffff8002007836 */ /* 0x004fca0000000000 */
[----:B------:R-:W-:-:S04]  /*13c0*/  SHF.R.S32.HI R3, RZ, 0x1f, R0 ;  /* 0x0000001fff037819 */ /* 0x000fc80000011400 */
[----:B------:R-:W-:-:S04]  /*13d0*/  LEA.HI R2, R3, R0, RZ, 0x7 ;  /* 0x0000000003027211 */ /* 0x000fc800078f38ff */
[----:B------:R-:W-:Y:S01]  /*13e0*/  SHF.R.S32.HI R13, RZ, 0x7, R2 ;  /* 0x00000007ff0d7819 */ /* 0x000fe20000011402 */
[----:B------:R-:W-:Y:S06]  /*13f0*/  BRA.DIV UR4, `(.L_x_1801) ;  /* 0x0000009e04e87947 */ /* 0x000fec000b800000 */
[----:B------:R2:W3:Y:S02]  /*1400*/  SHFL.IDX PT, R14, R13, RZ, 0x1f ;  /* 0x00001fff0d0e7589 */ /* 0x0004e400000e0000 */
.L_x_1946:
[----:B------:R-:W-:Y:S02]  /*1410*/  SHF.L.U32 R10, RZ, 0x1f, RZ ;  /* 0x0000001fff0a7819 */ /* 0x000fe400000006ff */
[CC--:B-1----:R-:W-:Y:S02]  /*1420*/  LEA.HI R4, R3.reuse, R0.reuse, RZ, 0x4 ;  /* 0x0000000003047211 */ /* 0x0c2fe400078f20ff */
[----:B------:R-:W1:Y:S01]  /*1430*/  SYNCS.PHASECHK.TRANS64.TRYWAIT P0, [UR36+0x36400], R10 ;  /* 0x0364000aff0075a7 */ /* 0x000e620008000164 */
[----:B------:R-:W-:Y:S01]  /*1440*/  LEA.HI R6, R3, R0, RZ, 0x5 ;  /* 0x0000000003067211 */ /* 0x000fe200078f28ff */
[----:B---3--:R-:W-:Y:S01]  /*1450*/  IMAD.HI R3, R14, 0x55555556, RZ ;  /* 0x555555560e037827 */ /* 0x008fe200078e02ff */
        /* <DEDUP_REMOVED lines=11> */
[----:B-1----:R-:W-:Y:S06]  /*1510*/  @P0 BRA `(.L_x_1802) ;  /* 0x0000000000080947 */ /* 0x002fec0003800000 */
[----:B------:R-:W1:Y:S02]  /*1520*/  SYNCS.PHASECHK.TRANS64.TRYWAIT P0, [UR36+0x36400], R10 ;  /* 0x0364000aff0075a7 */ /* 0x000e640008000164 */
[----:B-1----:R-:W-:Y:S05]  /*1530*/  @!P0 BRA `(.L_x_1803) ;  /* 0x0000009c00b48947 */ /* 0x002fea0003800000 */
.L_x_1802:
[----:B------:R-:W3:Y:S01]  /*1540*/  LDL.LU R14, [R1] ;  /* 0x00000000010e7983 */ /* 0x000ee20000300800 */
[----:B------:R-:W-:Y:S01]  /*1550*/  IMAD.IADD R11, R8, 0x1, -R9 ;  /* 0x00000001080b7824 */ /* 0x000fe200078e0a09 */
[----:B------:R-:W-:Y:S01]  /*1560*/  SHF.R.S32.HI R8, RZ, 0x1f, R7 ;  /* 0x0000001fff087819 */ /* 0x000fe20000011407 */
[C---:B-1----:R-:W-:Y:S01]  /*1570*/  IMAD.HI R10, R13.reuse, 0x55555556, RZ ;  /* 0x555555560d0a7827 */ /* 0x042fe200078e02ff */
[--C-:B------:R-:W-:Y:S02]  /*1580*/  SHF.R.S32.HI R5, RZ, 0x1, R2.reuse ;  /* 0x00000001ff057819 */ /* 0x100fe40000011402 */
[----:B------:R-:W-:Y:S02]  /*1590*/  CS2R R70, SRZ ;  /* 0x0000000000467805 */ /* 0x000fe4000001ff00 */
[----:B------:R-:W-:Y:S01]  /*15a0*/  SHF.R.S32.HI R6, RZ, 0x1f, R2 ;  /* 0x0000001fff067819 */ /* 0x000fe20000011402 */
[----:B------:R-:W-:Y:S01]  /*15b0*/  IMAD R12, R13, 0x400, R0 ;  /* 0x000004000d0c7824 */ /* 0x000fe200078e0200 */
[----:B------:R-:W-:-:S02]  /*15c0*/  LEA.HI R8, R8, R7, RZ, 0x3 ;  /* 0x0000000708087211 */ /* 0x000fc400078f18ff */
[----:B------:R-:W-:Y:S02]  /*15d0*/  CS2R R68, SRZ ;  /* 0x0000000000447805 */ /* 0x000fe4000001ff00 */
[----:B------:R-:W-:Y:S02]  /*15e0*/  LEA.HI R6, R6, R5, RZ, 0x2 ;  /* 0x0000000506067211 */ /* 0x000fe400078f10ff */
[----:B------:R-:W-:Y:S02]  /*15f0*/  CS2R R66, SRZ ;  /* 0x0000000000427805 */ /* 0x000fe4000001ff00 */
[----:B------:R-:W-:Y:S01]  /*1600*/  LOP3.LUT R2, R2, 0x7fffffe, RZ, 0xc0, !PT ;  /* 0x07fffffe02027812 */ /* 0x000fe200078ec0ff */
[----:B------:R-:W-:Y:S01]  /*1610*/  IMAD.SHL.U32 R8, R8, 0x20, RZ ;  /* 0x0000002008087824 */ /* 0x000fe200078e00ff */
[----:B------:R-:W-:Y:S02]  /*1620*/  LOP3.LUT R6, R6, 0xfffffffc, RZ, 0xc0, !PT ;  /* 0xfffffffc06067812 */ /* 0x000fe400078ec0ff */
[----:B------:R-:W-:-:S02]  /*1630*/  CS2R R64, SRZ ;  /* 0x0000000000407805 */ /* 0x000fc4000001ff00 */
[----:B------:R-:W-:Y:S01]  /*1640*/  SHF.R.S32.HI R3, RZ, 0x1f, R0 ;  /* 0x0000001fff037819 */ /* 0x000fe20000011400 */
[----:B------:R-:W-:Y:S01]  /*1650*/  IMAD.IADD R9, R7, 0x1, -R2 ;  /* 0x0000000107097824 */ /* 0x000fe200078e0a02 */
[----:B------:R-:W-:Y:S01]  /*1660*/  SHF.R.S32.HI R4, RZ, 0x4, R4 ;  /* 0x00000004ff047819 */ /* 0x000fe20000011404 */
[----:B------:R-:W-:Y:S01]  /*1670*/  IMAD.IADD R7, R5, 0x1, -R6 ;  /* 0x0000000105077824 */ /* 0x000fe200078e0a06 */
[----:B------:R-:W-:Y:S02]  /*1680*/  LEA.HI R10, R10, R10, RZ, 0x1 ;  /* 0x0000000a0a0a7211 */ /* 0x000fe400078f08ff */
[----:B------:R-:W-:Y:S02]  /*1690*/  CS2R R62, SRZ ;  /* 0x00000000003e7805 */ /* 0x000fe4000001ff00 */
[----:B------:R-:W-:Y:S01]  /*16a0*/  LOP3.LUT R8, R8, 0x7fffff00, RZ, 0xc0, !PT ;  /* 0x7fffff0008087812 */ /* 0x000fe200078ec0ff */
[----:B------:R-:W-:Y:S01]  /*16b0*/  IMAD.SHL.U32 R6, R7, 0x40, RZ ;  /* 0x0000004007067824 */ /* 0x000fe200078e00ff */
[CC--:B------:R-:W-:Y:S01]  /*16c0*/  LEA.HI R2, R3.reuse, R0.reuse, RZ, 0x2 ;  /* 0x0000000003027211 */ /* 0x0c0fe200078f10ff */
[----:B------:R-:W-:Y:S01]  /*16d0*/  IMAD.SHL.U32 R15, R4, 0x8, RZ ;  /* 0x00000008040f7824 */ /* 0x000fe200078e00ff */
[----:B------:R-:W-:Y:S01]  /*16e0*/  LEA.HI R3, R3, R0, RZ, 0x5 ;  /* 0x0000000003037211 */ /* 0x000fe200078f28ff */
[----:B------:R-:W-:Y:S01]  /*16f0*/  IMAD R10, R10, -0x3, R13 ;  /* 0xfffffffd0a0a7824 */ /* 0x000fe200078e020d */
[----:B------:R-:W-:Y:S01]  /*1700*/  SHF.R.S32.HI R4, RZ, 0x2, R2 ;  /* 0x00000002ff047819 */ /* 0x000fe20000011402 */
[----:B------:R-:W-:Y:S01]  /*1710*/  IMAD R8, R13, 0x800, R8 ;  /* 0x000008000d087824 */ /* 0x000fe200078e0208 */
[----:B------:R-:W-:-:S02]  /*1720*/  SHF.R.S32.HI R5, RZ, 0x1f, R2 ;  /* 0x0000001fff057819 */ /* 0x000fc40000011402 */
[----:B------:R-:W-:Y:S02]  /*1730*/  CS2R R60, SRZ ;  /* 0x00000000003c7805 */ /* 0x000fe4000001ff00 */
[----:B--2---:R-:W-:Y:S01]  /*1740*/  LOP3.LUT R13, R2, 0x7ffffffc, RZ, 0xc0, !PT ;  /* 0x7ffffffc020d7812 */ /* 0x004fe200078ec0ff */
[----:B------:R-:W-:Y:S01]  /*1750*/  IMAD R8, R9, 0x20, R8 ;  /* 0x0000002009087824 */ /* 0x000fe200078e0208 */
[----:B------:R-:W-:Y:S01]  /*1760*/  LOP3.LUT R6, R6, 0xc0, RZ, 0xc0, !PT ;  /* 0x000000c006067812 */ /* 0x000fe200078ec0ff */
[----:B------:R-:W-:Y:S01]  /*1770*/  IMAD.MOV.U32 R9, RZ, RZ, 0x20 ;  /* 0x00000020ff097424 */ /* 0x000fe200078e00ff */
[----:B------:R-:W-:Y:S01]  /*1780*/  LEA.HI R5, R5, R4, RZ, 0x3 ;  /* 0x0000000405057211 */ /* 0x000fe200078f18ff */
[----:B------:R-:W-:Y:S01]  /*1790*/  IMAD.IADD R13, R0, 0x1, -R13 ;  /* 0x00000001000d7824 */ /* 0x000fe200078e0a0d */
[----:B------:R-:W-:Y:S01]  /*17a0*/  LOP3.LUT R15, R6, 0x8, R15, 0xf8, !PT ;  /* 0x00000008060f7812 */ /* 0x000fe200078ef80f */
[----:B------:R-:W-:Y:S01]  /*17b0*/  IMAD R8, R11, 0x200, R8 ;  /* 0x000002000b087824 */ /* 0x000fe200078e0208 */
[----:B------:R-:W-:Y:S01]  /*17c0*/  SHF.R.U32.HI R0, RZ, 0x3, R6 ;  /* 0x00000003ff007819 */ /* 0x000fe20000011606 */
[----:B------:R-:W-:Y:S01]  /*17d0*/  IMAD R10, R10, 0x10, R13 ;  /* 0x000000100a0a7824 */ /* 0x000fe200078e020d */
[----:B------:R-:W-:Y:S01]  /*17e0*/  LOP3.LUT R5, R5, 0xfffffff8, RZ, 0xc0, !PT ;  /* 0xfffffff805057812 */ /* 0x000fe200078ec0ff */
[----:B------:R-:W-:Y:S01]  /*17f0*/  IMAD R13, R19, -0x60, RZ ;  /* 0xffffffa0130d7824 */ /* 0x000fe200078e02ff */
[----:B------:R-:W-:Y:S01]  /*1800*/  LOP3.LUT R15, R15, R0, RZ, 0x3c, !PT ;  /* 0x000000000f0f7212 */ /* 0x000fe200078e3cff */
[----:B------:R-:W-:Y:S01]  /*1810*/  IMAD.IADD R0, R18, 0x1, -R17 ;  /* 0x0000000112007824 */ /* 0x000fe200078e0a11 */
[----:B------:R-:W-:Y:S01]  /*1820*/  SHF.R.S32.HI R3, RZ, 0x5, R3 ;  /* 0x00000005ff037819 */ /* 0x000fe20000011403 */
[----:B------:R-:W-:Y:S01]  /*1830*/  IMAD.IADD R6, R4, 0x1, -R5 ;  /* 0x0000000104067824 */ /* 0x000fe200078e0a05 */
[----:B------:R-:W-:Y:S01]  /*1840*/  LOP3.LUT P0, RZ, R7, 0x2, RZ, 0xc0, !PT ;  /* 0x0000000207ff7812 */ /* 0x000fe2000780c0ff */
[----:B------:R-:W-:Y:S01]  /*1850*/  IMAD.IADD R18, R13, 0x1, R18 ;  /* 0x000000010d127824 */ /* 0x000fe200078e0212 */
[----:B------:R1:W-:Y:S01]  /*1860*/  STL [R1+0x4], R0 ;  /* 0x0000040001007387 */ /* 0x0003e20000100800 */
[----:B------:R-:W-:Y:S01]  /*1870*/  IMAD.IADD R15, R8, 0x1, R15 ;  /* 0x00000001080f7824 */ /* 0x000fe200078e020f */
[----:B------:R-:W-:Y:S01]  /*1880*/  SEL R9, R9, 0xffffffe0, !P0 ;  /* 0xffffffe009097807 */ /* 0x000fe20004000000 */
[----:B------:R-:W-:Y:S01]  /*1890*/  IMAD R6, R3, 0x10, R6 ;  /* 0x0000001003067824 */ /* 0x000fe200078e0206 */
[----:B------:R-:W-:Y:S01]  /*18a0*/  IADD3 R4, -R17, 0x1, R18 ;  /* 0x0000000111047810 */ /* 0x000fe20007ffe112 */
[----:B------:R-:W-:Y:S01]  /*18b0*/  IMAD.SHL.U32 R3, R10, 0x2, RZ ;  /* 0x000000020a037824 */ /* 0x000fe200078e00ff */
[----:B------:R-:W-:Y:S01]  /*18c0*/  LEA R11, R15, UR36, 0x1 ;  /* 0x000000240f0b7c11 */ /* 0x000fe2000f8e08ff */
[----:B------:R-:W-:Y:S01]  /*18d0*/  IMAD.MOV.U32 R7, RZ, RZ, RZ ;  /* 0x000000ffff077224 */ /* 0x000fe200078e00ff */
[----:B------:R-:W-:Y:S01]  /*18e0*/  CS2R R58, SRZ ;  /* 0x00000000003a7805 */ /* 0x000fe2000001ff00 */
[--C-:B------:R-:W-:Y:S01]  /*18f0*/  IMAD.IADD R4, R4, 0x1, -R3.reuse ;  /* 0x0000000104047824 */ /* 0x100fe200078e0a03 */
[----:B------:R-:W-:Y:S01]  /*1900*/  CS2R R56, SRZ ;  /* 0x0000000000387805 */ /* 0x000fe2000001ff00 */
[----:B-1----:R-:W-:Y:S01]  /*1910*/  IMAD.SHL.U32 R0, R12, 0x4, RZ ;  /* 0x000000040c007824 */ /* 0x002fe200078e00ff */
[----:B------:R-:W-:Y:S01]  /*1920*/  CS2R R54, SRZ ;  /* 0x0000000000367805 */ /* 0x000fe2000001ff00 */
[--C-:B------:R-:W-:Y:S01]  /*1930*/  IMAD.IADD R12, R18, 0x1, -R3.reuse ;  /* 0x00000001120c7824 */ /* 0x100fe200078e0a03 */
[----:B------:R-:W-:Y:S01]  /*1940*/  CS2R R52, SRZ ;  /* 0x0000000000347805 */ /* 0x000fe2000001ff00 */
[----:B------:R-:W-:Y:S01]  /*1950*/  IMAD.IADD R10, R13, 0x1, -R3 ;  /* 0x000000010d0a7824 */ /* 0x000fe200078e0a03 */
[----:B------:R-:W-:Y:S01]  /*1960*/  IADD3 R3, R9, 0x30400, R11 ;  /* 0x0003040009037810 */ /* 0x000fe20007ffe00b */
[----:B------:R-:W-:Y:S01]  /*1970*/  IMAD.MOV.U32 R2, RZ, RZ, RZ ;  /* 0x000000ffff027224 */ /* 0x000fe200078e00ff */
[----:B------:R1:W-:Y:S01]  /*1980*/  STL [R1+0x8], R12 ;  /* 0x0000080c01007387 */ /* 0x0003e20000100800 */
[----:B------:R-:W-:Y:S01]  /*1990*/  IMAD.MOV.U32 R5, RZ, RZ, RZ ;  /* 0x000000ffff057224 */ /* 0x000fe200078e00ff */
[----:B------:R-:W-:-:S02]  /*19a0*/  CS2R R50, SRZ ;  /* 0x0000000000327805 */ /* 0x000fc4000001ff00 */
[----:B------:R-:W-:Y:S01]  /*19b0*/  CS2R R48, SRZ ;  /* 0x0000000000307805 */ /* 0x000fe2000001ff00 */
[----:B------:R1:W-:Y:S01]  /*19c0*/  STL [R1], R11 ;  /* 0x0000000b01007387 */ /* 0x0003e20000100800 */
[----:B------:R-:W-:Y:S02]  /*19d0*/  CS2R R46, SRZ ;  /* 0x00000000002e7805 */ /* 0x000fe4000001ff00 */
[----:B------:R-:W-:Y:S02]  /*19e0*/  CS2R R44, SRZ ;  /* 0x00000000002c7805 */ /* 0x000fe4000001ff00 */
[----:B------:R-:W-:Y:S01]  /*19f0*/  CS2R R42, SRZ ;  /* 0x00000000002a7805 */ /* 0x000fe2000001ff00 */
[----:B------:R1:W-:Y:S01]  /*1a00*/  STL [R1+0x10], R10 ;  /* 0x0000100a01007387 */ /* 0x0003e20000100800 */
[----:B------:R-:W-:Y:S02]  /*1a10*/  CS2R R40, SRZ ;  /* 0x0000000000287805 */ /* 0x000fe4000001ff00 */
[----:B------:R-:W-:-:S02]  /*1a20*/  CS2R R38, SRZ ;  /* 0x0000000000267805 */ /* 0x000fc4000001ff00 */
[----:B------:R-:W-:Y:S01]  /*1a30*/  CS2R R36, SRZ ;  /* 0x0000000000247805 */ /* 0x000fe2000001ff00 */
[----:B------:R1:W-:Y:S01]  /*1a40*/  STL [R1+0xc], R3 ;  /* 0x00000c0301007387 */ /* 0x0003e20000100800 */
        /* <DEDUP_REMOVED lines=31> */
[----:B-1-3--:R-:W-:-:S07]  /*1c40*/  LOP3.LUT R8, R14, 0x1, RZ, 0xfc, !PT ;  /* 0x000000010e087812 */ /* 0x00afce00078efcff */
.L_x_1822:
[----:B------:R-:W-:-:S13]  /*1c50*/  ISETP.NE.AND P0, PT, R8, 0x3, PT ;  /* 0x000000030800780c */ /* 0x000fda0003f05270 */
[----:B------:R-:W-:Y:S05]  /*1c60*/  @!P0 BRA `(.L_x_1804) ;  /* 0x0000000000048947 */ /* 0x000fea0003800000 */
[----:B------:R-:W-:Y:S01]  /*1c70*/  BPT.TRAP 0x1 ;  /* 0x000000040000795c */ /* 0x000fe20000300000 */
.L_x_1804:
[----:B------:R-:W-:Y:S02]  /*1c80*/  LEA R3, R2, UR36, 0x3 ;  /* 0x0000002402037c11 */ /* 0x000fe4000f8e18ff */
[----:B------:R-:W-:-:S04]  /*1c90*/  SHF.L.U32 R10, R7, 0x1f, RZ ;  /* 0x0000001f070a7819 */ /* 0x000fc800000006ff */
[----:B------:R1:W2:Y:S01]  /*1ca0*/  SYNCS.PHASECHK.TRANS64.TRYWAIT P1, [R3+URZ+0x36410], R10 ;  /* 0x0364100a030075a7 */ /* 0x0002a2000802017f */
[----:B------:R-:W-:Y:S05]  /*1cb0*/  @!P0 BRA `(.L_x_1805) ;  /* 0x0000000000048947 */ /* 0x000fea0003800000 */
[----:B------:R-:W-:Y:S01]  /*1cc0*/  BPT.TRAP 0x1 ;  /* 0x000000040000795c */ /* 0x000fe20000300000 */
.L_x_1805:
[----:B--2---:R-:W-:Y:S05]  /*1cd0*/  @P1 BRA `(.L_x_1806) ;  /* 0x0000000000081947 */ /* 0x004fea0003800000 */
[----:B------:R-:W2:Y:S02]  /*1ce0*/  SYNCS.PHASECHK.TRANS64.TRYWAIT P1, [R3+URZ+0x36410], R10 ;  /* 0x0364100a030075a7 */ /* 0x000ea4000802017f */
[----:B--2---:R-:W-:Y:S05]  /*1cf0*/  @!P1 BRA `(.L_x_1807) ;  /* 0x0000009400dc9947 */ /* 0x004fea0003800000 */
.L_x_1806:
        /* <DEDUP_REMOVED lines=99> */
[----:B-12---:R1:W2:Y:S04]  /*2330*/  LDS R10, [R11+0x30000] ;  /* 0x030000000b0a7984 */ /* 0x0062a80000000800 */
[----:B------:R1:W3:Y:S01]  /*2340*/  LDS R9, [R11+0x30020] ;  /* 0x030020000b097984 */ /* 0x0002e20000000800 */
[----:B------:R-:W-:Y:S05]  /*2350*/  @!P0 BRA `(.L_x_1808) ;  /* 0x0000000000048947 */ /* 0x000fea0003800000 */
[----:B------:R-:W-:Y:S01]  /*2360*/  BPT.TRAP 0x1 ;  /* 0x000000040000795c */ /* 0x000fe20000300000 */
.L_x_1808:
[----:B-1----:R-:W-:-:S04]  /*2370*/  SHF.L.U32 R11, R5, 0x1f, RZ ;  /* 0x0000001f050b7819 */ /* 0x002fc800000006ff */
[----:B------:R1:W4:Y:S01]  /*2380*/  SYNCS.PHASECHK.TRANS64.TRYWAIT P1, [UR36+0x36430], R11 ;  /* 0x0364300bff0075a7 */ /* 0x0003220008020164 */
[----:B------:R-:W-:Y:S05]  /*2390*/  @!P0 BRA `(.L_x_1809) ;  /* 0x0000000000048947 */ /* 0x000fea0003800000 */
[----:B------:R-:W-:Y:S01]  /*23a0*/  BPT.TRAP 0x1 ;  /* 0x000000040000795c */ /* 0x000fe20000300000 */
.L_x_1809:
[----:B----4-:R-:W-:Y:S05]  /*23b0*/  @P1 BRA `(.L_x_1810) ;  /* 0x0000000000081947 */ /* 0x010fea0003800000 */
[----:B------:R-:W4:Y:S02]  /*23c0*/  SYNCS.PHASECHK.TRANS64.TRYWAIT P1, [UR36+0x36430], R11 ;  /* 0x0364300bff0075a7 */ /* 0x000f240008020164 */
[----:B----4-:R-:W-:Y:S05]  /*23d0*/  @!P1 BRA `(.L_x_1811) ;  /* 0x0000009000389947 */ /* 0x010fea0003800000 */
.L_x_1810:
[----:B------:R-:W-:Y:S01]  /*23e0*/  UIADD3 UR5, UR36, 0x2a000, URZ ;  /* 0x0002a00024057890 */ /* 0x000fe2000fffe03f */
[----:B------:R-:W5:Y:S01]  /*23f0*/  LDL R152, [R1+0x8] ;  /* 0x0000080001987983 */ /* 0x000f620000100800 */
[----:B------:R-:W-:Y:S01]  /*2400*/  UIADD3 UR4, UR4, 0x9000, URZ ;  /* 0x0000900004047890 */ /* 0x000fe2000fffe03f */
[----:B------:R-:W-:Y:S01]  /*2410*/  WARPGROUP.ARRIVE ;  /* 0x00000000000079c5 */ /* 0x000fe20000000000 */
[----:B------:R-:W-:Y:S01]  /*2420*/  USHF.R.U32.HI UR5, URZ, 0x4, UR5 ;  /* 0x000000043f057899 */ /* 0x000fe20008011605 */
[----:B------:R-:W-:Y:S01]  /*2430*/  FMUL.FTZ R15, R140, UR42 ;  /* 0x0000002a8c0f7c20 */ /* 0x000fe20008410000 */
[----:B------:R-:W-:Y:S01]  /*2440*/  USHF.R.U32.HI UR4, URZ, 0x4, UR4 ;  /* 0x000000043f047899 */ /* 0x000fe20008011604 */
[----:B------:R-:W2:Y:S01]  /*2450*/  LDC R140, c[0x0][0x750] ;  /* 0x0001d400ff8c7b82 */ /* 0x000ea20000000800 */
[----:B------:R-:W-:Y:S01]  /*2460*/  ULOP3.LUT UR5, UR5, 0x3fff, URZ, 0xc0, !UPT ;  /* 0x00003fff05057892 */ /* 0x000fe2000f8ec03f */
[----:B-1--4-:R-:W-:Y:S01]  /*2470*/  FMUL.FTZ R11, R136, UR42 ;  /* 0x0000002a880b7c20 */ /* 0x012fe20008410000 */
        /* <DEDUP_REMOVED lines=26> */
[----:B--2---:R-:W-:Y:S01]  /*2620*/  ISETP.GE.AND P2, PT, R140, 0x1, PT ;  /* 0x000000018c00780c */ /* 0x004fe20003f46270 */
[----:B------:R-:W1:Y:S01]  /*2630*/  MUFU.TANH R11, R11 ;  /* 0x0000000b000b7308 */ /* 0x000e620000002400 */
[----:B------:R-:W-:-:S02]  /*2640*/  IMAD R141, R16, 0x40, R6 ;  /* 0x00000040108d7824 */ /* 0x000fc400078e0206 */
[----:B------:R-:W-:-:S05]  /*2650*/  VIADD R144, R4, UR41 ;  /* 0x0000002904907c36 */ /* 0x000fca0008000000 */
[----:B------:R-:W2:Y:S08]  /*2660*/  MUFU.TANH R12, R12 ;  /* 0x0000000c000c7308 */ /* 0x000eb00000002400 */
[----:B------:R-:W4:Y:S08]  /*2670*/  MUFU.TANH R13, R13 ;  /* 0x0000000d000d7308 */ /* 0x000f300000002400 */
        /* <DEDUP_REMOVED lines=89> */
[----:B-12-4-:R-:W-:Y:S05]  /*2c10*/  @!P2 BRA `(.L_x_1812) ;  /* 0x000000000060a947 */ /* 0x016fea0003800000 */
[----:B------:R-:W2:Y:S01]  /*2c20*/  LDL R153, [R1+0x4] ;  /* 0x0000040001997983 */ /* 0x000ea20000100800 */
[----:B------:R-:W-:Y:S01]  /*2c30*/  BSSY B0, `(.L_x_1813) ;  /* 0x0000011000007945 */ /* 0x000fe20003800000 */
[----:B--2---:R-:W-:-:S05]  /*2c40*/  IMAD.IADD R145, R153, 0x1, R141 ;  /* 0x0000000199917824 */ /* 0x004fca00078e028d */
[----:B------:R-:W-:-:S13]  /*2c50*/  ISETP.GT.AND P1, PT, R145, -0x1, PT ;  /* 0xffffffff9100780c */ /* 0x000fda0003f24270 */
[----:B------:R-:W-:Y:S05]  /*2c60*/  @P1 BRA `(.L_x_1814) ;  /* 0x0000000000201947 */ /* 0x000fea0003800000 */
[----:B------:R-:W-:Y:S02]  /*2c70*/  ISETP.NE.AND P1, PT, R140, 0x1, PT ;  /* 0x000000018c00780c */ /* 0x000fe40003f25270 */
[----:B------:R-:W-:-:S11]  /*2c80*/  LOP3.LUT R145, RZ, R145, RZ, 0x33, !PT ;  /* 0x00000091ff917212 */ /* 0x000fd600078e33ff */
[----:B------:R-:W1:Y:S08]  /*2c90*/  @P1 LDC R142, c[0x0][0x754] ;  /* 0x0001d500ff8e1b82 */ /* 0x000e700000000800 */
[----:B------:R-:W2:Y:S01]  /*2ca0*/  @P1 LDC R143, c[0x0][0x758] ;  /* 0x0001d600ff8f1b82 */ /* 0x000ea20000000800 */
[----:B-1----:R-:W-:-:S05]  /*2cb0*/  @P1 IMAD.HI.U32 R142, R145, R142, RZ ;  /* 0x0000008e918e1227 */ /* 0x002fca00078e00ff */
[----:B--2---:R-:W-:-:S04]  /*2cc0*/  @P1 SHF.R.U32.HI R145, RZ, R143, R142 ;  /* 0x0000008fff911219 */ /* 0x004fc8000001168e */
[----:B------:R-:W-:Y:S01]  /*2cd0*/  LOP3.LUT R145, RZ, R145, RZ, 0x33, !PT ;  /* 0x00000091ff917212 */ /* 0x000fe200078e33ff */
[----:B------:R-:W-:Y:S06]  /*2ce0*/  BRA `(.L_x_1815) ;  /* 0x0000000000147947 */ /* 0x000fec0003800000 */
.L_x_1814:
[----:B------:R-:W-:-:S13]  /*2cf0*/  ISETP.NE.AND P1, PT, R140, 0x1, PT ;  /* 0x000000018c00780c */ /* 0x000fda0003f25270 */
[----:B------:R-:W1:Y:S08]  /*2d00*/  @P1 LDC R143, c[0x0][0x754] ;  /* 0x0001d500ff8f1b82 */ /* 0x000e700000000800 */
[----:B------:R-:W2:Y:S01]  /*2d10*/  @P1 LDC R142, c[0x0][0x758] ;  /* 0x0001d600ff8e1b82 */ /* 0x000ea20000000800 */
[----:B-1----:R-:W-:-:S05]  /*2d20*/  @P1 IMAD.HI.U32 R143, R145, R143, RZ ;  /* 0x0000008f918f1227 */ /* 0x002fca00078e00ff */
[----:B--2---:R-:W-:-:S07]  /*2d30*/  @P1 SHF.R.U32.HI R145, RZ, R142, R143 ;  /* 0x0000008eff911219 */ /* 0x004fce000001168f */
.L_x_1815:
[----:B------:R-:W-:Y:S05]  /*2d40*/  BSYNC B0 ;  /* 0x0000000000007941 */ /* 0x000fea0003800000 */
.L_x_1813:
[----:B------:R-:W2:Y:S01]  /*2d50*/  LDL R142, [R1+0x10] ;  /* 0x00001000018e7983 */ /* 0x000ea20000100800 */
[----:B------:R-:W-:Y:S01]  /*2d60*/  IADD3 R150, R141, UR4, R4 ;  /* 0x000000048d967c10 */ /* 0x000fe2000fffe004 */
[----:B--2---:R-:W-:-:S05]  /*2d70*/  IMAD R145, R145, R140, R142 ;  /* 0x0000008c91917224 */ /* 0x004fca00078e028e */
[----:B------:R-:W-:Y:S02]  /*2d80*/  VIADDMNMX R146, R145, R140, R146, PT ;  /* 0x0000008c91927246 */ /* 0x000fe40003800192 */
[----:B------:R-:W-:-:S07]  /*2d90*/  VIMNMX R150, R150, R145, !PT ;  /* 0x0000009196967248 */ /* 0x000fce0007fe0100 */
.L_x_1812:
[----:B------:R-:W-:-:S04]  /*2da0*/  VIADD R141, R141, 0x8 ;  /* 0x000000088d8d7836 */ /* 0x000fc80000000000 */
[----:B------:R-:W-:Y:S01]  /*2db0*/  IMAD.IADD R147, R147, 0x1, R141 ;  /* 0x0000000193937824 */ /* 0x000fe200078e028d */
[----:B------:R-:W-:Y:S01]  /*2dc0*/  VIADDMNMX R144, R141, R144, R152, PT ;  /* 0x000000908d907246 */ /* 0x000fe20003800198 */
[----:B------:R-:W-:Y:S06]  /*2dd0*/  @!P2 BRA `(.L_x_1816) ;  /* 0x00000000005ca947 */ /* 0x000fec0003800000 */
        /* <DEDUP_REMOVED lines=13> */
.L_x_1818:
[----:B------:R-:W-:-:S13]  /*2eb0*/  ISETP.NE.AND P1, PT, R140, 0x1, PT ;  /* 0x000000018c00780c */ /* 0x000fda0003f25270 */
[----:B------:R-:W1:Y:S08]  /*2ec0*/  @P1 LDC R142, c[0x0][0x754] ;  /* 0x0001d500ff8e1b82 */ /* 0x000e700000000800 */
[----:B------:R-:W2:Y:S01]  /*2ed0*/  @P1 LDC R141, c[0x0][0x758] ;  /* 0x0001d600ff8d1b82 */ /* 0x000ea20000000800 */
[----:B-1----:R-:W-:-:S05]  /*2ee0*/  @P1 IMAD.HI.U32 R142, R143, R142, RZ ;  /* 0x0000008e8f8e1227 */ /* 0x002fca00078e00ff */
[----:B--2---:R-:W-:-:S07]  /*2ef0*/  @P1 SHF.R.U32.HI R143, RZ, R141, R142 ;  /* 0x0000008dff8f1219 */ /* 0x004fce000001168e */
.L_x_1819:
[----:B------:R-:W-:Y:S05]  /*2f00*/  BSYNC B0 ;  /* 0x0000000000007941 */ /* 0x000fea0003800000 */
.L_x_1817:
[----:B------:R-:W2:Y:S02]  /*2f10*/  LDL R141, [R1+0x10] ;  /* 0x00001000018d7983 */ /* 0x000ea40000100800 */
[----:B--2---:R-:W-:-:S05]  /*2f20*/  IMAD R143, R143, R140, R141 ;  /* 0x0000008c8f8f7224 */ /* 0x004fca00078e028d */
[----:B------:R-:W-:Y:S02]  /*2f30*/  VIMNMX R147, R147, R143, !PT ;  /* 0x0000008f93937248 */ /* 0x000fe40007fe0100 */
[----:B------:R-:W-:-:S07]  /*2f40*/  VIADDMNMX R144, R143, R140, R144, PT ;  /* 0x0000008c8f907246 */ /* 0x000fce0003800190 */
.L_x_1816:
[----:B------:R-:W1:Y:S01]  /*2f50*/  S2R R152, SR_CTAID.X ;  /* 0x0000000000987919 */ /* 0x000e620000002500 */
[----:B------:R-:W-:Y:S01]  /*2f60*/  P2R R149, PR, RZ, 0x1 ;  /* 0x00000001ff957803 */ /* 0x000fe20000000000 */
[----:B------:R-:W-:Y:S01]  /*2f70*/  FFMA.FTZ R157, -R11, R11, 1 ;  /* 0x3f8000000b9d7423 */ /* 0x000fe2000001010b */
[----:B-1----:R-:W-:-:S05]  /*2f80*/  IMAD R152, R152, -0x60, RZ ;  /* 0xffffffa098987824 */ /* 0x002fca00078e02ff */
[C---:B------:R-:W-:Y:S02]  /*2f90*/  ISETP.GE.AND P6, PT, R152.reuse, 0x2, PT ;  /* 0x000000029800780c */ /* 0x040fe40003fc6270 */
[----:B------:R-:W-:Y:S02]  /*2fa0*/  ISETP.GE.AND P4, PT, R152, 0x9, PT ;  /* 0x000000099800780c */ /* 0x000fe40003f86270 */
[C---:B------:R-:W-:Y:S02]  /*2fb0*/  ISETP.GT.AND P5, PT, R147.reuse, 0x1, !P6 ;  /* 0x000000019300780c */ /* 0x040fe400077a4270 */
[----:B------:R-:W-:Y:S02]  /*2fc0*/  ISETP.GT.AND P6, PT, R150, 0x1, !P6 ;  /* 0x000000019600780c */ /* 0x000fe400077c4270 */
[----:B------:R-:W-:Y:S02]  /*2fd0*/  ISETP.GT.AND P3, PT, R147, 0x8, !P4 ;  /* 0x000000089300780c */ /* 0x000fe40006764270 */
[----:B------:R-:W-:-:S02]  /*2fe0*/  ISETP.LT.OR P6, PT, R146, 0x2, P6 ;  /* 0x000000029200780c */ /* 0x000fc400037c1670 */
[----:B------:R-:W-:Y:S02]  /*2ff0*/  ISETP.GE.AND P2, PT, R152, 0xa, PT ;  /* 0x0000000a9800780c */ /* 0x000fe40003f46270 */
[----:B------:R-:W-:Y:S02]  /*3000*/  ISETP.LT.OR P3, PT, R144, 0x9, P3 ;  /* 0x000000099000780c */ /* 0x000fe40001f61670 */
[----:B------:R-:W-:Y:S02]  /*3010*/  FSEL R155, R12, -INF , !P6 ;  /* 0xff8000000c9b7808 */ /* 0x000fe40007000000 */
[----:B------:R-:W-:Y:S02]  /*3020*/  ISETP.LT.OR P5, PT, R144, 0x2, P5 ;  /* 0x000000029000780c */ /* 0x000fe40002fa1670 */
[----:B------:R-:W-:Y:S01]  /*3030*/  ISETP.GE.AND P1, PT, R152, 0x11, PT ;  /* 0x000000119800780c */ /* 0x000fe20003f26270 */
[----:B------:R-:W-:Y:S01]  /*3040*/  FFMA.FTZ R155, R155, UR43, -R10 ;  /* 0x0000002b9b9b7c23 */ /* 0x000fe2000801080a */
[----:B------:R-:W-:-:S02]  /*3050*/  ISETP.GT.AND P4, PT, R150, 0x8, !P4 ;  /* 0x000000089600780c */ /* 0x000fc40006784270 */
[----:B------:R-:W-:Y:S02]  /*3060*/  ISETP.GT.AND P6, PT, R150, 0x9, !P2 ;  /* 0x000000099600780c */ /* 0x000fe400057c4270 */
[----:B------:R-:W-:Y:S01]  /*3070*/  FSEL R145, R18, -INF , !P3 ;  /* 0xff80000012917808 */ /* 0x000fe20005800000 */
[----:B------:R-:W-:Y:S01]  /*3080*/  MUFU.EX2 R155, R155 ;  /* 0x0000009b009b7308 */ /* 0x000fe20000000800 */
        /* <DEDUP_REMOVED lines=8> */
[----:B------:R-:W-:Y:S02]  /*3110*/  ISETP.LT.OR P3, PT, R146, 0x11, P3 ;  /* 0x000000119200780c */ /* 0x000fe40001f61670 */
[----:B------:R-:W-:Y:S01]  /*3120*/  FSEL R143, R17, -INF , !P6 ;  /* 0xff800000118f7808 */ /* 0x000fe20007000000 */
[--C-:B------:R-:W-:Y:S01]  /*3130*/  FFMA.FTZ R141, R141, UR43, -R10.reuse ;  /* 0x0000002b8d8d7c23 */ /* 0x100fe2000801080a */
[----:B------:R-:W-:Y:S02]  /*3140*/  ISETP.GE.AND P4, PT, R152, 0x19, PT ;  /* 0x000000199800780c */ /* 0x000fe40003f86270 */
[----:B------:R-:W-:Y:S01]  /*3150*/  ISETP.GT.AND P6, PT, R150, 0x11, !P5 ;  /* 0x000000119600780c */ /* 0x000fe20006fc4270 */
[----:B------:R-:W-:Y:S01]  /*3160*/  FFMA.FTZ R143, R143, UR43, -R10 ;  /* 0x0000002b8f8f7c23 */ /* 0x000fe2000801080a */
[----:B------:R-:W-:Y:S01]  /*3170*/  FSEL R140, R20, -INF , !P3 ;  /* 0xff800000148c7808 */ /* 0x000fe20005800000 */
[----:B------:R-:W1:Y:S01]  /*3180*/  MUFU.EX2 R141, R141 ;  /* 0x0000008d008d7308 */ /* 0x000e620000000800 */
[----:B------:R-:W-:-:S02]  /*3190*/  ISETP.GT.AND P3, PT, R150, 0x18, !P4 ;  /* 0x000000189600780c */ /* 0x000fc40006764270 */
[----:B------:R-:W-:Y:S01]  /*31a0*/  ISETP.LT.OR P6, PT, R146, 0x12, P6 ;  /* 0x000000129200780c */ /* 0x000fe200037c1670 */
[--C-:B------:R-:W-:Y:S01]  /*31b0*/  FFMA.FTZ R140, R140, UR43, -R10.reuse ;  /* 0x0000002b8c8c7c23 */ /* 0x100fe2000801080a */
[----:B------:R-:W-:Y:S02]  /*31c0*/  ISETP.LT.OR P3, PT, R146, 0x19, P3 ;  /* 0x000000199200780c */ /* 0x000fe40001f61670 */
[----:B------:R-:W-:Y:S01]  /*31d0*/  FSEL R151, R21, -INF , !P6 ;  /* 0xff80000015977808 */ /* 0x000fe20007000000 */
[----:B------:R-:W2:Y:S01]  /*31e0*/  MUFU.EX2 R143, R143 ;  /* 0x0000008f008f7308 */ /* 0x000ea20000000800 */
[----:B------:R-:W-:Y:S02]  /*31f0*/  ISETP.GE.AND P6, PT, R152, 0x1, PT ;  /* 0x000000019800780c */ /* 0x000fe40003fc6270 */
[----:B------:R-:W-:Y:S01]  /*3200*/  FSEL R142, R22, -INF , !P3 ;  /* 0xff800000168e7808 */ /* 0x000fe20005800000 */
[----:B------:R-:W-:Y:S01]  /*3210*/  FFMA.FTZ R151, R151, UR43, -R10 ;  /* 0x0000002b97977c23 */ /* 0x000fe2000801080a */
[----:B------:R-:W-:-:S02]  /*3220*/  ISETP.GT.AND P3, PT, R150, RZ, !P6 ;  /* 0x000000ff9600720c */ /* 0x000fc40007764270 */
[C---:B------:R-:W-:Y:S01]  /*3230*/  ISETP.GT.AND P6, PT, R147.reuse, RZ, !P6 ;  /* 0x000000ff9300720c */ /* 0x040fe200077c4270 */
[--C-:B------:R-:W-:Y:S01]  /*3240*/  FFMA.FTZ R142, R142, UR43, -R10.reuse ;  /* 0x0000002b8e8e7c23 */ /* 0x100fe2000801080a */
[----:B------:R-:W-:Y:S01]  /*3250*/  ISETP.LT.OR P3, PT, R146, 0x1, P3 ;  /* 0x000000019200780c */ /* 0x000fe20001f61670 */
[----:B------:R-:W3:Y:S01]  /*3260*/  MUFU.EX2 R140, R140 ;  /* 0x0000008c008c7308 */ /* 0x000ee20000000800 */
[----:B------:R-:W-:Y:S02]  /*3270*/  ISETP.GT.AND P2, PT, R147, 0x9, !P2 ;  /* 0x000000099300780c */ /* 0x000fe40005744270 */
[----:B------:R-:W-:Y:S02]  /*3280*/  FSEL R154, R11, -INF , !P3 ;  /* 0xff8000000b9a7808 */ /* 0x000fe40005800000 */
[----:B------:R-:W-:Y:S02]  /*3290*/  ISETP.GE.AND P3, PT, R152, 0x1a, PT ;  /* 0x0000001a9800780c */ /* 0x000fe40003f66270 */
[C---:B------:R-:W-:Y:S01]  /*32a0*/  ISETP.GT.AND P1, PT, R147.reuse, 0x10, !P1 ;  /* 0x000000109300780c */ /* 0x040fe20004f24270 */
[----:B------:R-:W-:Y:S01]  /*32b0*/  FFMA.FTZ R154, R154, UR43, -R10 ;  /* 0x0000002b9a9a7c23 */ /* 0x000fe2000801080a */
[----:B------:R-:W-:Y:S01]  /*32c0*/  ISETP.GT.AND P0, PT, R150, 0x19, !P3 ;  /* 0x000000199600780c */ /* 0x000fe20005f04270 */
[----:B------:R4:W-:Y:S01]  /*32d0*/  MUFU.EX2 R11, R151 ;  /* 0x00000097000b7308 */ /* 0x0009e20000000800 */
[----:B------:R-:W-:-:S02]  /*32e0*/  ISETP.GT.AND P5, PT, R147, 0x11, !P5 ;  /* 0x000000119300780c */ /* 0x000fc40006fa4270 */
[----:B------:R-:W-:Y:S02]  /*32f0*/  ISETP.LT.OR P0, PT, R146, 0x1a, P0 ;  /* 0x0000001a9200780c */ /* 0x000fe40000701670 */
[C---:B------:R-:W-:Y:S02]  /*3300*/  ISETP.GT.AND P4, PT, R147.reuse, 0x18, !P4 ;  /* 0x000000189300780c */ /* 0x040fe40006784270 */
[----:B------:R-:W-:Y:S01]  /*3310*/  ISETP.GT.AND P3, PT, R147, 0x19, !P3 ;  /* 0x000000199300780c */ /* 0x000fe20005f64270 */
[----:B------:R-:W-:Y:S01]  /*3320*/  MUFU.EX2 R154, R154 ;  /* 0x0000009a009a7308 */ /* 0x000fe20000000800 */
[----:B------:R-:W-:Y:S01]  /*3330*/  FSEL R146, R23, -INF , !P0 ;  /* 0xff80000017927808 */ /* 0x000fe20004000000 */
[----:B----4-:R-:W4:Y:S01]  /*3340*/  LDL R151, [R1+0xc] ;  /* 0x00000c0001977983 */ /* 0x010f220000100800 */
[C---:B------:R-:W-:Y:S02]  /*3350*/  ISETP.LT.OR P6, PT, R144.reuse, 0x1, P6 ;  /* 0x000000019000780c */ /* 0x040fe400037c1670 */
[----:B------:R-:W-:Y:S01]  /*3360*/  ISETP.LT.OR P2, PT, R144, 0xa, P2 ;  /* 0x0000000a9000780c */ /* 0x000fe20001741670 */
[----:B------:R-:W-:Y:S01]  /*3370*/  FFMA.FTZ R146, R146, UR43, -R10 ;  /* 0x0000002b92927c23 */ /* 0x000fe2000801080a */
[----:B------:R-:W-:-:S02]  /*3380*/  ISETP.LT.OR P1, PT, R144, 0x11, P1 ;  /* 0x000000119000780c */ /* 0x000fc40000f21670 */
[C---:B------:R-:W-:Y:S02]  /*3390*/  ISETP.LT.OR P5, PT, R144.reuse, 0x12, P5 ;  /* 0x000000129000780c */ /* 0x040fe40002fa1670 */
[C---:B------:R-:W-:Y:S02]  /*33a0*/  ISETP.LT.OR P4, PT, R144.reuse, 0x19, P4 ;  /* 0x000000199000780c */ /* 0x040fe40002781670 */
[----:B------:R-:W-:Y:S02]  /*33b0*/  ISETP.LT.OR P3, PT, R144, 0x1a, P3 ;  /* 0x0000001a9000780c */ /* 0x000fe40001f61670 */
[----:B------:R-:W-:Y:S02]  /*33c0*/  ISETP.NE.AND P0, PT, R149, RZ, PT ;  /* 0x000000ff9500720c */ /* 0x000fe40003f05270 */
[----:B------:R-:W-:Y:S02]  /*33d0*/  FSEL R150, R13, -INF , !P6 ;  /* 0xff8000000d967808 */ /* 0x000fe40007000000 */
[----:B------:R-:W-:-:S02]  /*33e0*/  FSEL R144, R19, -INF , !P2 ;  /* 0xff80000013907808 */ /* 0x000fc40005000000 */
[----:B------:R-:W-:Y:S01]  /*33f0*/  FSEL R149, R136, -INF , !P1 ;  /* 0xff80000088957808 */ /* 0x000fe20004800000 */
[--C-:B------:R-:W-:Y:S01]  /*3400*/  FFMA.FTZ R150, R150, UR43, -R9.reuse ;  /* 0x0000002b96967c23 */ /* 0x100fe20008010809 */
[----:B------:R-:W-:Y:S01]  /*3410*/  FSEL R147, R137, -INF , !P5 ;  /* 0xff80000089937808 */ /* 0x000fe20006800000 */
[--C-:B------:R-:W-:Y:S01]  /*3420*/  FFMA.FTZ R144, R144, UR43, -R9.reuse ;  /* 0x0000002b90907c23 */ /* 0x100fe20008010809 */
[----:B------:R-:W-:Y:S01]  /*3430*/  FSEL R10, R138, -INF , !P4 ;  /* 0xff8000008a0a7808 */ /* 0x000fe20006000000 */
[--C-:B------:R-:W-:Y:S01]  /*3440*/  FFMA.FTZ R149, R149, UR43, -R9.reuse ;  /* 0x0000002b95957c23 */ /* 0x100fe20008010809 */
[----:B------:R-:W-:Y:S01]  /*3450*/  FSEL R152, R139, -INF , !P3 ;  /* 0xff8000008b987808 */ /* 0x000fe20005800000 */
[--C-:B------:R-:W-:Y:S02]  /*3460*/  FFMA.FTZ R147, R147, UR43, -R9.reuse ;  /* 0x0000002b93937c23 */ /* 0x100fe40008010809 */
[--C-:B------:R-:W-:Y:S02]  /*3470*/  FFMA.FTZ R10, R10, UR43, -R9.reuse ;  /* 0x0000002b0a0a7c23 */ /* 0x100fe40008010809 */
[----:B------:R-:W-:Y:S01]  /*3480*/  FFMA.FTZ R9, R152, UR43, -R9 ;  /* 0x0000002b98097c23 */ /* 0x000fe20008010809 */
[----:B------:R-:W-:-:S05]  /*3490*/  LEA R152, R6, UR36, 0x2 ;  /* 0x0000002406987c11 */ /* 0x000fca000f8e10ff */
[----:B------:R-:W5:Y:S01]  /*34a0*/  LDS R153, [R152+0x30200] ;  /* 0x0302000098997984 */ /* 0x000f620000000800 */
[----:B------:R-:W3:Y:S03]  /*34b0*/  MUFU.EX2 R142, R142 ;  /* 0x0000008e008e7308 */ /* 0x000ee60000000800 */
[----:B------:R-:W3:Y:S01]  /*34c0*/  LDS R152, [R152+0x30220] ;  /* 0x0302200098987984 */ /* 0x000ee20000000800 */
[--C-:B-----5:R-:W-:Y:S01]  /*34d0*/  FADD.FTZ R120, R120, -R153.reuse ;  /* 0x8000009978787221 */ /* 0x120fe20000010000 */
[--C-:B------:R-:W-:Y:S01]  /*34e0*/  FADD.FTZ R121, R121, -R153.reuse ;  /* 0x8000009979797221 */ /* 0x100fe20000010000 */
[--C-:B------:R-:W-:Y:S01]  /*34f0*/  FADD.FTZ R124, R124, -R153.reuse ;  /* 0x800000997c7c7221 */ /* 0x100fe20000010000 */
[--C-:B------:R-:W-:Y:S01]  /*3500*/  FADD.FTZ R125, R125, -R153.reuse ;  /* 0x800000997d7d7221 */ /* 0x100fe20000010000 */
[--C-:B------:R-:W-:Y:S01]  /*3510*/  FADD.FTZ R128, R128, -R153.reuse ;  /* 0x8000009980807221 */ /* 0x100fe20000010000 */
[--C-:B------:R-:W-:Y:S01]  /*3520*/  FADD.FTZ R129, R129, -R153.reuse ;  /* 0x8000009981817221 */ /* 0x100fe20000010000 */
[--C-:B------:R-:W-:Y:S01]  /*3530*/  FADD.FTZ R132, R132, -R153.reuse ;  /* 0x8000009984847221 */ /* 0x100fe20000010000 */
[----:B------:R-:W-:-:S02]  /*3540*/  FADD.FTZ R133, R133, -R153 ;  /* 0x8000009985857221 */ /* 0x000fc40000010000 */
[----:B------:R-:W5:Y:S01]  /*3550*/  LDL R153, [R1] ;  /* 0x0000000001997983 */ /* 0x000f620000100800 */
[----:B------:R-:W-:Y:S01]  /*3560*/  MUFU.EX2 R150, R150 ;  /* 0x0000009600967308 */ /* 0x000fe20000000800 */
[----:B------:R-:W-:Y:S01]  /*3570*/  FFMA.FTZ R15, -R15, R15, 1 ;  /* 0x3f8000000f0f7423 */ /* 0x000fe2000001010f */
[----:B-1----:R-:W-:-:S06]  /*3580*/  FMUL.FTZ R124, R141, R124 ;  /* 0x0000007c8d7c7220 */ /* 0x002fcc0000410000 */
[----:B------:R-:W1:Y:S08]  /*3590*/  MUFU.EX2 R148, R148 ;  /* 0x0000009400947308 */ /* 0x000e700000000800 */
[----:B------:R-:W-:Y:S08]  /*35a0*/  MUFU.EX2 R145, R145 ;  /* 0x0000009100917308 */ /* 0x000ff00000000800 */
[----:B------:R-:W1:Y:S08]  /*35b0*/  MUFU.EX2 R144, R144 ;  /* 0x0000009000907308 */ /* 0x000e700000000800 */
[----:B------:R-:W-:Y:S08]  /*35c0*/  MUFU.EX2 R146, R146 ;  /* 0x0000009200927308 */ /* 0x000ff00000000800 */
[----:B------:R-:W-:Y:S08]  /*35d0*/  MUFU.EX2 R149, R149 ;  /* 0x0000009500957308 */ /* 0x000ff00000000800 */
[----:B------:R-:W1:Y:S08]  /*35e0*/  MUFU.EX2 R147, R147 ;  /* 0x0000009300937308 */ /* 0x000e700000000800 */
[----:B------:R-:W-:Y:S08]  /*35f0*/  MUFU.EX2 R10, R10 ;  /* 0x0000000a000a7308 */ /* 0x000ff00000000800 */
[----:B------:R-:W1:Y:S01]  /*3600*/  MUFU.EX2 R9, R9 ;  /* 0x0000000900097308 */ /* 0x000e620000000800 */
[----:B------:R-:W-:Y:S01]  /*3610*/  FMUL.FTZ R15, R124, R15 ;  /* 0x0000000f7c0f7220 */ /* 0x000fe20000410000 */
[----:B------:R-:W-:Y:S01]  /*3620*/  FFMA.FTZ R12, -R12, R12, 1 ;  /* 0x3f8000000c0c7423 */ /* 0x000fe2000001010c */
[----:B------:R-:W-:Y:S01]  /*3630*/  FMUL.FTZ R121, R155, R121 ;  /* 0x000000799b797220 */ /* 0x000fe20000410000 */
[----:B------:R-:W-:Y:S01]  /*3640*/  FFMA.FTZ R17, -R17, R17, 1 ;  /* 0x3f80000011117423 */ /* 0x000fe20000010111 */
[----:B--2---:R-:W-:Y:S01]  /*3650*/  FMUL.FTZ R125, R143, R125 ;  /* 0x0000007d8f7d7220 */ /* 0x004fe20000410000 */
[----:B------:R-:W-:Y:S01]  /*3660*/  FFMA.FTZ R124, -R20, R20, 1 ;  /* 0x3f800000147c7423 */ /* 0x000fe20000010114 */
[----:B---3--:R-:W-:Y:S01]  /*3670*/  FMUL.FTZ R128, R140, R128 ;  /* 0x000000808c807220 */ /* 0x008fe20000410000 */
[----:B------:R-:W-:Y:S01]  /*3680*/  FMUL.FTZ R12, R121, R12 ;  /* 0x0000000c790c7220 */ /* 0x000fe20000410000 */
[----:B------:R-:W-:Y:S01]  /*3690*/  FMUL.FTZ R17, R125, R17 ;  /* 0x000000117d117220 */ /* 0x000fe20000410000 */
[----:B------:R-:W-:Y:S01]  /*36a0*/  FFMA.FTZ R121, -R21, R21, 1 ;  /* 0x3f80000015797423 */ /* 0x000fe20000010115 */
[----:B------:R-:W-:Y:S01]  /*36b0*/  FMUL.FTZ R124, R128, R124 ;  /* 0x0000007c807c7220 */ /* 0x000fe20000410000 */
[----:B------:R-:W-:Y:S01]  /*36c0*/  FFMA.FTZ R125, -R22, R22, 1 ;  /* 0x3f800000167d7423 */ /* 0x000fe20000010116 */
[----:B------:R-:W-:Y:S01]  /*36d0*/  FFMA.FTZ R128, -R23, R23, 1 ;  /* 0x3f80000017807423 */ /* 0x000fe20000010117 */
[----:B------:R-:W-:Y:S01]  /*36e0*/  FMUL.FTZ R132, R142, R132 ;  /* 0x000000848e847220 */ /* 0x000fe20000410000 */
[----:B------:R-:W-:-:S02]  /*36f0*/  F2FP.BF16.F32.PACK_AB R20, R155, R154 ;  /* 0x0000009a9b14723e */ /* 0x000fc400000010ff */
[----:B-1----:R-:W-:Y:S02]  /*3700*/  F2FP.BF16.F32.PACK_AB R21, R148, R150 ;  /* 0x000000969415723e */ /* 0x002fe400000010ff */
[----:B------:R-:W-:Y:S02]  /*3710*/  F2FP.BF16.F32.PACK_AB R22, R143, R141 ;  /* 0x0000008d8f16723e */ /* 0x000fe400000010ff */
[----:B------:R-:W-:Y:S01]  /*3720*/  F2FP.BF16.F32.PACK_AB R23, R144, R145 ;  /* 0x000000919017723e */ /* 0x000fe200000010ff */
[----:B------:R-:W-:Y:S01]  /*3730*/  BAR.SYNC.DEFER_BLOCKING 0x9, 0x180 ;  /* 0x0246000000007b1d */ /* 0x000fe20000010000 */
[----:B------:R-:W-:Y:S02]  /*3740*/  F2FP.BF16.F32.PACK_AB R140, R11, R140 ;  /* 0x0000008c0b8c723e */ /* 0x000fe400000010ff */
[----:B------:R-:W-:Y:S02]  /*3750*/  F2FP.BF16.F32.PACK_AB R141, R147, R149 ;  /* 0x00000095938d723e */ /* 0x000fe400000010ff */
[----:B------:R-:W-:-:S02]  /*3760*/  F2FP.BF16.F32.PACK_AB R142, R146, R142 ;  /* 0x0000008e928e723e */ /* 0x000fc400000010ff */
[----:B------:R-:W-:Y:S02]  /*3770*/  F2FP.BF16.F32.PACK_AB R143, R9, R10 ;  /* 0x0000000a098f723e */ /* 0x000fe400000010ff */
[----:B------:R-:W-:Y:S01]  /*3780*/  R2UR UR7, R156 ;  /* 0x000000009c0772ca */ /* 0x000fe200000e0000 */
[--C-:B------:R-:W-:Y:S01]  /*3790*/  FADD.FTZ R123, R123, -R152.reuse ;  /* 0x800000987b7b7221 */ /* 0x100fe20000010000 */
[----:B------:R-:W-:Y:S01]  /*37a0*/  FMUL.FTZ R129, R11, R129 ;  /* 0x000000810b817220 */ /* 0x000fe20000410000 */
[--C-:B------:R-:W-:Y:S01]  /*37b0*/  FADD.FTZ R122, R122, -R152.reuse ;  /* 0x800000987a7a7221 */ /* 0x100fe20000010000 */
[--C-:B------:R-:W-:Y:S01]  /*37c0*/  FADD.FTZ R126, R126, -R152.reuse ;  /* 0x800000987e7e7221 */ /* 0x100fe20000010000 */
[--C-:B------:R-:W-:Y:S01]  /*37d0*/  FADD.FTZ R127, R127, -R152.reuse ;  /* 0x800000987f7f7221 */ /* 0x100fe20000010000 */
[--C-:B------:R-:W-:Y:S01]  /*37e0*/  FADD.FTZ R134, R134, -R152.reuse ;  /* 0x8000009886867221 */ /* 0x100fe20000010000 */
[--C-:B------:R-:W-:Y:S01]  /*37f0*/  FADD.FTZ R135, R135, -R152.reuse ;  /* 0x8000009887877221 */ /* 0x100fe20000010000 */
[----:B------:R-:W-:Y:S01]  /*3800*/  FMUL.FTZ R123, R148, R123 ;  /* 0x0000007b947b7220 */ /* 0x000fe20000410000 */
[----:B------:R-:W-:Y:S01]  /*3810*/  FFMA.FTZ R14, -R14, R14, 1 ;  /* 0x3f8000000e0e7423 */ /* 0x000fe2000001010e */
[--C-:B------:R-:W-:Y:S01]  /*3820*/  FADD.FTZ R130, R130, -R152.reuse ;  /* 0x8000009882827221 */ /* 0x100fe20000010000 */
[----:B------:R-:W-:Y:S01]  /*3830*/  FADD.FTZ R131, R131, -R152 ;  /* 0x8000009883837221 */ /* 0x000fe20000010000 */
[----:B------:R-:W-:Y:S01]  /*3840*/  FMUL.FTZ R121, R129, R121 ;  /* 0x0000007981797220 */ /* 0x000fe20000410000 */
[----:B------:R-:W-:Y:S01]  /*3850*/  FMUL.FTZ R125, R132, R125 ;  /* 0x0000007d847d7220 */ /* 0x000fe20000410000 */
[----:B------:R-:W-:Y:S01]  /*3860*/  FMUL.FTZ R122, R150, R122 ;  /* 0x0000007a967a7220 */ /* 0x000fe20000410000 */
[----:B------:R-:W-:Y:S01]  /*3870*/  FFMA.FTZ R13, -R13, R13, 1 ;  /* 0x3f8000000d0d7423 */ /* 0x000fe2000001010d */
[----:B------:R-:W-:Y:S01]  /*3880*/  FFMA.FTZ R129, -R18, R18, 1 ;  /* 0x3f80000012817423 */ /* 0x000fe20000010112 */
[----:B------:R-:W-:Y:S01]  /*3890*/  FMUL.FTZ R120, R154, R120 ;  /* 0x000000789a787220 */ /* 0x000fe20000410000 */
[----:B------:R-:W-:Y:S01]  /*38a0*/  FMUL.FTZ R133, R146, R133 ;  /* 0x0000008592857220 */ /* 0x000fe20000410000 */
[----:B------:R-:W-:Y:S01]  /*38b0*/  FMUL.FTZ R126, R145, R126 ;  /* 0x0000007e917e7220 */ /* 0x000fe20000410000 */
[----:B------:R-:W-:Y:S01]  /*38c0*/  FMUL.FTZ R127, R144, R127 ;  /* 0x0000007f907f7220 */ /* 0x000fe20000410000 */
[----:B------:R-:W-:Y:S01]  /*38d0*/  FFMA.FTZ R132, -R19, R19, 1 ;  /* 0x3f80000013847423 */ /* 0x000fe20000010113 */
[----:B------:R-:W-:Y:S01]  /*38e0*/  FMUL.FTZ R18, R123, R14 ;  /* 0x0000000e7b127220 */ /* 0x000fe20000410000 */
        /* <DEDUP_REMOVED lines=14> */
[----:B------:R-:W-:Y:S01]  /*39d0*/  USHF.R.U32.HI UR6, URZ, 0x4, UR37 ;  /* 0x000000043f067899 */ /* 0x000fe20008011625 */
        /* <DEDUP_REMOVED lines=9> */
[----:B------:R-:W-:Y:S02]  /*3a70*/  F2FP.BF16.F32.PACK_AB R124, R121, R124 ;  /* 0x0000007c797c723e */ /* 0x000fe400000010ff */
[----:B------:R-:W-:Y:S01]  /*3a80*/  F2FP.BF16.F32.PACK_AB R125, R10, R9 ;  /* 0x000000090a7d723e */ /* 0x000fe200000010ff */
[----:B------:R-:W-:Y:S02]  /*3a90*/  ULOP3.LUT UR12, UR6, 0x1000000, URZ, 0xfc, !UPT ;  /* 0x01000000060c7892 */ /* 0x000fe4000f8efc3f */
[----:B------:R-:W-:Y:S01]  /*3aa0*/  ULOP3.LUT UR6, UR5, 0x3fff, URZ, 0xc0, !UPT ;  /* 0x00003fff05067892 */ /* 0x000fe2000f8ec03f */
[----:B------:R-:W-:Y:S01]  /*3ab0*/  UMOV UR11, 0x80000020 ;  /* 0x80000020000b7882 */ /* 0x000fe20000000000 */
[----:B------:R-:W-:-:S03]  /*3ac0*/  UMOV UR9, 0x40000040 ;  /* 0x4000004000097882 */ /* 0x000fc60000000000 */
[----:B------:R-:W-:Y:S02]  /*3ad0*/  UMOV UR10, UR12 ;  /* 0x0000000c000a7c82 */ /* 0x000fe40008000000 */
[----:B------:R-:W-:Y:S01]  /*3ae0*/  UMOV UR8, UR6 ;  /* 0x0000000600087c82 */ /* 0x000fe20008000000 */
[----:B-----5:R1:W-:Y:S04]  /*3af0*/  STSM.16.M88.4 [R153+0x30400], R20 ;  /* 0x0304001499007844 */ /* 0x0203e80000000200 */
[----:B----4-:R-:W-:Y:S01]  /*3b00*/  STSM.16.M88.4 [R151], R140 ;  /* 0x0000008c97007844 */ /* 0x010fe20000000200 */
[----:B------:R-:W-:Y:S01]  /*3b10*/  @!PT LDS RZ, [RZ] ;  /* 0x00000000fffff984 */ /* 0x000fe20000000800 */
[----:B------:R-:W-:Y:S01]  /*3b20*/  @!PT LDS RZ, [RZ] ;  /* 0x00000000fffff984 */ /* 0x000fe20000000800 */
[----:B------:R-:W-:Y:S01]  /*3b30*/  @!PT LDS RZ, [RZ] ;  /* 0x00000000fffff984 */ /* 0x000fe20000000800 */
[----:B------:R-:W-:Y:S01]  /*3b40*/  @!PT LDS RZ, [RZ] ;  /* 0x00000000fffff984 */ /* 0x000fe20000000800 */
[----:B------:R2:W-:Y:S06]  /*3b50*/  MEMBAR.ALL.CTA ;  /* 0x0000000000007992 */ /* 0x0005ec0000008000 */
[----:B--2---:R-:W2:Y:S01]  /*3b60*/  FENCE.VIEW.ASYNC.S ;  /* 0x00000000000073c6 */ /* 0x004ea20000000000 */
[----:B-1----:R-:W-:Y:S01]  /*3b70*/  FMUL.FTZ R20, R135, R14 ;  /* 0x0000000e87147220 */ /* 0x002fe20000410000 */
[----:B------:R-:W-:-:S02]  /*3b80*/  F2FP.BF16.F32.PACK_AB R14, R17, R15 ;  /* 0x0000000f110e723e */ /* 0x000fc400000010ff */
[----:B------:R-:W-:Y:S01]  /*3b90*/  F2FP.BF16.F32.PACK_AB R15, R122, R19 ;  /* 0x000000137a0f723e */ /* 0x000fe200000010ff */
[----:B--2---:R-:W-:Y:S01]  /*3ba0*/  BAR.SYNC.DEFER_BLOCKING 0x9, 0x180 ;  /* 0x0246000000007b1d */ /* 0x004fe20000010000 */
[----:B------:R-:W-:-:S05]  /*3bb0*/  F2FP.BF16.F32.PACK_AB R127, R20, R11 ;  /* 0x0000000b147f723e */ /* 0x000fca00000010ff */
        /* <DEDUP_REMOVED lines=84> */
.L_x_1820:
        /* <DEDUP_REMOVED lines=59> */
.L_x_1821:
[----:B-1----:R-:W2:Y:S01]  /*44b0*/  LDL R9, [R1+0x14] ;  /* 0x0000140001097983 */ /* 0x002ea20000100800 */
[----:B------:R-:W-:Y:S01]  /*44c0*/  VIADD R16, R16, 0x1 ;  /* 0x0000000110107836 */ /* 0x000fe20000000000 */
[----:B------:R-:W-:Y:S01]  /*44d0*/  LOP3.LUT R5, R5, 0x1, RZ, 0x3c, !PT ;  /* 0x0000000105057812 */ /* 0x000fe200078e3cff */
[----:B------:R-:W-:Y:S02]  /*44e0*/  VIADD R2, R2, 0x1 ;  /* 0x0000000102027836 */ /* 0x000fe40000000000 */
[----:B------:R-:W-:-:S03]  /*44f0*/  VIADD R3, R3, 0x36420 ;  /* 0x0003642003037836 */ /* 0x000fc60000000000 */
[C---:B------:R-:W-:Y:S02]  /*4500*/  ISETP.NE.AND P0, PT, R2.reuse, 0x2, PT ;  /* 0x000000020200780c */ /* 0x040fe40003f05270 */
[----:B------:R-:W-:Y:S02]  /*4510*/  PRMT R3, RZ, 0x654, R3 ;  /* 0x00000654ff037816 */ /* 0x000fe40000000003 */
[----:B------:R-:W-:Y:S02]  /*4520*/  SEL R10, RZ, 0x1, P0 ;  /* 0x00000001ff0a7807 */ /* 0x000fe40000000000 */
[----:B------:R1:W-:Y:S01]  /*4530*/  SYNCS.ARRIVE.TRANS64.RED.A1T0 RZ, [R3+URZ], RZ ;  /* 0x000000ff03ff79a7 */ /* 0x0003e2000810043f */
[----:B------:R-:W-:Y:S02]  /*4540*/  SEL R2, R2, RZ, P0 ;  /* 0x000000ff02027207 */ /* 0x000fe40000000000 */
[----:B------:R-:W-:Y:S02]  /*4550*/  LOP3.LUT R7, R7, R10, RZ, 0x3c, !PT ;  /* 0x0000000a07077212 */ /* 0x000fe400078e3cff */
[----:B--2---:R-:W-:-:S13]  /*4560*/  ISETP.GE.AND P1, PT, R16, R9, PT ;  /* 0x000000091000720c */ /* 0x004fda0003f26270 */
        /* <DEDUP_REMOVED lines=51> */
.L_x_1796:
        /* <DEDUP_REMOVED lines=129> */
.L_x_1824:
        /* <DEDUP_REMOVED lines=54> */
.L_x_1826:
[----:B------:R-:W-:Y:S05]  /*5410*/  BSYNC B0 ;  /* 0x0000000000007941 */ /* 0x000fea0003800000 */
.L_x_1825:
        /* <DEDUP_REMOVED lines=15> */
.L_x_1828:
[----:B------:R-:W-:Y:S05]  /*5510*/  BSYNC B0 ;  /* 0x0000000000007941 */ /* 0x000fea0003800000 */
.L_x_1827:
        /* <DEDUP_REMOVED lines=18> */
.L_x_1830:
[----:B------:R-:W-:Y:S05]  /*5640*/  BSYNC B0 ;  /* 0x0000000000007941 */ /* 0x000fea0003800000 */
.L_x_1829:
        /* <DEDUP_REMOVED lines=17> */
.L_x_1832:
[----:B------:R-:W-:Y:S05]  /*5760*/  BSYNC B0 ;  /* 0x0000000000007941 */ /* 0x000fea0003800000 */
.L_x_1831:
        /* <DEDUP_REMOVED lines=18> */
.L_x_1834:
[----:B------:R-:W-:Y:S05]  /*5890*/  BSYNC B0 ;  /* 0x0000000000007941 */ /* 0x000fea0003800000 */
.L_x_1833:
        /* <DEDUP_REMOVED lines=20> */
.L_x_1836:
[----:B------:R-:W-:Y:S05]  /*59e0*/  BSYNC B0 ;  /* 0x0000000000007941 */ /* 0x000fea0003800000 */
.L_x_1835:
        /* <DEDUP_REMOVED lines=26> */
.L_x_1838:
[----:B------:R-:W-:Y:S05]  /*5b90*/  BSYNC B0 ;  /* 0x0000000000007941 */ /* 0x000fea0003800000 */
.L_x_1837:
        /* <DEDUP_REMOVED lines=15> */
.L_x_1840:
[----:B------:R-:W-:Y:S05]  /*5c90*/  BSYNC B0 ;  /* 0x0000000000007941 */ /* 0x000fea0003800000 */
.L_x_1839:
        /* <DEDUP_REMOVED lines=15> */
.L_x_1842:
[----:B------:R-:W-:Y:S05]  /*5d90*/  BSYNC B0 ;  /* 0x0000000000007941 */ /* 0x000fea0003800000 */
.L_x_1841:
        /* <DEDUP_REMOVED lines=15> */
.L_x_1844:
[----:B------:R-:W-:Y:S05]  /*5e90*/  BSYNC B0 ;  /* 0x0000000000007941 */ /* 0x000fea0003800000 */
.L_x_1843:
        /* <DEDUP_REMOVED lines=15> */
.L_x_1846:
[----:B------:R-:W-:Y:S05]  /*5f90*/  BSYNC B0 ;  /* 0x0000000000007941 */ /* 0x000fea0003800000 */
.L_x_1845:
        /* <DEDUP_REMOVED lines=15> */
.L_x_1823:
[----:B------:R-:W3:Y:S01]  /*6090*/  LDL R16, [R1+0x18] ;  /* 0x0000180001107983 */ /* 0x000ee20000100800 */
[----:B-1----:R-:W1:Y:S08]  /*60a0*/  LDC.64 R4, c[0x0][0x870] ;  /* 0x00021c00ff047b82 */ /* 0x002e700000000a00 */
[----:B--2---:R-:W3:Y:S01]  /*60b0*/  LDC.64 R2, c[0x0][0x870] ;  /* 0x00021c00ff027b82 */ /* 0x004ee20000000a00 */
[----:B------:R-:W-:Y:S01]  /*60c0*/  ULDC UR4, c[0x0][0x808] ;  /* 0x0002020000047ab9 */ /* 0x000fe20000000800 */
[----:B------:R-:W2:Y:S06]  /*60d0*/  S2R R13, SR_CTAID.X ;  /* 0x00000000000d7919 */ /* 0x000eac0000002500 */
[----:B------:R-:W4:Y:S01]  /*60e0*/  LDC.64 R14, c[0x0][0x820] ;  /* 0x00020800ff0e7b82 */ /* 0x000f220000000a00 */
[----:B-1----:R-:W-:-:S04]  /*60f0*/  ISETP.NE.U32.AND P0, PT, R4, RZ, PT ;  /* 0x000000ff0400720c */ /* 0x002fc80003f05070 */
[----:B------:R-:W-:Y:S01]  /*6100*/  ISETP.NE.AND.EX P0, PT, R5, RZ, PT, P0 ;  /* 0x000000ff0500720c */ /* 0x000fe20003f05300 */
[----:B------:R-:W-:Y:S02]  /*6110*/  IMAD.U32 R0, RZ, RZ, UR4 ;  /* 0x00000004ff007e24 */ /* 0x000fe4000f8e00ff */
[----:B---3--:R-:W-:Y:S02]  /*6120*/  IMAD.WIDE R4, R16, 0x4, R2 ;  /* 0x0000000410047825 */ /* 0x008fe400078e0202 */
[----:B------:R-:W1:Y:S08]  /*6130*/  LDC.64 R2, c[0x0][0x878] ;  /* 0x00021e00ff027b82 */ /* 0x000e700000000a00 */
[----:B------:R-:W3:Y:S01]  /*6140*/  @P0 LDG.E R9, desc[UR38][R4.64] ;  /* 0x0000002604090981 */ /* 0x000ee2000c1e1900 */
[----:B-1----:R-:W-:-:S04]  /*6150*/  ISETP.NE.U32.AND P1, PT, R2, RZ, PT ;  /* 0x000000ff0200720c */ /* 0x002fc80003f25070 */
[----:B------:R-:W-:-:S13]  /*6160*/  ISETP.NE.AND.EX P1, PT, R3, RZ, PT, P1 ;  /* 0x000000ff0300720c */ /* 0x000fda0003f25310 */
[----:B------:R-:W1:Y:S02]  /*6170*/  @P1 LDC.64 R2, c[0x0][0x878] ;  /* 0x00021e00ff021b82 */ /* 0x000e640000000a00 */
[----:B-1----:R-:W-:-:S05]  /*6180*/  @P1 IMAD.WIDE R6, R16, 0x4, R2 ;  /* 0x0000000410061825 */ /* 0x002fca00078e0202 */
        /* <DEDUP_REMOVED lines=8> */
[--C-:B---3--:R-:W-:Y:S01]  /*6210*/  @P0 SHF.R.S32.HI R3, RZ, 0x1f, R9.reuse ;  /* 0x0000001fff030819 */ /* 0x108fe20000011409 */
[----:B------:R-:W-:Y:S01]  /*6220*/  @P0 IMAD.MOV.U32 R2, RZ, RZ, R9 ;  /* 0x000000ffff020224 */ /* 0x000fe200078e0009 */
[----:B-1--4-:R-:W-:Y:S06]  /*6230*/  @P1 BRA `(.L_x_1847) ;  /* 0x0000000000101947 */ /* 0x012fec0003800000 */
[----:B------:R-:W-:Y:S05]  /*6240*/  @!P0 BRA `(.L_x_1847) ;  /* 0x00000000000c8947 */ /* 0x000fea0003800000 */
[----:B------:R-:W2:Y:S04]  /*6250*/  LDG.E R7, desc[UR38][R4.64] ;  /* 0x0000002604077981 */ /* 0x000ea8000c1e1900 */
[----:B-----5:R-:W2:Y:S02]  /*6260*/  LDG.E R0, desc[UR38][R4.64+0x4] ;  /* 0x0000042604007981 */ /* 0x020ea4000c1e1900 */
[----:B--2---:R-:W-:-:S07]  /*6270*/  IMAD.IADD R0, R0, 0x1, -R7 ;  /* 0x0000000100007824 */ /* 0x004fce00078e0a07 */
.L_x_1847:
        /* <DEDUP_REMOVED lines=45> */
.L_x_1849:
[----:B------:R-:W-:Y:S05]  /*6550*/  BSYNC B0 ;  /* 0x0000000000007941 */ /* 0x000fea0003800000 */
.L_x_1848:
        /* <DEDUP_REMOVED lines=16> */
.L_x_1851:
[----:B------:R-:W-:Y:S05]  /*6660*/  BSYNC B0 ;  /* 0x0000000000007941 */ /* 0x000fea0003800000 */
.L_x_1850:
        /* <DEDUP_REMOVED lines=16> */
.L_x_1853:
[----:B------:R-:W-:Y:S05]  /*6770*/  BSYNC B0 ;  /* 0x0000000000007941 */ /* 0x000fea0003800000 */
.L_x_1852:
        /* <DEDUP_REMOVED lines=17> */
.L_x_1855:
[----:B------:R-:W-:Y:S05]  /*6890*/  BSYNC B0 ;  /* 0x0000000000007941 */ /* 0x000fea0003800000 */
.L_x_1854:
        /* <DEDUP_REMOVED lines=16> */
.L_x_1857:
[----:B------:R-:W-:Y:S05]  /*69a0*/  BSYNC B0 ;  /* 0x0000000000007941 */ /* 0x000fea0003800000 */
.L_x_1856:
        /* <DEDUP_REMOVED lines=20> */
.L_x_1859:
[----:B------:R-:W-:Y:S05]  /*6af0*/  BSYNC B0 ;  /* 0x0000000000007941 */ /* 0x000fea0003800000 */
.L_x_1858:
        /* <DEDUP_REMOVED lines=24> */
.L_x_1861:
[----:B------:R-:W-:Y:S05]  /*6c80*/  BSYNC B0 ;  /* 0x0000000000007941 */ /* 0x000fea0003800000 */
.L_x_1860:
        /* <DEDUP_REMOVED lines=15> */
.L_x_1863:
[----:B------:R-:W-:Y:S05]  /*6d80*/  BSYNC B0 ;  /* 0x0000000000007941 */ /* 0x000fea0003800000 */
.L_x_1862:
        /* <DEDUP_REMOVED lines=15> */
.L_x_1865:
[----:B------:R-:W-:Y:S05]  /*6e80*/  BSYNC B0 ;  /* 0x0000000000007941 */ /* 0x000fea0003800000 */
.L_x_1864:
        /* <DEDUP_REMOVED lines=15> */
.L_x_1867:
[----:B------:R-:W-:Y:S05]  /*6f80*/  BSYNC B0 ;  /* 0x0000000000007941 */ /* 0x000fea0003800000 */
.L_x_1866:
        /* <DEDUP_REMOVED lines=15> */
.L_x_1869:
[----:B------:R-:W-:Y:S05]  /*7080*/  BSYNC B0 ;  /* 0x0000000000007941 */ /* 0x000fea0003800000 */
.L_x_1868:
        /* <DEDUP_REMOVED lines=15> */
.L_x_1785:
[----:B------:R-:W-:-:S08]  /*7180*/  NOP ;  /* 0x0000000000007918 */ /* 0x000fd00000000000 */
[----:B---3--:R-:W1:-:S00]  /*7190*/  USETMAXREG.DEALLOC.CTAPOOL 0x20 ;  /* 0x00000020000079c8 */ /* 0x008e4000080e0500 */
        /* <DEDUP_REMOVED lines=19> */
.L_x_1871:
        /* <DEDUP_REMOVED lines=13> */
.L_x_1873:
[----:B------:R-:W-:-:S05]  /*73a0*/  ULDC UR4, c[0x0][0x8bc] ;  /* 0x00022f0000047ab9 */ /* 0x000fca0000000800 */
.L_x_1872:
[----:B-1----:R-:W-:-:S04]  /*73b0*/  UIMAD UR11, UR12, 0x60, URZ ;  /* 0x000000600c0b78a4 */ /* 0x002fc8000f8e023f */
[----:B------:R-:W-:-:S04]  /*73c0*/  UISETP.GE.AND UP0, UPT, UR11, UR4, UPT ;  /* 0x000000040b00728c */ /* 0x000fc8000bf06270 */
[----:B--2---:R-:W-:-:S06]  /*73d0*/  USEL UR16, UR16, 0xffffffff, !UP0 ;  /* 0xffffffff10107887 */ /* 0x004fcc000c000000 */
[----:B------:R-:W-:-:S13]  /*73e0*/  ISETP.LE.AND P0, PT, RZ, UR16, PT ;  /* 0x00000010ff007c0c */ /* 0x000fda000bf03270 */
[----:B------:R-:W-:Y:S05]  /*73f0*/  @!P0 BRA `(.L_x_1790) ;  /* 0x0000003c00e08947 */ /* 0x000fea0003800000 */
[----:B------:R-:W-:Y:S01]  /*7400*/  ULDC.64 UR4, c[0x0][0x770] ;  /* 0x0001dc0000047ab9 */ /* 0x000fe20000000a00 */
[----:B------:R-:W1:Y:S01]  /*7410*/  S2UR UR17, SR_CTAID.Y ;  /* 0x00000000001179c3 */ /* 0x000e620000002600 */
[----:B------:R-:W-:Y:S01]  /*7420*/  UISETP.NE.U32.AND UP0, UPT, UR4, URZ, UPT ;  /* 0x0000003f0400728c */ /* 0x000fe2000bf05070 */
[----:B------:R-:W-:-:S03]  /*7430*/  ULDC.64 UR8, c[0x0][0x788] ;  /* 0x0001e20000087ab9 */ /* 0x000fc60000000a00 */
        /* <DEDUP_REMOVED lines=8> */
[----:B------:R-:W-:-:S04]  /*74c0*/  UISETP.NE.U32.AND UP1, UPT, UR4, URZ, UPT ;  /* 0x0000003f0400728c */ /* 0x000fc8000bf25070 */
[----:B------:R-:W-:-:S06]  /*74d0*/  UISETP.NE.AND.EX UP1, UPT, UR5, URZ, UPT, UP1 ;  /* 0x0000003f0500728c */ /* 0x000fcc000bf25310 */
[----:B------:R-:W-:-:S05]  /*74e0*/  PLOP3.LUT P2, PT, PT, PT, UP1, 0x80, 0x0 ;  /* 0x000000000000781c */ /* 0x000fca0003f4f018 */
[----:B------:R-:W-:Y:S02]  /*74f0*/  @UP1 ULDC.64 UR4, c[0x0][0x780] ;  /* 0x0001e00000041ab9 */ /* 0x000fe40000000a00 */
[----:B------:R-:W-:-:S06]  /*7500*/  @UP1 UIMAD.WIDE UR4, UR16, 0x4, UR4 ;  /* 0x00000004100418a5 */ /* 0x000fcc000f8e0204 */
[----:B------:R-:W-:Y:S02]  /*7510*/  IMAD.U32 R4, RZ, RZ, UR4 ;  /* 0x00000004ff047e24 */ /* 0x000fe4000f8e00ff */
[----:B------:R-:W-:-:S05]  /*7520*/  IMAD.U32 R5, RZ, RZ, UR5 ;  /* 0x00000005ff057e24 */ /* 0x000fca000f8e00ff */
[----:B------:R-:W3:Y:S01]  /*7530*/  @P2 LDG.E R4, desc[UR38][R4.64] ;  /* 0x0000002604042981 */ /* 0x000ee2000c1e1900 */
[----:B------:R-:W-:Y:S01]  /*7540*/  PLOP3.LUT P0, PT, PT, PT, UP0, 0x80, 0x0 ;  /* 0x000000000000781c */ /* 0x000fe20003f0f008 */
[----:B-1----:R-:W-:-:S12]  /*7550*/  USHF.R.S32.HI UR14, URZ, 0x1f, UR17 ;  /* 0x0000001f3f0e7899 */ /* 0x002fd80008011411 */
[----:B--2---:R-:W-:Y:S02]  /*7560*/  @P0 R2UR UR4, R0 ;  /* 0x00000000000402ca */ /* 0x004fe400000e0000 */
[----:B------:R-:W-:Y:S01]  /*7570*/  ISETP.NE.U32.AND P0, PT, RZ, UR8, PT ;  /* 0x00000008ff007c0c */ /* 0x000fe2000bf05070 */
[----:B------:R-:W-:-:S03]  /*7580*/  ULDC UR8, c[0x0][0x280] ;  /* 0x0000a00000087ab9 */ /* 0x000fc60000000800 */
[----:B------:R-:W-:-:S07]  /*7590*/  ISETP.NE.AND.EX P0, PT, RZ, UR9, PT, P0 ;  /* 0x00000009ff007c0c */ /* 0x000fce000bf05300 */
[----:B------:R-:W-:-:S04]  /*75a0*/  @UP0 ULEA UR4, UR16, UR4, 0x6 ;  /* 0x0000000410040291 */ /* 0x000fc8000f8e303f */
[----:B------:R-:W-:-:S04]  /*75b0*/  @UP0 USHF.R.S32.HI UR5, URZ, 0x1f, UR4 ;  /* 0x0000001f3f050899 */ /* 0x000fc80008011404 */
[----:B------:R-:W-:-:S04]  /*75c0*/  @UP0 ULEA.HI UR5, UR5, UR4, URZ, 0x6 ;  /* 0x0000000405050291 */ /* 0x000fc8000f8f303f */
[----:B------:R-:W-:-:S04]  /*75d0*/  @UP0 USHF.R.S32.HI UR5, URZ, 0x6, UR5 ;  /* 0x000000063f050899 */ /* 0x000fc80008011405 */
[----:B------:R-:W-:Y:S01]  /*75e0*/  @UP0 UIMAD UR7, UR5, 0x3000, URZ ;  /* 0x00003000050708a4 */ /* 0x000fe2000f8e023f */
[----:B---3--:R-:W-:-:S03]  /*75f0*/  @P2 R2UR UR8, R4 ;  /* 0x00000000040822ca */ /* 0x008fc600000e0000 */
[----:B------:R-:W-:Y:S01]  /*7600*/  @UP0 USHF.R.S32.HI UR9, URZ, 0x1f, UR7 ;  /* 0x0000001f3f090899 */ /* 0x000fe20008011407 */
[----:B------:R-:W-:Y:S11]  /*7610*/  @P2 BRA `(.L_x_1874) ;  /* 0x0000000000142947 */ /* 0x000ff60003800000 */
[----:B------:R-:W-:Y:S05]  /*7620*/  @!P1 BRA `(.L_x_1874) ;  /* 0x0000000000109947 */ /* 0x000fea0003800000 */
[----:B------:R-:W2:Y:S04]  /*7630*/  LDG.E R5, desc[UR38][R2.64] ;  /* 0x0000002602057981 */ /* 0x000ea8000c1e1900 */
[----:B------:R-:W2:Y:S02]  /*7640*/  LDG.E R0, desc[UR38][R2.64+0x4] ;  /* 0x0000042602007981 */ /* 0x000ea4000c1e1900 */
[----:B--2---:R-:W-:-:S05]  /*7650*/  IMAD.IADD R0, R0, 0x1, -R5 ;  /* 0x0000000100007824 */ /* 0x004fca00078e0a05 */
[----:B------:R-:W-:-:S15]  /*7660*/  R2UR UR8, R0 ;  /* 0x00000000000872ca */ /* 0x000fde00000e0000 */
.L_x_1874:
[----:B------:R-:W-:Y:S01]  /*7670*/  UMOV UR4, URZ ;  /* 0x0000003f00047c82 */ /* 0x000fe20008000000 */
[----:B------:R-:W-:Y:S01]  /*7680*/  UMOV UR5, URZ ;  /* 0x0000003f00057c82 */ /* 0x000fe20008000000 */
[----:B------:R-:W-:Y:S01]  /*7690*/  ULDC UR6, c[0x0][0x290] ;  /* 0x0000a40000067ab9 */ /* 0x000fe20000000800 */
[----:B------:R-:W-:Y:S01]  /*76a0*/  @UP0 UMOV UR4, UR7 ;  /* 0x0000000700040c82 */ /* 0x000fe20008000000 */
[----:B------:R-:W-:Y:S01]  /*76b0*/  @UP0 UMOV UR5, UR9 ;  /* 0x0000000900050c82 */ /* 0x000fe20008000000 */
[----:B------:R-:W-:Y:S05]  /*76c0*/  @!P0 BRA `(.L_x_1875) ;  /* 0x00000000001c8947 */ /* 0x000fea0003800000 */
[----:B------:R-:W-:Y:S02]  /*76d0*/  ULDC.64 UR6, c[0x0][0x788] ;  /* 0x0001e20000067ab9 */ /* 0x000fe40000000a00 */
[----:B------:R-:W-:-:S06]  /*76e0*/  UIMAD.WIDE UR6, UR16, 0x4, UR6 ;  /* 0x00000004100678a5 */ /* 0x000fcc000f8e0206 */
[----:B------:R-:W-:Y:S02]  /*76f0*/  IMAD.U32 R2, RZ, RZ, UR6 ;  /* 0x00000006ff027e24 */ /* 0x000fe4000f8e00ff */
[----:B------:R-:W-:-:S05]  /*7700*/  IMAD.U32 R3, RZ, RZ, UR7 ;  /* 0x00000007ff037e24 */ /* 0x000fca000f8e00ff */
[----:B------:R-:W2:Y:S02]  /*7710*/  LDG.E R2, desc[UR38][R2.64] ;  /* 0x0000002602027981 */ /* 0x000ea4000c1e1900 */
[----:B--2---:R-:W-:Y:S01]  /*7720*/  R2UR UR6, R2 ;  /* 0x00000000020672ca */ /* 0x004fe200000e0000 */
[----:B------:R-:W-:-:S14]  /*7730*/  BRA `(.L_x_1876) ;  /* 0x0000000000307947 */ /* 0x000fdc0003800000 */
.L_x_1875:
[----:B------:R-:W-:Y:S02]  /*7740*/  ULDC.64 UR18, c[0x0][0x778] ;  /* 0x0001de0000127ab9 */ /* 0x000fe40000000a00 */
[----:B------:R-:W-:-:S04]  /*7750*/  ISETP.NE.U32.AND P0, PT, RZ, UR18, PT ;  /* 0x00000012ff007c0c */ /* 0x000fc8000bf05070 */
[----:B------:R-:W-:-:S13]  /*7760*/  ISETP.NE.AND.EX P0, PT, RZ, UR19, PT, P0 ;  /* 0x00000013ff007c0c */ /* 0x000fda000bf05300 */
[----:B------:R-:W-:Y:S05]  /*7770*/  @!P0 BRA `(.L_x_1876) ;  /* 0x0000000000208947 */ /* 0x000fea0003800000 */
[----:B------:R-:W-:Y:S02]  /*7780*/  ULDC.64 UR6, c[0x0][0x778] ;  /* 0x0001de0000067ab9 */ /* 0x000fe40000000a00 */
[----:B------:R-:W-:-:S06]  /*7790*/  UIMAD.WIDE UR6, UR16, 0x4, UR6 ;  /* 0x00000004100678a5 */ /* 0x000fcc000f8e0206 */
[----:B------:R-:W-:Y:S02]  /*77a0*/  IMAD.U32 R2, RZ, RZ, UR6 ;  /* 0x00000006ff027e24 */ /* 0x000fe4000f8e00ff */
[----:B------:R-:W-:-:S05]  /*77b0*/  IMAD.U32 R3, RZ, RZ, UR7 ;  /* 0x00000007ff037e24 */ /* 0x000fca000f8e00ff */
[----:B------:R-:W2:Y:S04]  /*77c0*/  LDG.E R0, desc[UR38][R2.64] ;  /* 0x0000002602007981 */ /* 0x000ea8000c1e1900 */
[----:B------:R-:W2:Y:S02]  /*77d0*/  LDG.E R5, desc[UR38][R2.64+0x4] ;  /* 0x0000042602057981 */ /* 0x000ea4000c1e1900 */
[----:B--2---:R-:W-:-:S05]  /*77e0*/  IMAD.IADD R0, R5, 0x1, -R0 ;  /* 0x0000000105007824 */ /* 0x004fca00078e0a00 */
[----:B------:R-:W-:-:S15]  /*77f0*/  R2UR UR6, R0 ;  /* 0x00000000000672ca */ /* 0x000fde00000e0000 */
.L_x_1876:
[----:B------:R-:W-:Y:S01]  /*7800*/  UIADD3 UR7, -UR6, UR8, UR11 ;  /* 0x0000000806077290 */ /* 0x000fe2000fffe10b */
[----:B------:R-:W-:Y:S01]  /*7810*/  ISETP.LE.AND P0, PT, RZ, UR12, PT ;  /* 0x0000000cff007c0c */ /* 0x000fe2000bf03270 */
[----:B------:R-:W-:Y:S02]  /*7820*/  ULDC UR9, c[0x0][0x74c] ;  /* 0x0001d30000097ab9 */ /* 0x000fe40000000800 */
[----:B------:R-:W-:Y:S02]  /*7830*/  UIADD3 UR9, UR7, -UR9, URZ ;  /* 0x8000000907097290 */ /* 0x000fe4000fffe03f */
[----:B------:R-:W-:Y:S02]  /*7840*/  UIADD3 UR7, UR8, 0x3f, URZ ;  /* 0x0000003f08077890 */ /* 0x000fe4000fffe03f */
[----:B------:R-:W-:-:S04]  /*7850*/  USHF.R.S32.HI UR10, URZ, 0x1f, UR9 ;  /* 0x0000001f3f0a7899 */ /* 0x000fc80008011409 */
[----:B------:R-:W-:Y:S02]  /*7860*/  ULEA.HI UR10, UR10, UR9, URZ, 0x6 ;  /* 0x000000090a0a7291 */ /* 0x000fe4000f8f303f */
[----:B------:R-:W-:Y:S02]  /*7870*/  USHF.R.S32.HI UR9, URZ, 0x1f, UR7 ;  /* 0x0000001f3f097899 */ /* 0x000fe40008011407 */
[----:B------:R-:W-:Y:S02]  /*7880*/  USHF.R.S32.HI UR10, URZ, 0x6, UR10 ;  /* 0x000000063f0a7899 */ /* 0x000fe4000801140a */
[----:B------:R-:W-:Y:S02]  /*7890*/  ULEA.HI UR9, UR9, UR7, URZ, 0x6 ;  /* 0x0000000709097291 */ /* 0x000fe4000f8f303f */
[----:B------:R-:W-:Y:S02]  /*78a0*/  UISETP.LT.AND UP1, UPT, URZ, UR10, UPT ;  /* 0x0000000a3f00728c */ /* 0x000fe4000bf21270 */
[----:B------:R-:W-:-:S02]  /*78b0*/  USHF.R.S32.HI UR9, URZ, 0x6, UR9 ;  /* 0x000000063f097899 */ /* 0x000fc40008011409 */
[----:B------:R-:W-:-:S04]  /*78c0*/  USEL UR7, URZ, UR10, !UP1 ;  /* 0x0000000a3f077287 */ /* 0x000fc8000c800000 */
[----:B------:R-:W-:Y:S01]  /*78d0*/  IMAD.U32 R2, RZ, RZ, UR9 ;  /* 0x00000009ff027e24 */ /* 0x000fe2000f8e00ff */
[----:B------:R-:W-:Y:S07]  /*78e0*/  @!P0 BRA `(.L_x_1877) ;  /* 0x00000000001c8947 */ /* 0x000fee0003800000 */
[----:B------:R-:W-:Y:S01]  /*78f0*/  UIADD3 UR8, UR11, 0x9f, UR8 ;  /* 0x0000009f0b087890 */ /* 0x000fe2000fffe008 */
[----:B------:R-:W-:-:S03]  /*7900*/  ULDC UR9, c[0x0][0x748] ;  /* 0x0001d20000097ab9 */ /* 0x000fc60000000800 */
[----:B------:R-:W-:-:S04]  /*7910*/  UIADD3 UR8, UR8, UR9, -UR6 ;  /* 0x0000000908087290 */ /* 0x000fc8000fffe806 */
[----:B------:R-:W-:-:S04]  /*7920*/  USHF.R.S32.HI UR6, URZ, 0x1f, UR8 ;  /* 0x0000001f3f067899 */ /* 0x000fc80008011408 */
[----:B------:R-:W-:-:S04]  /*7930*/  ULEA.HI UR6, UR6, UR8, URZ, 0x6 ;  /* 0x0000000806067291 */ /* 0x000fc8000f8f303f */
[----:B------:R-:W-:-:S06]  /*7940*/  USHF.R.S32.HI UR6, URZ, 0x6, UR6 ;  /* 0x000000063f067899 */ /* 0x000fcc0008011406 */
[----:B------:R-:W-:-:S07]  /*7950*/  VIMNMX R2, R2, UR6, PT ;  /* 0x0000000602027c48 */ /* 0x000fce000bfe0100 */
.L_x_1877:
[----:B------:R-:W-:-:S13]  /*7960*/  ISETP.GT.AND P0, PT, R2, UR7, PT ;  /* 0x0000000702007c0c */ /* 0x000fda000bf04270 */
[----:B------:R-:W-:Y:S05]  /*7970*/  @!P0 BRA `(.L_x_1790) ;  /* 0x0000003800808947 */ /* 0x000fea0003800000 */
[----:B------:R-:W-:Y:S01]  /*7980*/  ULDC.64 UR12, c[0x0][0x2d8] ;  /* 0x0000b600000c7ab9 */ /* 0x000fe20000000a00 */
[----:B------:R-:W-:Y:S01]  /*7990*/  VIADD R0, R2, -UR7 ;  /* 0x8000000702007c36 */ /* 0x000fe20008000000 */
[----:B------:R-:W-:Y:S02]  /*79a0*/  UIMAD UR8, UR14, UR12, URZ ;  /* 0x0000000c0e0872a4 */ /* 0x000fe4000f8e023f */
[----:B------:R-:W-:Y:S02]  /*79b0*/  UIMAD.WIDE.U32 UR10, UR17, UR12, URZ ;  /* 0x0000000c110a72a5 */ /* 0x000fe4000f8e003f */
[----:B------:R-:W-:Y:S01]  /*79c0*/  USHF.R.S32.HI UR6, URZ, 0x1f, UR16 ;  /* 0x0000001f3f067899 */ /* 0x000fe20008011410 */
[----:B------:R-:W-:Y:S01]  /*79d0*/  LOP3.LUT R0, R0, 0x1, RZ, 0xc0, !PT ;  /* 0x0000000100007812 */ /* 0x000fe200078ec0ff */
[----:B------:R-:W-:Y:S02]  /*79e0*/  UIMAD UR17, UR17, UR13, UR8 ;  /* 0x0000000d111172a4 */ /* 0x000fe4000f8e0208 */
[----:B------:R-:W-:Y:S01]  /*79f0*/  UIADD3 UR8, UP1, UR4, UR10, URZ ;  /* 0x0000000a04087290 */ /* 0x000fe2000ff3e03f */
[----:B------:R-:W-:Y:S01]  /*7a00*/  ISETP.NE.U32.AND P1, PT, R0, 0x1, PT ;  /* 0x000000010000780c */ /* 0x000fe20003f25070 */
[----:B------:R-:W-:-:S02]  /*7a10*/  UIADD3 UR17, UR11, UR17, URZ ;  /* 0x000000110b117290 */ /* 0x000fc4000fffe03f */
[----:B------:R-:W-:Y:S01]  /*7a20*/  USEL UR6, UR6, URZ, !UP0 ;  /* 0x0000003f06067287 */ /* 0x000fe2000c000000 */
[----:B------:R-:W-:Y:S01]  /*7a30*/  ULDC.64 UR36, c[0x0][0x2e0] ;  /* 0x0000b80000247ab9 */ /* 0x000fe20000000a00 */
[----:B------:R-:W-:Y:S02]  /*7a40*/  USEL UR16, UR16, URZ, !UP0 ;  /* 0x0000003f10107287 */ /* 0x000fe4000c000000 */
[----:B------:R-:W-:Y:S02]  /*7a50*/  UIADD3.X UR9, UR5, UR17, URZ, UP1, !UPT ;  /* 0x0000001105097290 */ /* 0x000fe40008ffe43f */
[----:B------:R-:W-:Y:S02]  /*7a60*/  UIMAD UR18, UR6, UR36, URZ ;  /* 0x00000024061272a4 */ /* 0x000fe4000f8e023f */
[----:B------:R-:W-:Y:S02]  /*7a70*/  UIMAD.WIDE.U32 UR8, UR16, UR36, UR8 ;  /* 0x00000024100872a5 */ /* 0x000fe4000f8e0008 */
[----:B------:R-:W-:Y:S01]  /*7a80*/  UIMAD UR18, UR16, UR37, UR18 ;  /* 0x00000025101272a4 */ /* 0x000fe2000f8e0212 */
[----:B------:R-:W-:-:S03]  /*7a90*/  ELECT P0, URZ, PT ;  /* 0x00000000003f782f */ /* 0x000fc60003800000 */
        /* <DEDUP_REMOVED lines=20> */
.L_x_1880:
[----:B------:R-:W-:Y:S05]  /*7be0*/  BSYNC B0 ;  /* 0x0000000000007941 */ /* 0x000fea0003800000 */
.L_x_1879:
        /* <DEDUP_REMOVED lines=18> */
.L_x_1882:
[----:B------:R-:W-:Y:S05]  /*7d10*/  BSYNC B0 ;  /* 0x0000000000007941 */ /* 0x000fea0003800000 */
.L_x_1881:
        /* <DEDUP_REMOVED lines=19> */
.L_x_1884:
[----:B------:R-:W-:Y:S05]  /*7e50*/  BSYNC B0 ;  /* 0x0000000000007941 */ /* 0x000fea0003800000 */
.L_x_1883:
[----:B------:R-:W-:Y:S06]  /*7e60*/  BAR.ARV 0xa, 0xa0 ;  /* 0x0282800000007b1d */ /* 0x000fec0000002000 */
[----:B------:R-:W-:Y:S04]  /*7e70*/  BSSY B0, `(.L_x_1885) ;  /* 0x0000003000007945 */ /* 0x000fe80003800000 */
[----:B------:R-:W-:Y:S05]  /*7e80*/  @!P0 BRA `(.L_x_1886) ;  /* 0x0000000000048947 */ /* 0x000fea0003800000 */
[----:B------:R-:W-:-:S04]  /*7e90*/  DEPBAR.LE SB0, 0x1 ;  /* 0x000080400000791a */ /* 0x000fc80000000000 */
.L_x_1886:
[----:B------:R-:W-:Y:S05]  /*7ea0*/  BSYNC B0 ;  /* 0x0000000000007941 */ /* 0x000fea0003800000 */
.L_x_1885:
[----:B------:R-:W-:Y:S06]  /*7eb0*/  BAR.ARV 0xb, 0xa0 ;  /* 0x02c2800000007b1d */ /* 0x000fec0000002000 */
[----:B------:R-:W-:Y:S04]  /*7ec0*/  BSSY B0, `(.L_x_1887) ;  /* 0x0000003000007945 */ /* 0x000fe80003800000 */
[----:B------:R-:W-:Y:S05]  /*7ed0*/  @!P0 BRA `(.L_x_1888) ;  /* 0x0000000000048947 */ /* 0x000fea0003800000 */
[----:B------:R-:W-:-:S04]  /*7ee0*/  DEPBAR.LE SB0, 0x0 ;  /* 0x000080000000791a */ /* 0x000fc80000000000 */
.L_x_1888:
[----:B------:R-:W-:Y:S05]  /*7ef0*/  BSYNC B0 ;  /* 0x0000000000007941 */ /* 0x000fea0003800000 */
.L_x_1887:
[----:B------:R-:W-:Y:S06]  /*7f00*/  BAR.ARV 0xc, 0xa0 ;  /* 0x0302800000007b1d */ /* 0x000fec0000002000 */
[----:B------:R-:W-:Y:S01]  /*7f10*/  UIADD3 UR19, UR7, 0x1, URZ ;  /* 0x0000000107137890 */ /* 0x000fe2000fffe03f */
[----:B------:R-:W-:Y:S11]  /*7f20*/  BRA `(.L_x_1889) ;  /* 0x0000000000047947 */ /* 0x000ff60003800000 */
.L_x_1878:
[----:B------:R-:W-:-:S05]  /*7f30*/  UMOV UR19, UR7 ;  /* 0x0000000700137c82 */ /* 0x000fca0008000000 */
.L_x_1889:
[----:B------:R-:W-:-:S06]  /*7f40*/  UIADD3 UR6, UR7, 0x1, URZ ;  /* 0x0000000107067890 */ /* 0x000fcc000fffe03f */
[----:B------:R-:W-:-:S13]  /*7f50*/  ISETP.NE.AND P1, PT, R2, UR6, PT ;  /* 0x0000000602007c0c */ /* 0x000fda000bf25270 */
[----:B------:R-:W-:Y:S05]  /*7f60*/  @!P1 BRA `(.L_x_1790) ;  /* 0x0000003400049947 */ /* 0x000fea0003800000 */
[----:B------:R-:W-:Y:S01]  /*7f70*/  UMOV UR12, UR10 ;  /* 0x0000000a000c7c82 */ /* 0x000fe20008000000 */
[----:B------:R-:W-:Y:S01]  /*7f80*/  UMOV UR13, UR17 ;  /* 0x00000011000d7c82 */ /* 0x000fe20008000000 */
[----:B------:R-:W-:Y:S01]  /*7f90*/  ULDC.64 UR14, c[0x0][0x2c0] ;  /* 0x0000b000000e7ab9 */ /* 0x000fe20000000a00 */
[----:B------:R-:W-:Y:S02]  /*7fa0*/  UIMAD.WIDE.U32 UR12, UR16, UR36, UR12 ;  /* 0x00000024100c72a5 */ /* 0x000fe4000f8e000c */
[----:B------:R-:W-:Y:S02]  /*7fb0*/  UIMAD UR20, UR19, 0x3000, URZ ;  /* 0x00003000131478a4 */ /* 0x000fe4000f8e023f */
[----:B------:R-:W-:Y:S01]  /*7fc0*/  UIADD3 UR37, UP0, UR4, UR12, URZ ;  /* 0x0000000c04257290 */ /* 0x000fe2000ff1e03f */
[----:B------:R-:W-:Y:S01]  /*7fd0*/  UMOV UR6, URZ ;  /* 0x0000003f00067c82 */ /* 0x000fe20008000000 */
[----:B------:R-:W-:Y:S02]  /*7fe0*/  ULDC.64 UR34, c[0x0][0x2c0] ;  /* 0x0000b00000227ab9 */ /* 0x000fe40000000a00 */
[----:B------:R-:W-:-:S02]  /*7ff0*/  UIADD3.X UR12, UR5, UR18, UR13, UP0, !UPT ;  /* 0x00000012050c7290 */ /* 0x000fc400087fe40d */
[----:B------:R-:W-:Y:S01]  /*8000*/  ULEA UR25, UP0, UR37, UR14, 0x2 ;  /* 0x0000000e25197291 */ /* 0x000fe2000f80103f */
[----:B------:R-:W-:-:S03]  /*8010*/  UMOV UR46, UR20 ;  /* 0x00000014002e7c82 */ /* 0x000fc60008000000 */
        /* <DEDUP_REMOVED lines=10> */
[----:B------:R-:W-:-:S12]  /*80c0*/  UIADD3.X UR37, URZ, UR37, URZ, UP4, !UPT ;  /* 0x000000253f257290 */ /* 0x000fd8000a7fe43f */
.L_x_1910:
[----:B------:R-:W-:Y:S01]  /*80d0*/  UIADD3 UR44, UR20, UR6, URZ ;  /* 0x00000006142c7290 */ /* 0x000fe2000fffe03f */
[----:B------:R-:W-:Y:S06]  /*80e0*/  BAR.SYNC.DEFER_BLOCKING 0xd, 0xa0 ;  /* 0x0342800000007b1d */ /* 0x000fec0000010000 */
[----:B------:R-:W-:Y:S01]  /*80f0*/  UMOV UR14, UR22 ;  /* 0x00000016000e7c82 */ /* 0x000fe20008000000 */
[----:B------:R-:W-:Y:S01]  /*8100*/  UMOV UR15, UR27 ;  /* 0x0000001b000f7c82 */ /* 0x000fe20008000000 */
[----:B------:R-:W-:Y:S01]  /*8110*/  UMOV UR12, UR24 ;  /* 0x00000018000c7c82 */ /* 0x000fe20008000000 */
[----:B------:R-:W-:Y:S01]  /*8120*/  UMOV UR13, UR29 ;  /* 0x0000001d000d7c82 */ /* 0x000fe20008000000 */
[----:B------:R-:W-:Y:S01]  /*8130*/  UIMAD.WIDE UR32, UR44, 0x4, UR14 ;  /* 0x000000042c2078a5 */ /* 0x000fe2000f8e020e */
[----:B------:R-:W-:Y:S01]  /*8140*/  BSSY B0, `(.L_x_1890) ;  /* 0x0000019000007945 */ /* 0x000fe20003800000 */
[----:B------:R-:W-:Y:S01]  /*8150*/  UIMAD.WIDE UR30, UR44, 0x4, UR12 ;  /* 0x000000042c1e78a5 */ /* 0x000fe2000f8e020c */
[----:B------:R-:W-:Y:S01]  /*8160*/  UMOV UR14, UR21 ;  /* 0x00000015000e7c82 */ /* 0x000fe20008000000 */
[----:B------:R-:W-:Y:S01]  /*8170*/  UMOV UR15, UR26 ;  /* 0x0000001a000f7c82 */ /* 0x000fe20008000000 */
[----:B------:R-:W-:Y:S01]  /*8180*/  UMOV UR12, UR23 ;  /* 0x00000017000c7c82 */ /* 0x000fe20008000000 */
[----:B------:R-:W-:Y:S01]  /*8190*/  UMOV UR13, UR28 ;  /* 0x0000001c000d7c82 */ /* 0x000fe20008000000 */
[----:B------:R-:W-:-:S02]  /*81a0*/  UIMAD.WIDE UR40, UR44, 0x4, UR14 ;  /* 0x000000042c2878a5 */ /* 0x000fc4000f8e020e */
[----:B------:R-:W-:Y:S01]  /*81b0*/  UIMAD.WIDE UR42, UR44, 0x4, UR12 ;  /* 0x000000042c2a78a5 */ /* 0x000fe2000f8e020c */
[----:B------:R-:W-:Y:S01]  /*81c0*/  UMOV UR14, UR25 ;  /* 0x00000019000e7c82 */ /* 0x000fe20008000000 */
[----:B------:R-:W-:Y:S02]  /*81d0*/  UMOV UR15, UR37 ;  /* 0x00000025000f7c82 */ /* 0x000fe40008000000 */
[----:B------:R-:W-:Y:S01]  /*81e0*/  UIMAD.WIDE UR12, UR44, 0x4, UR14 ;  /* 0x000000042c0c78a5 */ /* 0x000fe2000f8e020e */
[----:B------:R-:W-:Y:S11]  /*81f0*/  @!P0 BRA `(.L_x_1891) ;  /* 0x0000000000348947 */ /* 0x000ff60003800000 */
[----:B------:R-:W1:Y:S01]  /*8200*/  S2UR UR15, SR_CgaCtaId ;  /* 0x00000000000f79c3 */ /* 0x000e620000008800 */
[----:B------:R-:W-:Y:S01]  /*8210*/  UIADD3 UR44, UP0, UR46, UR8, URZ ;  /* 0x000000082e2c7290 */ /* 0x000fe2000ff1e03f */
[----:B------:R-:W-:Y:S01]  /*8220*/  UMOV UR14, 0x400 ;  /* 0x00000400000e7882 */ /* 0x000fe20000000000 */
[----:B------:R-:W-:Y:S02]  /*8230*/  UMOV UR49, 0x400 ;  /* 0x0000040000317882 */ /* 0x000fe40000000000 */
[----:B------:R-:W-:Y:S02]  /*8240*/  ULEA.HI.X.SX32 UR45, UR46, UR47, 0x1, UP0 ;  /* 0x0000002f2e2d7291 */ /* 0x000fe400080f0e3f */
[----:B-1----:R-:W-:Y:S02]  /*8250*/  ULEA UR15, UR15, UR14, 0x18 ;  /* 0x0000000e0f0f7291 */ /* 0x002fe4000f8ec03f */
[----:B------:R-:W-:Y:S02]  /*8260*/  ULEA UR14, UP0, UR44, UR34, 0x2 ;  /* 0x000000222c0e7291 */ /* 0x000fe4000f80103f */
[----:B------:R-:W-:-:S02]  /*8270*/  UIADD3 UR48, UR15, 0x12000, URZ ;  /* 0x000120000f307890 */ /* 0x000fc4000fffe03f */
[----:B------:R-:W-:-:S03]  /*8280*/  ULEA.HI.X UR15, UR44, UR35, UR45, 0x2, UP0 ;  /* 0x000000232c0f7291 */ /* 0x000fc600080f142d */
[----:B------:R-:W-:Y:S01]  /*8290*/  UMOV UR44, 0x0 ;  /* 0x00000000002c7882 */ /* 0x000fe20000000000 */
[----:B------:R-:W-:-:S05]  /*82a0*/  UMOV UR45, 0x14f00000 ;  /* 0x14f00000002d7882 */ /* 0x000fca0000000000 */
[----:B------:R1:W-:Y:S02]  /*82b0*/  UBLKRED.G.S.ADD.F32.RN [UR14], [UR48], UR49, desc[UR44] ;  /* 0x00002c0e300073bb */ /* 0x0003e400080a1431 */
[----:B-1----:R0:W-:Y:S02]  /*82c0*/  UTMACMDFLUSH ;  /* 0x00000000000079b7 */ /* 0x0021e40000000000 */
.L_x_1891:
[----:B------:R-:W-:Y:S05]  /*82d0*/  BSYNC B0 ;  /* 0x0000000000007941 */ /* 0x000fea0003800000 */
.L_x_1890:
[----:B------:R-:W-:Y:S06]  /*82e0*/  BAR.SYNC.DEFER_BLOCKING 0xe, 0xa0 ;  /* 0x0382800000007b1d */ /* 0x000fec0000010000 */
[----:B------:R-:W-:Y:S04]  /*82f0*/  BSSY B0, `(.L_x_1892) ;  /* 0x000000b000007945 */ /* 0x000fe80003800000 */
[----:B------:R-:W-:Y:S05]  /*8300*/  @!P0 BRA `(.L_x_1893) ;  /* 0x0000000000248947 */ /* 0x000fea0003800000 */
[----:B------:R-:W1:Y:S01]  /*8310*/  S2UR UR15, SR_CgaCtaId ;  /* 0x00000000000f79c3 */ /* 0x000e620000008800 */
[----:B------:R-:W-:Y:S01]  /*8320*/  UMOV UR14, 0x400 ;  /* 0x00000400000e7882 */ /* 0x000fe20000000000 */
[----:B------:R-:W-:Y:S01]  /*8330*/  UMOV UR45, 0x400 ;  /* 0x00000400002d7882 */ /* 0x000fe20000000000 */
[----:B-1----:R-:W-:-:S03]  /*8340*/  ULEA UR14, UR15, UR14, 0x18 ;  /* 0x0000000e0f0e7291 */ /* 0x002fc6000f8ec03f */
[----:B------:R-:W-:Y:S01]  /*8350*/  UMOV UR15, 0x14f00000 ;  /* 0x14f00000000f7882 */ /* 0x000fe20000000000 */
[----:B------:R-:W-:-:S03]  /*8360*/  UIADD3 UR44, UR14, 0x16000, URZ ;  /* 0x000160000e2c7890 */ /* 0x000fc6000fffe03f */
[----:B------:R-:W-:-:S06]  /*8370*/  UMOV UR14, 0x0 ;  /* 0x00000000000e7882 */ /* 0x000fcc0000000000 */
[----:B------:R1:W-:Y:S02]  /*8380*/  UBLKRED.G.S.ADD.F32.RN [UR32], [UR44], UR45, desc[UR14] ;  /* 0x00000e202c0073bb */ /* 0x0003e400080a142d */
[----:B-1----:R0:W-:Y:S02]  /*8390*/  UTMACMDFLUSH ;  /* 0x00000000000079b7 */ /* 0x0021e40000000000 */
.L_x_1893:
[----:B------:R-:W-:Y:S05]  /*83a0*/  BSYNC B0 ;  /* 0x0000000000007941 */ /* 0x000fea0003800000 */
.L_x_1892:
        /* <DEDUP_REMOVED lines=10> */
[----:B------:R1:W-:Y:S01]  /*8450*/  UBLKRED.G.S.ADD.F32.RN [UR30], [UR32], UR33, desc[UR14] ;  /* 0x00000e1e200073bb */ /* 0x0003e200080a1421 */
[----:B------:R0:W-:Y:S01]  /*8460*/  UTMACMDFLUSH ;  /* 0x00000000000079b7 */ /* 0x0001e20000000000 */
[----:B-1----:R-:W-:-:S04]  /*8470*/  DEPBAR.LE SB0, 0x2 ;  /* 0x000080800000791a */ /* 0x002fc80000000000 */
.L_x_1895:
[----:B------:R-:W-:Y:S05]  /*8480*/  BSYNC B0 ;  /* 0x0000000000007941 */ /* 0x000fea0003800000 */
.L_x_1894:
[----:B------:R-:W-:Y:S06]  /*8490*/  BAR.ARV 0xa, 0xa0 ;  /* 0x0282800000007b1d */ /* 0x000fec0000002000 */
[----:B------:R-:W-:Y:S04]  /*84a0*/  BSSY B0, `(.L_x_1896) ;  /* 0x0000003000007945 */ /* 0x000fe80003800000 */
[----:B------:R-:W-:Y:S05]  /*84b0*/  @!P0 BRA `(.L_x_1897) ;  /* 0x0000000000048947 */ /* 0x000fea0003800000 */
[----:B------:R-:W-:-:S04]  /*84c0*/  DEPBAR.LE SB0, 0x1 ;  /* 0x000080400000791a */ /* 0x000fc80000000000 */
.L_x_1897:
[----:B------:R-:W-:Y:S05]  /*84d0*/  BSYNC B0 ;  /* 0x0000000000007941 */ /* 0x000fea0003800000 */
.L_x_1896:
[----:B------:R-:W-:Y:S06]  /*84e0*/  BAR.ARV 0xb, 0xa0 ;  /* 0x02c2800000007b1d */ /* 0x000fec0000002000 */
[----:B------:R-:W-:Y:S04]  /*84f0*/  BSSY B0, `(.L_x_1898) ;  /* 0x0000003000007945 */ /* 0x000fe80003800000 */
[----:B------:R-:W-:Y:S05]  /*8500*/  @!P0 BRA `(.L_x_1899) ;  /* 0x0000000000048947 */ /* 0x000fea0003800000 */
[----:B------:R-:W-:-:S04]  /*8510*/  DEPBAR.LE SB0, 0x0 ;  /* 0x000080000000791a */ /* 0x000fc80000000000 */
.L_x_1899:
[----:B------:R-:W-:Y:S05]  /*8520*/  BSYNC B0 ;  /* 0x0000000000007941 */ /* 0x000fea0003800000 */
.L_x_1898:
[----:B------:R-:W-:Y:S06]  /*8530*/  BAR.ARV 0xc, 0xa0 ;  /* 0x0302800000007b1d */ /* 0x000fec0000002000 */
[----:B------:R-:W-:Y:S02]  /*8540*/  BSSY B0, `(.L_x_1900) ;  /* 0x000000c000007945 */ /* 0x000fe40003800000 */
[----:B------:R-:W-:Y:S06]  /*8550*/  BAR.SYNC.DEFER_BLOCKING 0xd, 0xa0 ;  /* 0x0342800000007b1d */ /* 0x000fec0000010000 */
        /* <DEDUP_REMOVED lines=10> */
.L_x_1901:
[----:B------:R-:W-:Y:S05]  /*8600*/  BSYNC B0 ;  /* 0x0000000000007941 */ /* 0x000fea0003800000 */
.L_x_1900:
        /* <DEDUP_REMOVED lines=12> */
.L_x_1903:
[----:B------:R-:W-:Y:S05]  /*86d0*/  BSYNC B0 ;  /* 0x0000000000007941 */ /* 0x000fea0003800000 */
.L_x_1902:
        /* <DEDUP_REMOVED lines=13> */
.L_x_1905:
[----:B------:R-:W-:Y:S05]  /*87b0*/  BSYNC B0 ;  /* 0x0000000000007941 */ /* 0x000fea0003800000 */
.L_x_1904:
[----:B------:R-:W-:Y:S06]  /*87c0*/  BAR.ARV 0xa, 0xa0 ;  /* 0x0282800000007b1d */ /* 0x000fec0000002000 */
[----:B------:R-:W-:Y:S04]  /*87d0*/  BSSY B0, `(.L_x_1906) ;  /* 0x0000003000007945 */ /* 0x000fe80003800000 */
[----:B------:R-:W-:Y:S05]  /*87e0*/  @!P0 BRA `(.L_x_1907) ;  /* 0x0000000000048947 */ /* 0x000fea0003800000 */
[----:B------:R-:W-:-:S04]  /*87f0*/  DEPBAR.LE SB0, 0x1 ;  /* 0x000080400000791a */ /* 0x000fc80000000000 */
.L_x_1907:
[----:B------:R-:W-:Y:S05]  /*8800*/  BSYNC B0 ;  /* 0x0000000000007941 */ /* 0x000fea0003800000 */
.L_x_1906:
[----:B------:R-:W-:Y:S01]  /*8810*/  UIADD3 UR19, UR19, 0x2, URZ ;  /* 0x0000000213137890 */ /* 0x000fe2000fffe03f */
[----:B------:R-:W-:Y:S06]  /*8820*/  BAR.ARV 0xb, 0xa0 ;  /* 0x02c2800000007b1d */ /* 0x000fec0000002000 */
[----:B------:R-:W-:Y:S01]  /*8830*/  BSSY B0, `(.L_x_1908) ;  /* 0x0000004000007945 */ /* 0x000fe20003800000 */
[----:B------:R-:W-:-:S03]  /*8840*/  ISETP.LE.AND P1, PT, R2, UR19, PT ;  /* 0x0000001302007c0c */ /* 0x000fc6000bf23270 */
[----:B------:R-:W-:Y:S10]  /*8850*/  @!P0 BRA `(.L_x_1909) ;  /* 0x0000000000048947 */ /* 0x000ff40003800000 */
[----:B------:R-:W-:-:S04]  /*8860*/  DEPBAR.LE SB0, 0x0 ;  /* 0x000080000000791a */ /* 0x000fc80000000000 */
.L_x_1909:
[----:B------:R-:W-:Y:S05]  /*8870*/  BSYNC B0 ;  /* 0x0000000000007941 */ /* 0x000fea0003800000 */
.L_x_1908:
[----:B------:R-:W-:Y:S06]  /*8880*/  BAR.ARV 0xc, 0xa0 ;  /* 0x0302800000007b1d */ /* 0x000fec0000002000 */
[----:B------:R-:W-:Y:S02]  /*8890*/  UIADD3 UR46, UR46, 0x6000, URZ ;  /* 0x000060002e2e7890 */ /* 0x000fe4000fffe03f */
[----:B------:R-:W-:Y:S01]  /*88a0*/  UIADD3 UR6, UR6, 0x6000, URZ ;  /* 0x0000600006067890 */ /* 0x000fe2000fffe03f */
[----:B------:R-:W-:Y:S11]  /*88b0*/  @!P1 BRA `(.L_x_1910) ;  /* 0xfffffff800049947 */ /* 0x000ff6000383ffff */
[----:B------:R-:W-:Y:S05]  /*88c0*/  BRA `(.L_x_1790) ;  /* 0x0000002800ac7947 */ /* 0x000fea0003800000 */
.L_x_1870:
[----:B------:R-:W-:Y:S01]  /*88d0*/  ULDC.64 UR4, c[0x0][0x8d8] ;  /* 0x0002360000047ab9 */ /* 0x000fe20000000a00 */
[----:B------:R-:W1:Y:S01]  /*88e0*/  S2R R9, SR_CTAID.X ;  /* 0x0000000000097919 */ /* 0x000e620000002500 */
[----:B------:R-:W-:Y:S01]  /*88f0*/  ISETP.NE.U32.AND P0, PT, RZ, UR4, PT ;  /* 0x00000004ff007c0c */ /* 0x000fe2000bf05070 */
[----:B------:R-:W2:Y:S01]  /*8900*/  S2UR UR28, SR_CTAID.Y ;  /* 0x00000000001c79c3 */ /* 0x000ea20000002600 */
[----:B------:R-:W3:Y:S02]  /*8910*/  S2R R13, SR_CTAID.Z ;  /* 0x00000000000d7919 */ /* 0x000ee40000002700 */
[----:B------:R-:W-:-:S13]  /*8920*/  ISETP.NE.AND.EX P0, PT, RZ, UR5, PT, P0 ;  /* 0x00000005ff007c0c */ /* 0x000fda000bf05300 */
[----:B------:R-:W-:Y:S05]  /*8930*/  @!P0 BRA `(.L_x_1911) ;  /* 0x0000000000108947 */ /* 0x000fea0003800000 */
[----:B------:R-:W3:Y:S02]  /*8940*/  LDC.64 R2, c[0x0][0x8d8] ;  /* 0x00023600ff027b82 */ /* 0x000ee40000000a00 */
[----:B---3--:R-:W-:-:S05]  /*8950*/  IMAD.WIDE R2, R13, 0x4, R2 ;  /* 0x000000040d027825 */ /* 0x008fca00078e0202 */
[----:B------:R3:W5:Y:S01]  /*8960*/  LDG.E R5, desc[UR38][R2.64] ;  /* 0x0000002602057981 */ /* 0x000762000c1e1900 */
[----:B------:R-:W-:Y:S05]  /*8970*/  BRA `(.L_x_1912) ;  /* 0x00000000002c7947 */ /* 0x000fea0003800000 */
.L_x_1911:
[----:B------:R-:W-:Y:S02]  /*8980*/  ULDC.64 UR4, c[0x0][0x8d0] ;  /* 0x0002340000047ab9 */ /* 0x000fe40000000a00 */
[----:B------:R-:W-:-:S04]  /*8990*/  ISETP.NE.U32.AND P0, PT, RZ, UR4, PT ;  /* 0x00000004ff007c0c */ /* 0x000fc8000bf05070 */
[----:B------:R-:W-:-:S13]  /*89a0*/  ISETP.NE.AND.EX P0, PT, RZ, UR5, PT, P0 ;  /* 0x00000005ff007c0c */ /* 0x000fda000bf05300 */
[----:B------:R-:W-:Y:S05]  /*89b0*/  @!P0 BRA `(.L_x_1913) ;  /* 0x0000000000188947 */ /* 0x000fea0003800000 */
[----:B------:R-:W3:Y:S02]  /*89c0*/  LDC.64 R2, c[0x0][0x8d0] ;  /* 0x00023400ff027b82 */ /* 0x000ee40000000a00 */
[----:B---3--:R-:W-:-:S05]  /*89d0*/  IMAD.WIDE R2, R13, 0x4, R2 ;  /* 0x000000040d027825 */ /* 0x008fca00078e0202 */
[----:B------:R-:W3:Y:S04]  /*89e0*/  LDG.E R5, desc[UR38][R2.64] ;  /* 0x0000002602057981 */ /* 0x000ee8000c1e1900 */
[----:B------:R-:W3:Y:S02]  /*89f0*/  LDG.E R0, desc[UR38][R2.64+0x4] ;  /* 0x0000042602007981 */ /* 0x000ee4000c1e1900 */
[----:B---3--:R-:W-:Y:S01]  /*8a00*/  IMAD.IADD R5, R0, 0x1, -R5 ;  /* 0x0000000100057824 */ /* 0x008fe200078e0a05 */
[----:B------:R-:W-:Y:S06]  /*8a10*/  BRA `(.L_x_1912) ;  /* 0x0000000000047947 */ /* 0x000fec0003800000 */
.L_x_1913:
[----:B------:R-:W4:Y:S02]  /*8a20*/  LDC R5, c[0x0][0x8bc] ;  /* 0x00022f00ff057b82 */ /* 0x000f240000000800 */
.L_x_1912:
[----:B-1----:R-:W-:Y:S02]  /*8a30*/  IMAD R8, R9, 0x60, RZ ;  /* 0x0000006009087824 */ /* 0x002fe400078e02ff */
[----:B------:R-:W-:Y:S02]  /*8a40*/  IMAD.MOV.U32 R0, RZ, RZ, 0x1 ;  /* 0x00000001ff007424 */ /* 0x000fe400078e00ff */
[----:B---3--:R-:W-:Y:S01]  /*8a50*/  IMAD.MOV.U32 R2, RZ, RZ, RZ ;  /* 0x000000ffff027224 */ /* 0x008fe200078e00ff */
[----:B----45:R-:W-:Y:S01]  /*8a60*/  ISETP.GE.AND P0, PT, R8, R5, PT ;  /* 0x000000050800720c */ /* 0x030fe20003f06270 */
[----:B------:R-:W-:-:S03]  /*8a70*/  IMAD.MOV.U32 R16, RZ, RZ, 0x1 ;  /* 0x00000001ff107424 */ /* 0x000fc600078e00ff */
[----:B------:R-:W-:-:S04]  /*8a80*/  SEL R13, R13, 0xffffffff, !P0 ;  /* 0xffffffff0d0d7807 */ /* 0x000fc80004000000 */
[----:B------:R-:W-:-:S13]  /*8a90*/  ISETP.GE.AND P0, PT, R13, RZ, PT ;  /* 0x000000ff0d00720c */ /* 0x000fda0003f06270 */
[----:B------:R-:W-:Y:S05]  /*8aa0*/  @!P0 BRA `(.L_x_1914) ;  /* 0x0000002400b08947 */ /* 0x000fea0003800000 */
[----:B------:R-:W1:Y:S08]  /*8ab0*/  LDC.64 R10, c[0x0][0x770] ;  /* 0x0001dc00ff0a7b82 */ /* 0x000e700000000a00 */
[----:B------:R-:W3:Y:S08]  /*8ac0*/  LDC.64 R2, c[0x0][0x780] ;  /* 0x0001e000ff027b82 */ /* 0x000ef00000000a00 */
[----:B------:R-:W4:Y:S08]  /*8ad0*/  LDC.64 R4, c[0x0][0x770] ;  /* 0x0001dc00ff047b82 */ /* 0x000f300000000a00 */
[----:B------:R-:W2:Y:S01]  /*8ae0*/  LDC.64 R16, c[0x0][0x778] ;  /* 0x0001de00ff107b82 */ /* 0x000ea20000000a00 */
[----:B-1----:R-:W-:-:S07]  /*8af0*/  ISETP.NE.U32.AND P0, PT, R10, RZ, PT ;  /* 0x000000ff0a00720c */ /* 0x002fce0003f05070 */
[----:B------:R-:W1:Y:S01]  /*8b00*/  LDC R15, c[0x0][0x280] ;  /* 0x0000a000ff0f7b82 */ /* 0x000e620000000800 */
[----:B------:R-:W-:Y:S01]  /*8b10*/  ISETP.NE.AND.EX P0, PT, R11, RZ, PT, P0 ;  /* 0x000000ff0b00720c */ /* 0x000fe20003f05300 */
[----:B------:R-:W-:Y:S01]  /*8b20*/  IMAD.MOV.U32 R12, RZ, RZ, RZ ;  /* 0x000000ffff0c7224 */ /* 0x000fe200078e00ff */
[----:B------:R-:W-:Y:S01]  /*8b30*/  ULDC.64 UR8, c[0x0][0x788] ;  /* 0x0001e20000087ab9 */ /* 0x000fe20000000a00 */
[----:B----4-:R-:W-:-:S10]  /*8b40*/  IMAD.WIDE R4, R13, 0x4, R4 ;  /* 0x000000040d047825 */ /* 0x010fd400078e0204 */
[----:B------:R-:W-:Y:S01]  /*8b50*/  VOTEU.ANY UP0, P0 ;  /* 0x00000000003f7886 */ /* 0x000fe20000000100 */
[----:B------:R-:W-:Y:S02]  /*8b60*/  PLOP3.LUT P3, PT, PT, PT, UP0, 0x80, 0x0 ;  /* 0x000000000000781c */ /* 0x000fe40003f6f008 */
[----:B---3--:R-:W-:-:S04]  /*8b70*/  ISETP.NE.U32.AND P0, PT, R2, RZ, PT ;  /* 0x000000ff0200720c */ /* 0x008fc80003f05070 */
[----:B------:R-:W-:Y:S02]  /*8b80*/  ISETP.NE.AND.EX P1, PT, R3, RZ, PT, P0 ;  /* 0x000000ff0300720c */ /* 0x000fe40003f25300 */
[----:B------:R-:W3:Y:S05]  /*8b90*/  LDC.64 R2, c[0x0][0x778] ;  /* 0x0001de00ff027b82 */ /* 0x000eea0000000a00 */
[----:B------:R-:W4:Y:S01]  /*8ba0*/  @P3 LDG.E R14, desc[UR38][R4.64] ;  /* 0x00000026040e3981 */ /* 0x000f22000c1e1900 */
[----:B--2---:R-:W-:-:S03]  /*8bb0*/  ISETP.NE.U32.AND P0, PT, R16, RZ, PT ;  /* 0x000000ff1000720c */ /* 0x004fc60003f05070 */
[----:B------:R-:W2:Y:S01]  /*8bc0*/  @P3 LDG.E R16, desc[UR38][R4.64] ;  /* 0x0000002604103981 */ /* 0x000ea2000c1e1900 */
[----:B------:R-:W-:Y:S01]  /*8bd0*/  ISETP.NE.AND.EX P0, PT, R17, RZ, PT, P0 ;  /* 0x000000ff1100720c */ /* 0x000fe20003f05300 */
[----:B------:R-:W1:Y:S01]  /*8be0*/  @P1 LDC.64 R6, c[0x0][0x780] ;  /* 0x0001e000ff061b82 */ /* 0x000e620000000a00 */
[----:B---3--:R-:W-:-:S11]  /*8bf0*/  IMAD.WIDE R2, R13, 0x4, R2 ;  /* 0x000000040d027825 */ /* 0x008fd600078e0202 */
[----:B------:R3:W5:Y:S01]  /*8c00*/  @P0 LDG.E R12, desc[UR38][R2.64] ;  /* 0x00000026020c0981 */ /* 0x000762000c1e1900 */
[----:B-1----:R-:W-:-:S05]  /*8c10*/  @P1 IMAD.WIDE R6, R13, 0x4, R6 ;  /* 0x000000040d061825 */ /* 0x002fca00078e0206 */
[----:B------:R3:W5:Y:S01]  /*8c20*/  @P1 LDG.E R15, desc[UR38][R6.64] ;  /* 0x00000026060f1981 */ /* 0x000762000c1e1900 */
[----:B------:R-:W-:Y:S01]  /*8c30*/  ISETP.NE.U32.AND P2, PT, RZ, UR8, PT ;  /* 0x00000008ff007c0c */ /* 0x000fe2000bf45070 */
[----:B------:R-:W-:-:S03]  /*8c40*/  UMOV UR6, URZ ;  /* 0x0000003f00067c82 */ /* 0x000fc60008000000 */
[----:B------:R-:W-:Y:S01]  /*8c50*/  ISETP.NE.AND.EX P2, PT, RZ, UR9, PT, P2 ;  /* 0x00000009ff007c0c */ /* 0x000fe2000bf45320 */
[----:B----4-:R-:W-:-:S05]  /*8c60*/  @P3 IMAD R14, R13, 0x40, R14 ;  /* 0x000000400d0e3824 */ /* 0x010fca00078e020e */
[----:B------:R-:W-:Y:S02]  /*8c70*/  @P3 R2UR UR4, R14 ;  /* 0x000000000e0432ca */ /* 0x000fe400000e0000 */
[----:B------:R-:W1:Y:S11]  /*8c80*/  LDC R14, c[0x0][0x290] ;  /* 0x0000a400ff0e7b82 */ /* 0x000e760000000800 */
[----:B------:R-:W-:-:S04]  /*8c90*/  @UP0 USHF.R.S32.HI UR5, URZ, 0x1f, UR4 ;  /* 0x0000001f3f050899 */ /* 0x000fc80008011404 */
[----:B------:R-:W-:-:S04]  /*8ca0*/  @UP0 ULEA.HI UR5, UR5, UR4, URZ, 0x6 ;  /* 0x0000000405050291 */ /* 0x000fc8000f8f303f */
[----:B------:R-:W-:Y:S01]  /*8cb0*/  @UP0 ULOP3.LUT UR7, UR5, 0xffffffc0, URZ, 0xc0, !UPT ;  /* 0xffffffc005070892 */ /* 0x000fe2000f8ec03f */
[----:B--2---:R-:W-:-:S03]  /*8cc0*/  @P3 R2UR UR6, R16 ;  /* 0x00000000100632ca */ /* 0x004fc600000e0000 */
[----:B------:R-:W-:Y:S01]  /*8cd0*/  @UP0 USHF.R.S32.HI UR8, URZ, 0x1f, UR7 ;  /* 0x0000001f3f080899 */ /* 0x000fe20008011407 */
[----:B---3--:R-:W-:Y:S11]  /*8ce0*/  @P1 BRA `(.L_x_1915) ;  /* 0x0000000000101947 */ /* 0x008ff60003800000 */
[----:B------:R-:W-:Y:S05]  /*8cf0*/  @!P3 BRA `(.L_x_1915) ;  /* 0x00000000000cb947 */ /* 0x000fea0003800000 */
[----:B------:R-:W2:Y:S04]  /*8d00*/  LDG.E R6, desc[UR38][R4.64] ;  /* 0x0000002604067981 */ /* 0x000ea8000c1e1900 */
[----:B-----5:R-:W2:Y:S02]  /*8d10*/  LDG.E R15, desc[UR38][R4.64+0x4] ;  /* 0x00000426040f7981 */ /* 0x020ea4000c1e1900 */
[----:B--2---:R-:W-:-:S07]  /*8d20*/  IMAD.IADD R15, R15, 0x1, -R6 ;  /* 0x000000010f0f7824 */ /* 0x004fce00078e0a06 */
.L_x_1915:
[----:B------:R-:W-:Y:S01]  /*8d30*/  UMOV UR4, URZ ;  /* 0x0000003f00047c82 */ /* 0x000fe20008000000 */
[----:B------:R-:W-:Y:S01]  /*8d40*/  UMOV UR5, URZ ;  /* 0x0000003f00057c82 */ /* 0x000fe20008000000 */
[----:B------:R-:W-:Y:S01]  /*8d50*/  @UP0 UMOV UR4, UR7 ;  /* 0x0000000700040c82 */ /* 0x000fe20008000000 */
[----:B------:R-:W-:Y:S01]  /*8d60*/  @UP0 UMOV UR5, UR8 ;  /* 0x0000000800050c82 */ /* 0x000fe20008000000 */
[----:B------:R-:W-:Y:S05]  /*8d70*/  @!P2 BRA `(.L_x_1916) ;  /* 0x000000000010a947 */ /* 0x000fea0003800000 */
[----:B------:R-:W2:Y:S02]  /*8d80*/  LDC.64 R2, c[0x0][0x788] ;  /* 0x0001e200ff027b82 */ /* 0x000ea40000000a00 */
[----:B--2---:R-:W-:-:S05]  /*8d90*/  IMAD.WIDE R2, R13, 0x4, R2 ;  /* 0x000000040d027825 */ /* 0x004fca00078e0202 */
[----:B-1----:R1:W5:Y:S01]  /*8da0*/  LDG.E R14, desc[UR38][R2.64] ;  /* 0x00000026020e7981 */ /* 0x002362000c1e1900 */
[----:B------:R-:W-:Y:S05]  /*8db0*/  BRA `(.L_x_1917) ;  /* 0x0000000000107947 */ /* 0x000fea0003800000 */
.L_x_1916:
[----:B------:R-:W-:Y:S05]  /*8dc0*/  @!P0 BRA `(.L_x_1917) ;  /* 0x00000000000c8947 */ /* 0x000fea0003800000 */
[----:B------:R-:W2:Y:S04]  /*8dd0*/  LDG.E R5, desc[UR38][R2.64] ;  /* 0x0000002602057981 */ /* 0x000ea8000c1e1900 */
[----:B-1----:R-:W2:Y:S02]  /*8de0*/  LDG.E R14, desc[UR38][R2.64+0x4] ;  /* 0x00000426020e7981 */ /* 0x002ea4000c1e1900 */
[----:B--2---:R-:W-:-:S07]  /*8df0*/  IMAD.IADD R14, R14, 0x1, -R5 ;  /* 0x000000010e0e7824 */ /* 0x004fce00078e0a05 */
.L_x_1917:
[----:B-1---5:R-:W-:Y:S01]  /*8e00*/  IADD3 R2, -R14, R15, R8 ;  /* 0x0000000f0e027210 */ /* 0x022fe20007ffe108 */
[----:B------:R-:W-:Y:S01]  /*8e10*/  ULDC UR7, c[0x0][0x74c] ;  /* 0x0001d30000077ab9 */ /* 0x000fe20000000800 */
[----:B------:R-:W-:-:S03]  /*8e20*/  ISETP.GE.AND P1, PT, R9, RZ, PT ;  /* 0x000000ff0900720c */ /* 0x000fc60003f26270 */
[----:B------:R-:W-:Y:S02]  /*8e30*/  VIADD R3, R2, -UR7 ;  /* 0x8000000702037c36 */ /* 0x000fe40008000000 */
[----:B------:R-:W-:-:S03]  /*8e40*/  VIADD R2, R15, 0x3f ;  /* 0x0000003f0f027836 */ /* 0x000fc60000000000 */
[----:B------:R-:W-:-:S04]  /*8e50*/  SHF.R.S32.HI R4, RZ, 0x1f, R3 ;  /* 0x0000001fff047819 */ /* 0x000fc80000011403 */
[----:B------:R-:W-:Y:S02]  /*8e60*/  LEA.HI R4, R4, R3, RZ, 0x6 ;  /* 0x0000000304047211 */ /* 0x000fe400078f30ff */
[----:B------:R-:W-:Y:S02]  /*8e70*/  SHF.R.S32.HI R3, RZ, 0x1f, R2 ;  /* 0x0000001fff037819 */ /* 0x000fe40000011402 */
[----:B------:R-:W-:Y:S02]  /*8e80*/  SHF.R.S32.HI R4, RZ, 0x6, R4 ;  /* 0x00000006ff047819 */ /* 0x000fe40000011404 */
[----:B------:R-:W-:Y:S02]  /*8e90*/  LEA.HI R3, R3, R2, RZ, 0x6 ;  /* 0x0000000203037211 */ /* 0x000fe400078f30ff */
[----:B------:R-:W-:Y:S02]  /*8ea0*/  VIMNMX R5, RZ, R4, !PT ;  /* 0x00000004ff057248 */ /* 0x000fe40007fe0100 */
[----:B------:R-:W-:Y:S01]  /*8eb0*/  SHF.R.S32.HI R4, RZ, 0x6, R3 ;  /* 0x00000006ff047819 */ /* 0x000fe20000011403 */
[----:B------:R-:W-:Y:S06]  /*8ec0*/  @!P1 BRA `(.L_x_1918) ;  /* 0x00000000001c9947 */ /* 0x000fec0003800000 */
[----:B------:R-:W1:Y:S01]  /*8ed0*/  LDC R2, c[0x0][0x748] ;  /* 0x0001d200ff027b82 */ /* 0x000e620000000800 */
[----:B------:R-:W-:-:S04]  /*8ee0*/  IADD3 R15, R8, 0x9f, R15 ;  /* 0x0000009f080f7810 */ /* 0x000fc80007ffe00f */
[----:B-1----:R-:W-:-:S04]  /*8ef0*/  IADD3 R15, R15, R2, -R14 ;  /* 0x000000020f0f7210 */ /* 0x002fc80007ffe80e */
[----:B------:R-:W-:-:S04]  /*8f00*/  SHF.R.S32.HI R2, RZ, 0x1f, R15 ;  /* 0x0000001fff027819 */ /* 0x000fc8000001140f */
[----:B------:R-:W-:-:S04]  /*8f10*/  LEA.HI R2, R2, R15, RZ, 0x6 ;  /* 0x0000000f02027211 */ /* 0x000fc800078f30ff */
[----:B------:R-:W-:-:S04]  /*8f20*/  SHF.R.S32.HI R3, RZ, 0x6, R2 ;  /* 0x00000006ff037819 */ /* 0x000fc80000011402 */
[----:B------:R-:W-:-:S07]  /*8f30*/  VIMNMX R4, R4, R3, PT ;  /* 0x0000000304047248 */ /* 0x000fce0003fe0100 */
.L_x_1918:
[----:B------:R-:W-:Y:S01]  /*8f40*/  ISETP.GT.AND P1, PT, R4, R5, PT ;  /* 0x000000050400720c */ /* 0x000fe20003f24270 */
[----:B------:R-:W-:Y:S02]  /*8f50*/  IMAD.MOV.U32 R2, RZ, RZ, RZ ;  /* 0x000000ffff027224 */ /* 0x000fe400078e00ff */
[----:B------:R-:W-:-:S10]  /*8f60*/  IMAD.MOV.U32 R16, RZ, RZ, 0x1 ;  /* 0x00000001ff107424 */ /* 0x000fd400078e00ff */
[----:B------:R-:W-:Y:S05]  /*8f70*/  @!P1 BRA `(.L_x_1914) ;  /* 0x00000020007c9947 */ /* 0x000fea0003800000 */
[----:B------:R-:W-:Y:S01]  /*8f80*/  ISETP.NE.U32.AND P1, PT, R10, RZ, PT ;  /* 0x000000ff0a00720c */ /* 0x000fe20003f25070 */
[----:B------:R-:W-:Y:S01]  /*8f90*/  USHF.R.S32.HI UR14, URZ, 0x1f, UR28 ;  /* 0x0000001f3f0e7899 */ /* 0x000fe2000801141c */
[----:B------:R-:W-:Y:S01]  /*8fa0*/  SHF.R.S32.HI R2, RZ, 0x1f, R13 ;  /* 0x0000001fff027819 */ /* 0x000fe2000001140d */
[----:B------:R-:W-:Y:S01]  /*8fb0*/  ULDC.64 UR10, c[0x0][0x718] ;  /* 0x0001c600000a7ab9 */ /* 0x000fe20000000a00 */
[----:B------:R-:W-:Y:S01]  /*8fc0*/  ISETP.NE.AND.EX P1, PT, R11, RZ, PT, P1 ;  /* 0x000000ff0b00720c */ /* 0x000fe20003f25310 */
[----:B------:R-:W-:Y:S01]  /*8fd0*/  UMOV UR8, UR4 ;  /* 0x0000000400087c82 */ /* 0x000fe20008000000 */
[----:B------:R-:W-:Y:S01]  /*8fe0*/  R2UR UR37, R13 ;  /* 0x000000000d2572ca */ /* 0x000fe200000e0000 */
[----:B------:R-:W-:Y:S01]  /*8ff0*/  UMOV UR9, UR5 ;  /* 0x0000000500097c82 */ /* 0x000fe20008000000 */
[----:B------:R-:W-:Y:S01]  /*9000*/  SEL R2, R2, RZ, !P1 ;  /* 0x000000ff02027207 */ /* 0x000fe20004800000 */
[----:B------:R-:W-:Y:S01]  /*9010*/  ULDC.64 UR12, c[0x0][0x730] ;  /* 0x0001cc00000c7ab9 */ /* 0x000fe20000000a00 */
[----:B------:R-:W-:Y:S01]  /*9020*/  UIMAD.WIDE.U32 UR4, UR28, UR10, UR8 ;  /* 0x0000000a1c0472a5 */ /* 0x000fe2000f8e0008 */
[----:B------:R-:W-:Y:S01]  /*9030*/  R2UR UR35, R8 ;  /* 0x00000000082372ca */ /* 0x000fe200000e0000 */
[----:B------:R-:W-:Y:S01]  /*9040*/  UIMAD UR7, UR14, UR10, URZ ;  /* 0x0000000a0e0772a4 */ /* 0x000fe2000f8e023f */
[----:B------:R-:W-:Y:S01]  /*9050*/  BSSY B0, `(.L_x_1914) ;  /* 0x0000211000007945 */ /* 0x000fe20003800000 */
[----:B------:R-:W-:Y:S01]  /*9060*/  UIMAD UR10, UR14, UR12, URZ ;  /* 0x0000000c0e0a72a4 */ /* 0x000fe2000f8e023f */
[----:B------:R-:W-:Y:S01]  /*9070*/  R2UR UR14, R2 ;  /* 0x00000000020e72ca */ /* 0x000fe200000e0000 */
[----:B------:R-:W-:Y:S01]  /*9080*/  UIMAD UR7, UR28, UR11, UR7 ;  /* 0x0000000b1c0772a4 */ /* 0x000fe2000f8e0207 */
[----:B------:R-:W-:Y:S01]  /*9090*/  IMAD.MOV.U32 R2, RZ, RZ, RZ ;  /* 0x000000ffff027224 */ /* 0x000fe200078e00ff */
[----:B------:R-:W-:Y:S01]  /*90a0*/  UIMAD.WIDE.U32 UR8, UR28, UR12, UR8 ;  /* 0x0000000c1c0872a5 */ /* 0x000fe2000f8e0008 */
[----:B------:R-:W-:Y:S01]  /*90b0*/  IMAD.MOV.U32 R16, RZ, RZ, 0x1 ;  /* 0x00000001ff107424 */ /* 0x000fe200078e00ff */
[----:B------:R-:W-:Y:S01]  /*90c0*/  ULDC UR11, c[0x0][0x2e8] ;  /* 0x0000ba00000b7ab9 */ /* 0x000fe20000000800 */
[----:B------:R-:W-:-:S02]  /*90d0*/  UIMAD UR10, UR28, UR13, UR10 ;  /* 0x0000000d1c0a72a4 */ /* 0x000fc4000f8e020a */
[----:B------:R-:W-:Y:S01]  /*90e0*/  UISETP.NE.AND UP0, UPT, UR11, 0x1, UPT ;  /* 0x000000010b00788c */ /* 0x000fe2000bf05270 */
[----:B------:R-:W-:Y:S01]  /*90f0*/  R2UR UR11, R12 ;  /* 0x000000000c0b72ca */ /* 0x000fe200000e0000 */
[----:B------:R-:W-:Y:S01]  /*9100*/  VOTEU.ANY UP1, P1 ;  /* 0x00000000003f7886 */ /* 0x000fe20000820100 */
[----:B------:R-:W-:Y:S02]  /*9110*/  USEL UR29, UR37, URZ, !UP1 ;  /* 0x0000003f251d7287 */ /* 0x000fe4000c800000 */
[----:B------:R-:W-:Y:S01]  /*9120*/  VOTEU.ANY UP1, P0 ;  /* 0x00000000003f7886 */ /* 0x000fe20000020100 */
[----:B------:R-:W-:Y:S01]  /*9130*/  ELECT P0, URZ, PT ;  /* 0x00000000003f782f */ /* 0x000fe20003800000 */
[----:B------:R-:W-:Y:S01]  /*9140*/  ULDC.64 UR12, c[0x0][0x720] ;  /* 0x0001c800000c7ab9 */ /* 0x000fe20000000a00 */
[----:B------:R-:W-:Y:S01]  /*9150*/  UIADD3 UR9, UR9, UR10, URZ ;  /* 0x0000000a09097290 */ /* 0x000fe2000fffe03f */
[----:B------:R-:W-:Y:S01]  /*9160*/  ULDC.64 UR16, c[0x0][0x738] ;  /* 0x0001ce0000107ab9 */ /* 0x000fe20000000a00 */
[----:B------:R-:W-:-:S02]  /*9170*/  UIADD3 UR5, UR5, UR7, URZ ;  /* 0x0000000705057290 */ /* 0x000fc4000fffe03f */
[----:B------:R-:W-:Y:S02]  /*9180*/  UIMAD UR7, UR14, UR12, URZ ;  /* 0x0000000c0e0772a4 */ /* 0x000fe4000f8e023f */
[----:B------:R-:W-:Y:S02]  /*9190*/  UIMAD UR10, UR14, UR16, URZ ;  /* 0x000000100e0a72a4 */ /* 0x000fe4000f8e023f */
[----:B------:R-:W-:Y:S02]  /*91a0*/  UIMAD.WIDE.U32 UR14, UR16, UR29, UR8 ;  /* 0x0000001d100e72a5 */ /* 0x000fe4000f8e0008 */
[----:B------:R-:W-:Y:S01]  /*91b0*/  UIMAD.WIDE.U32 UR22, UR12, UR29, UR4 ;  /* 0x0000001d0c1672a5 */ /* 0x000fe2000f8e0004 */
[----:B------:R-:W-:Y:S01]  /*91c0*/  @UP0 ULDC UR8, c[0x0][0x2ec] ;  /* 0x0000bb0000080ab9 */ /* 0x000fe20000000800 */
[----:B------:R-:W-:Y:S02]  /*91d0*/  UIMAD UR5, UR13, UR29, UR7 ;  /* 0x0000001d0d0572a4 */ /* 0x000fe4000f8e0207 */
[----:B------:R-:W-:Y:S01]  /*91e0*/  UIMAD.WIDE.U32 UR8, UR28, UR8, URZ ;  /* 0x000000081c0872a5 */ /* 0x000fe2000f8e003f */
[----:B------:R-:W-:Y:S01]  /*91f0*/  @UP0 ULDC UR7, c[0x0][0x2f0] ;  /* 0x0000bc0000070ab9 */ /* 0x000fe20000000800 */
[----:B------:R-:W-:Y:S01]  /*9200*/  UMOV UR36, UR28 ;  /* 0x0000001c00247c82 */ /* 0x000fe20008000000 */
[----:B------:R-:W-:-:S02]  /*9210*/  UIMAD UR4, UR17, UR29, UR10 ;  /* 0x0000001d110472a4 */ /* 0x000fc4000f8e020a */
[----:B------:R-:W-:Y:S02]  /*9220*/  USEL UR37, UR37, URZ, !UP1 ;  /* 0x0000003f25257287 */ /* 0x000fe4000c800000 */
[----:B------:R-:W-:Y:S02]  /*9230*/  UIADD3 UR35, UR35, UR11, URZ ;  /* 0x0000000b23237290 */ /* 0x000fe4000fffe03f */
        /* <DEDUP_REMOVED lines=8> */
[----:B------:R-:W-:Y:S02]  /*92c0*/  SHF.L.U32 R6, R6, 0x1f, RZ ;  /* 0x0000001f06067819 */ /* 0x000fe400000006ff */
[----:B-1----:R-:W-:-:S04]  /*92d0*/  LEA R0, R3, R0, 0x18 ;  /* 0x0000000003007211 */ /* 0x002fc800078ec0ff */
[----:B------:R-:W1:Y:S01]  /*92e0*/  SYNCS.PHASECHK.TRANS64.TRYWAIT P1, [R0+URZ+0x36420], R6 ;  /* 0x03642006000075a7 */ /* 0x000e62000802017f */
[----:B--2---:R-:W-:Y:S01]  /*92f0*/  LOP3.LUT P0, RZ, R7, 0x7f, RZ, 0xc0, !PT ;  /* 0x0000007f07ff7812 */ /* 0x004fe2000780c0ff */
[----:B------:R-:W-:Y:S01]  /*9300*/  IMAD.MOV.U32 R7, RZ, RZ, 0x1 ;  /* 0x00000001ff077424 */ /* 0x000fe200078e00ff */
[----:B-1----:R-:W-:Y:S11]  /*9310*/  @!P1 BRA `(.L_x_1920) ;  /* 0x0000002000809947 */ /* 0x002ff60003800000 */
.L_x_1947:
        /* <DEDUP_REMOVED lines=9> */
.L_x_1921:
[----:B------:R-:W2:Y:S01]  /*93b0*/  LDC.64 R14, c[0x0][0x198] ;  /* 0x00006600ff0e7b82 */ /* 0x000ea20000000a00 */
[----:B------:R-:W-:Y:S01]  /*93c0*/  R2UR UR27, R5 ;  /* 0x00000000051b72ca */ /* 0x000fe200000e0000 */
[----:B------:R-:W-:Y:S01]  /*93d0*/  ULDC.64 UR8, c[0x0][0x700] ;  /* 0x0001c00000087ab9 */ /* 0x000fe20000000a00 */
[----:B------:R-:W-:Y:S01]  /*93e0*/  R2UR UR32, R0 ;  /* 0x00000000002072ca */ /* 0x000fe200000e0000 */
[----:B------:R-:W-:Y:S01]  /*93f0*/  IMAD.U32 R11, RZ, RZ, UR8 ;  /* 0x00000008ff0b7e24 */ /* 0x000fe2000f8e00ff */
[----:B------:R-:W-:Y:S01]  /*9400*/  UMOV UR44, 0x0 ;  /* 0x00000000002c7882 */ /* 0x000fe20000000000 */
[----:B------:R-:W-:Y:S01]  /*9410*/  UMOV UR45, 0x14f00000 ;  /* 0x14f00000002d7882 */ /* 0x000fe20000000000 */
[----:B------:R-:W-:Y:S01]  /*9420*/  UMOV UR26, URZ ;  /* 0x0000003f001a7c82 */ /* 0x000fe20008000000 */
[----:B------:R-:W-:Y:S01]  /*9430*/  UMOV UR18, 0x40 ;  /* 0x0000004000127882 */ /* 0x000fe20000000000 */
[----:B------:R-:W-:Y:S01]  /*9440*/  UMOV UR20, UR28 ;  /* 0x0000001c00147c82 */ /* 0x000fe20008000000 */
[----:B------:R-:W-:Y:S01]  /*9450*/  UMOV UR21, UR29 ;  /* 0x0000001d00157c82 */ /* 0x000fe20008000000 */
[----:B------:R-:W-:Y:S01]  /*9460*/  UMOV UR10, 0x80 ;  /* 0x00000080000a7882 */ /* 0x000fe20000000000 */
[----:B------:R-:W-:Y:S01]  /*9470*/  UMOV UR12, UR28 ;  /* 0x0000001c000c7c82 */ /* 0x000fe20008000000 */
[----:B------:R-:W-:Y:S01]  /*9480*/  UMOV UR13, UR29 ;  /* 0x0000001d000d7c82 */ /* 0x000fe20008000000 */
[----:B------:R-:W-:Y:S01]  /*9490*/  USHF.L.U32 UR27, UR27, 0x6, URZ ;  /* 0x000000061b1b7899 */ /* 0x000fe2000800063f */
[----:B------:R-:W-:Y:S01]  /*94a0*/  IMAD.MOV.U32 R16, RZ, RZ, 0x1 ;  /* 0x00000001ff107424 */ /* 0x000fe200078e00ff */
[----:B------:R-:W-:-:S02]  /*94b0*/  UIADD3 UR24, UR32, 0x1e000, URZ ;  /* 0x0001e00020187890 */ /* 0x000fc4000fffe03f */
[----:B------:R-:W-:Y:S02]  /*94c0*/  UIADD3 UR7, UP0, UR27, UR22, URZ ;  /* 0x000000161b077290 */ /* 0x000fe4000ff1e03f */
[----:B------:R-:W-:Y:S02]  /*94d0*/  UIADD3 UR25, UR32, 0x36410, URZ ;  /* 0x0003641020197890 */ /* 0x000fe4000fffe03f */
[----:B------:R-:W-:Y:S01]  /*94e0*/  UIADD3 UR16, UR32, 0x20000, URZ ;  /* 0x0002000020107890 */ /* 0x000fe2000fffe03f */
[----:B--2---:R-:W-:Y:S01]  /*94f0*/  IMAD.MOV.U32 R10, RZ, RZ, R14 ;  /* 0x000000ffff0a7224 */ /* 0x004fe200078e000e */
[----:B------:R-:W-:Y:S01]  /*9500*/  PLOP3.LUT P4, PT, PT, PT, UP0, 0x80, 0x0 ;  /* 0x000000000000781c */ /* 0x000fe20003f8f008 */
[----:B------:R-:W-:Y:S01]  /*9510*/  IMAD.U32 R2, RZ, RZ, UR7 ;  /* 0x00000007ff027e24 */ /* 0x000fe2000f8e00ff */
[----:B------:R-:W-:Y:S02]  /*9520*/  UIADD3 UR8, UR32, 0x22000, URZ ;  /* 0x0002200020087890 */ /* 0x000fe4000fffe03f */
[----:B------:R-:W-:Y:S01]  /*9530*/  IADD3 R3, P2, R10, 0x2f0, RZ ;  /* 0x000002f00a037810 */ /* 0x000fe20007f5e0ff */
[----:B------:R-:W-:Y:S01]  /*9540*/  UIADD3 UR48, UR32, 0x30000, URZ ;  /* 0x0003000020307890 */ /* 0x000fe2000fffe03f */
[----:B------:R-:W-:Y:S01]  /*9550*/  LEA R12, P1, R2, R11, 0x2 ;  /* 0x0000000b020c7211 */ /* 0x000fe200078210ff */
[----:B------:R-:W-:Y:S01]  /*9560*/  UIADD3 UR33, UR32, 0x36400, URZ ;  /* 0x0003640020217890 */ /* 0x000fe2000fffe03f */
[----:B------:R-:W-:Y:S01]  /*9570*/  R2UR UR46, R3 ;  /* 0x00000000032e72ca */ /* 0x000fe200000e0000 */
[----:B------:R-:W-:Y:S01]  /*9580*/  IMAD.U32 R3, RZ, RZ, UR27 ;  /* 0x0000001bff037e24 */ /* 0x000fe2000f8e00ff */
[----:B------:R-:W-:Y:S01]  /*9590*/  R2UR UR40, R12 ;  /* 0x000000000c2872ca */ /* 0x000fe200000e0000 */
[----:B------:R-:W-:Y:S01]  /*95a0*/  IMAD.U32 R12, RZ, RZ, UR9 ;  /* 0x00000009ff0c7e24 */ /* 0x000fe2000f8e00ff */
[----:B------:R-:W-:Y:S01]  /*95b0*/  IADD3 R13, P3, R10, 0x3f0, RZ ;  /* 0x000003f00a0d7810 */ /* 0x000fe20007f7e0ff */
[----:B------:R-:W-:Y:S01]  /*95c0*/  UIADD3 UR27, UR27, UR6, URZ ;  /* 0x000000061b1b7290 */ /* 0x000fe2000fffe03f */
[----:B------:R-:W-:Y:S01]  /*95d0*/  LEA.HI.X.SX32 R3, R3, R8, 0x1, P4 ;  /* 0x0000000803037211 */ /* 0x000fe200020f0eff */
[----:B------:R-:W-:Y:S01]  /*95e0*/  UMOV UR17, UR25 ;  /* 0x0000001900117c82 */ /* 0x000fe20008000000 */
[----:B------:R-:W-:Y:S01]  /*95f0*/  R2UR UR30, R13 ;  /* 0x000000000d1e72ca */ /* 0x000fe200000e0000 */
[----:B------:R-:W-:Y:S01]  /*9600*/  IMAD.MOV.U32 R13, RZ, RZ, R15 ;  /* 0x000000ffff0d7224 */ /* 0x000fe200078e000f */
[----:B------:R-:W-:Y:S01]  /*9610*/  LEA.HI.X R2, R2, R12, R3, 0x2, P1 ;  /* 0x0000000c02027211 */ /* 0x000fe200008f1403 */
[----:B------:R-:W-:Y:S01]  /*9620*/  UMOV UR9, UR25 ;  /* 0x0000001900097c82 */ /* 0x000fe20008000000 */
[----:B------:R-:W-:Y:S01]  /*9630*/  UMOV UR19, UR27 ;  /* 0x0000001b00137c82 */ /* 0x000fe20008000000 */
[--C-:B------:R-:W-:Y:S01]  /*9640*/  IMAD.X R3, RZ, RZ, R13.reuse, P2 ;  /* 0x000000ffff037224 */ /* 0x100fe200010e060d */
[----:B------:R-:W-:Y:S01]  /*9650*/  R2UR UR41, R2 ;  /* 0x00000000022972ca */ /* 0x000fe200000e0000 */
[--C-:B------:R-:W-:Y:S01]  /*9660*/  IMAD.X R14, RZ, RZ, R13.reuse, P3 ;  /* 0x000000ffff0e7224 */ /* 0x100fe200018e060d */
[----:B------:R-:W-:Y:S01]  /*9670*/  IADD3 R2, P1, R10, 0xf0, RZ ;  /* 0x000000f00a027810 */ /* 0x000fe20007f3e0ff */
[----:B------:R-:W-:Y:S01]  /*9680*/  UMOV UR11, UR27 ;  /* 0x0000001b000b7c82 */ /* 0x000fe20008000000 */
[----:B------:R-:W-:Y:S01]  /*9690*/  R2UR UR47, R3 ;  /* 0x00000000032f72ca */ /* 0x000fe200000e0000 */
[----:B------:R-:W-:Y:S01]  /*96a0*/  UMOV UR7, 0x10 ;  /* 0x0000001000077882 */ /* 0x000fe20000000000 */
[----:B------:R-:W-:Y:S01]  /*96b0*/  R2UR UR42, R2 ;  /* 0x00000000022a72ca */ /* 0x000fe200000e0000 */
[----:B------:R-:W-:Y:S01]  /*96c0*/  IMAD.X R3, RZ, RZ, R13, P1 ;  /* 0x000000ffff037224 */ /* 0x000fe200008e060d */
[----:B------:R-:W-:Y:S01]  /*96d0*/  R2UR UR31, R14 ;  /* 0x000000000e1f72ca */ /* 0x000fe200000e0000 */
[----:B------:R-:W-:Y:S01]  /*96e0*/  VIADD R14, R4, 0xffffffff ;  /* 0xffffffff040e7836 */ /* 0x000fe20000000000 */
[----:B------:R-:W-:Y:S01]  /*96f0*/  UMOV UR49, UR25 ;  /* 0x0000001900317c82 */ /* 0x000fe20008000000 */
[----:B------:R-:W-:Y:S01]  /*9700*/  IMAD.MOV.U32 R15, RZ, RZ, 0x12000 ;  /* 0x00012000ff0f7424 */ /* 0x000fe200078e00ff */
[----:B------:R-:W-:Y:S01]  /*9710*/  R2UR UR43, R3 ;  /* 0x00000000032b72ca */ /* 0x000fe200000e0000 */
[----:B------:R-:W-:Y:S01]  /*9720*/  UMOV UR54, 0x0 ;  /* 0x0000000000367882 */ /* 0x000fe20000000000 */
[----:B------:R-:W-:Y:S01]  /*9730*/  UMOV UR55, 0x10000000 ;  /* 0x1000000000377882 */ /* 0x000fe20000000000 */
[----:B------:R-:W-:Y:S01]  /*9740*/  UMOV UR34, UR26 ;  /* 0x0000001a00227c82 */ /* 0x000fe20008000000 */
[----:B------:R-:W-:Y:S01]  /*9750*/  ISETP.GE.AND P1, PT, R5, R14, PT ;  /* 0x0000000e0500720c */ /* 0x000fe20003f26270 */
[----:B------:R-:W-:Y:S01]  /*9760*/  UMOV UR50, 0x40 ;  /* 0x0000004000327882 */ /* 0x000fe20000000000 */
[----:B------:R-:W-:Y:S01]  /*9770*/  UMOV UR51, UR35 ;  /* 0x0000002300337c82 */ /* 0x000fe20008000000 */
[----:B------:R-:W-:Y:S01]  /*9780*/  UMOV UR52, UR36 ;  /* 0x0000002400347c82 */ /* 0x000fe20008000000 */
[----:B------:R-:W-:-:S05]  /*9790*/  UMOV UR53, UR37 ;  /* 0x0000002500357c82 */ /* 0x000fca0008000000 */
[----:B------:R-:W-:Y:S01]  /*97a0*/  UTMALDG.4D [UR24], [UR42], desc[UR44] ;  /* 0x00002c182a0075b4 */ /* 0x000fe20008019000 */
[----:B------:R2:W-:Y:S01]  /*97b0*/  UTMALDG.4D [UR16], [UR42], desc[UR44] ;  /* 0x00002c102a0075b4 */ /* 0x0005e20008019000 */
[----:B------:R-:W-:Y:S01]  /*97c0*/  UTMALDG.4D [UR8], [UR42], desc[UR44] ;  /* 0x00002c082a0075b4 */ /* 0x000fe20008019000 */
[----:B------:R3:W-:Y:S01]  /*97d0*/  UBLKCP.S.G [UR48], [UR40], UR7 ;  /* 0x00000030280073ba */ /* 0x0007e20008000207 */
[----:B------:R4:W-:Y:S01]  /*97e0*/  SYNCS.ARRIVE.TRANS64 RZ, [R0+URZ+0x36400], R15 ;  /* 0x0364000f00ff79a7 */ /* 0x0009e2000800003f */
[----:B------:R5:W-:Y:S01]  /*97f0*/  UTMALDG.4D [UR32], [UR46], desc[UR54] ;  /* 0x000036202e0075b4 */ /* 0x000be20008019000 */
[----:B--2---:R-:W-:Y:S01]  /*9800*/  UIADD3 UR16, UR32, 0x9000, URZ ;  /* 0x0000900020107890 */ /* 0x004fe2000fffe03f */
[----:B----4-:R-:W-:Y:S01]  /*9810*/  IMAD.MOV.U32 R15, RZ, RZ, 0x1 ;  /* 0x00000001ff0f7424 */ /* 0x010fe200078e00ff */
[----:B------:R-:W-:Y:S01]  /*9820*/  UMOV UR19, UR35 ;  /* 0x0000002300137c82 */ /* 0x000fe20008000000 */
[----:B------:R-:W-:Y:S01]  /*9830*/  UMOV UR20, UR36 ;  /* 0x0000002400147c82 */ /* 0x000fe20008000000 */
[----:B------:R-:W-:Y:S01]  /*9840*/  UMOV UR21, UR37 ;  /* 0x0000002500157c82 */ /* 0x000fe20008000000 */
[----:B------:R-:W-:Y:S01]  /*9850*/  UMOV UR18, UR26 ;  /* 0x0000001a00127c82 */ /* 0x000fe20008000000 */
[----:B---3--:R-:W-:-:S02]  /*9860*/  UIADD3 UR48, UR32, 0x3000, URZ ;  /* 0x0000300020307890 */ /* 0x008fc4000fffe03f */
[----:B------:R-:W-:Y:S02]  /*9870*/  UIADD3 UR40, UR32, 0x6000, URZ ;  /* 0x0000600020287890 */ /* 0x000fe4000fffe03f */
[----:B------:R-:W-:Y:S01]  /*9880*/  UIADD3 UR8, UR32, 0xc000, URZ ;  /* 0x0000c00020087890 */ /* 0x000fe2000fffe03f */
[----:B------:R-:W-:Y:S01]  /*9890*/  UMOV UR49, UR33 ;  /* 0x0000002100317c82 */ /* 0x000fe20008000000 */
[----:B------:R-:W-:Y:S01]  /*98a0*/  UMOV UR42, 0x80 ;  /* 0x00000080002a7882 */ /* 0x000fe20000000000 */
[----:B------:R-:W-:Y:S01]  /*98b0*/  UMOV UR43, UR35 ;  /* 0x00000023002b7c82 */ /* 0x000fe20008000000 */
[----:B------:R-:W-:Y:S01]  /*98c0*/  UMOV UR44, UR36 ;  /* 0x00000024002c7c82 */ /* 0x000fe20008000000 */
[----:B------:R-:W-:Y:S01]  /*98d0*/  UMOV UR45, UR37 ;  /* 0x00000025002d7c82 */ /* 0x000fe20008000000 */
[----:B------:R-:W-:Y:S01]  /*98e0*/  UMOV UR41, UR33 ;  /* 0x0000002100297c82 */ /* 0x000fe20008000000 */
[----:B------:R2:W-:Y:S01]  /*98f0*/  UTMALDG.4D [UR48], [UR46], desc[UR54] ;  /* 0x000036302e0075b4 */ /* 0x0005e20008019000 */
[----:B------:R-:W-:Y:S01]  /*9900*/  UMOV UR17, UR33 ;  /* 0x0000002100117c82 */ /* 0x000fe20008000000 */
[----:B------:R-:W-:Y:S01]  /*9910*/  UMOV UR10, 0x40 ;  /* 0x00000040000a7882 */ /* 0x000fe20000000000 */
[----:B------:R-:W-:Y:S01]  /*9920*/  UMOV UR11, UR35 ;  /* 0x00000023000b7c82 */ /* 0x000fe20008000000 */
[----:B------:R-:W-:Y:S01]  /*9930*/  UMOV UR12, UR36 ;  /* 0x00000024000c7c82 */ /* 0x000fe20008000000 */
[----:B------:R-:W-:Y:S01]  /*9940*/  UMOV UR13, UR37 ;  /* 0x00000025000d7c82 */ /* 0x000fe20008000000 */
[----:B-----5:R-:W-:Y:S01]  /*9950*/  UIADD3 UR32, UR32, 0xf000, URZ ;  /* 0x0000f00020207890 */ /* 0x020fe2000fffe03f */
[----:B------:R2:W-:Y:S01]  /*9960*/  UTMALDG.4D [UR40], [UR46], desc[UR54] ;  /* 0x000036282e0075b4 */ /* 0x0005e20008019000 */
[----:B------:R-:W-:Y:S01]  /*9970*/  UMOV UR9, UR33 ;  /* 0x0000002100097c82 */ /* 0x000fe20008000000 */
[----:B------:R-:W-:Y:S01]  /*9980*/  UMOV UR34, 0x80 ;  /* 0x0000008000227882 */ /* 0x000fe20000000000 */
[----:B------:R2:W-:Y:S01]  /*9990*/  UTMALDG.4D [UR16], [UR30], desc[UR54] ;  /* 0x000036101e0075b4 */ /* 0x0005e20008019000 */
[----:B------:R2:W-:Y:S04]  /*99a0*/  UTMALDG.4D [UR8], [UR30], desc[UR54] ;  /* 0x000036081e0075b4 */ /* 0x0005e80008019000 */
[----:B------:R2:W-:Y:S02]  /*99b0*/  UTMALDG.4D [UR32], [UR30], desc[UR54] ;  /* 0x000036201e0075b4 */ /* 0x0005e40008019000 */
[----:B--2---:R-:W-:Y:S05]  /*99c0*/  @P1 BRA `(.L_x_1922) ;  /* 0x00000014000c1947 */ /* 0x004fea0003800000 */
[----:B------:R-:W2:Y:S01]  /*99d0*/  S2R R17, SR_TID.X ;  /* 0x0000000000117919 */ /* 0x000ea20000002100 */
[----:B------:R-:W-:Y:S01]  /*99e0*/  VIADD R16, R4, 0xfffffffe ;  /* 0xfffffffe04107836 */ /* 0x000fe20000000000 */
[-C--:B------:R-:W-:Y:S01]  /*99f0*/  LOP3.LUT R7, RZ, R5.reuse, RZ, 0x33, !PT ;  /* 0x00000005ff077212 */ /* 0x080fe200078e33ff */
[----:B------:R-:W-:Y:S02]  /*9a00*/  IMAD.MOV.U32 R15, RZ, RZ, 0x1 ;  /* 0x00000001ff0f7424 */ /* 0x000fe400078e00ff */
[----:B------:R-:W-:Y:S01]  /*9a10*/  IMAD.MOV.U32 R19, RZ, RZ, R5 ;  /* 0x000000ffff137224 */ /* 0x000fe200078e0005 */
[----:B------:R-:W-:Y:S01]  /*9a20*/  ISETP.NE.AND P1, PT, R16, R5, PT ;  /* 0x000000051000720c */ /* 0x000fe20003f25270 */
[----:B------:R-:W-:Y:S02]  /*9a30*/  IMAD.IADD R21, R7, 0x1, R4 ;  /* 0x0000000107157824 */ /* 0x000fe400078e0204 */
[----:B------:R-:W-:-:S03]  /*9a40*/  IMAD.MOV.U32 R7, RZ, RZ, 0x1 ;  /* 0x00000001ff077424 */ /* 0x000fc600078e00ff */
[----:B------:R-:W-:Y:S02]  /*9a50*/  LOP3.LUT R20, R21, 0x1, RZ, 0xc0, !PT ;  /* 0x0000000115147812 */ /* 0x000fe400078ec0ff */
[----:B--2---:R-:W-:-:S05]  /*9a60*/  LOP3.LUT R18, R17, 0x1f, RZ, 0xc0, !PT ;  /* 0x0000001f11127812 */ /* 0x004fca00078ec0ff */
[----:B------:R-:W-:Y:S05]  /*9a70*/  @!P1 BRA `(.L_x_1923) ;  /* 0x0000000c00449947 */ /* 0x000fea0003800000 */
[----:B------:R-:W-:Y:S02]  /*9a80*/  IMAD.IADD R21, R21, 0x1, -R20 ;  /* 0x0000000115157824 */ /* 0x000fe400078e0a14 */
[----:B------:R-:W-:Y:S02]  /*9a90*/  IMAD.MOV.U32 R19, RZ, RZ, R5 ;  /* 0x000000ffff137224 */ /* 0x000fe400078e0005 */
[----:B------:R-:W-:-:S07]  /*9aa0*/  IMAD.MOV.U32 R7, RZ, RZ, 0x1 ;  /* 0x00000001ff077424 */ /* 0x000fce00078e00ff */
.L_x_1932:
[----:B-1----:R-:W-:-:S05]  /*9ab0*/  IMAD.MOV.U32 R6, RZ, RZ, 0x1 ;  /* 0x00000001ff067424 */ /* 0x002fca00078e00ff */
[----:B------:R-:W-:-:S04]  /*9ac0*/  SHF.L.U32 R6, R6, 0x1f, RZ ;  /* 0x0000001f06067819 */ /* 0x000fc800000006ff */
[----:B------:R-:W1:Y:S02]  /*9ad0*/  SYNCS.PHASECHK.TRANS64.TRYWAIT P1, [R0+URZ+0x36438], R6 ;  /* 0x03643806000075a7 */ /* 0x000e64000802017f */
[----:B-1----:R-:W-:Y:S05]  /*9ae0*/  @!P1 BRA `(.L_x_1924) ;  /* 0x0000001800a09947 */ /* 0x002fea0003800000 */
.L_x_1948:
[----:B------:R-:W-:Y:S05]  /*9af0*/  @P0 BRA `(.L_x_1925) ;  /* 0x0000000000140947 */ /* 0x000fea0003800000 */
[----:B------:R-:W-:Y:S01]  /*9b00*/  ISETP.NE.AND P1, PT, R18, RZ, PT ;  /* 0x000000ff1200720c */ /* 0x000fe20003f25270 */
[----:B------:R-:W-:-:S04]  /*9b10*/  IMAD.MOV.U32 R3, RZ, RZ, 0x6100 ;  /* 0x00006100ff037424 */ /* 0x000fc800078e00ff */
[----:B------:R2:W-:Y:S08]  /*9b20*/  SYNCS.ARRIVE.TRANS64 RZ, [R0+URZ+0x36430], R3 ;  /* 0x0364300300ff79a7 */ /* 0x0005f0000800003f */
[----:B------:R-:W-:Y:S05]  /*9b30*/  @!P1 BRA `(.L_x_1925) ;  /* 0x0000000000049947 */ /* 0x000fea0003800000 */
[----:B------:R-:W-:Y:S01]  /*9b40*/  BPT.TRAP 0x1 ;  /* 0x000000040000795c */ /* 0x000fe20000300000 */
.L_x_1925:
[----:B------:R-:W3:Y:S01]  /*9b50*/  LDC.64 R16, c[0x0][0x728] ;  /* 0x0001ca00ff107b82 */ /* 0x000ee20000000a00 */
[----:B------:R-:W-:Y:S01]  /*9b60*/  IMAD.SHL.U32 R2, R19, 0x40, RZ ;  /* 0x0000004013027824 */ /* 0x000fe200078e00ff */
[----:B------:R-:W-:Y:S01]  /*9b70*/  UMOV UR32, 0x0 ;  /* 0x0000000000207882 */ /* 0x000fe20000000000 */
[C---:B------:R-:W-:Y:S01]  /*9b80*/  VIADD R22, R0.reuse, 0x36430 ;  /* 0x0003643000167836 */ /* 0x040fe20000000000 */
[----:B------:R-:W-:Y:S01]  /*9b90*/  UMOV UR33, 0x14f00000 ;  /* 0x14f0000000217882 */ /* 0x000fe20000000000 */
[----:B------:R-:W-:Y:S01]  /*9ba0*/  VIADD R23, R0, 0x2a000 ;  /* 0x0002a00000177836 */ /* 0x000fe20000000000 */
[----:B--2---:R-:W-:Y:S01]  /*9bb0*/  IADD3 R3, P1, R2, UR14, RZ ;  /* 0x0000000e02037c10 */ /* 0x004fe2000ff3e0ff */
[----:B------:R-:W-:Y:S01]  /*9bc0*/  VIADD R24, R0, 0x2c000 ;  /* 0x0002c00000187836 */ /* 0x000fe20000000000 */
[----:B------:R-:W2:Y:S01]  /*9bd0*/  LDC.64 R12, c[0x0][0x198] ;  /* 0x00006600ff0c7b82 */ /* 0x000ea20000000a00 */
[----:B------:R-:W-:Y:S01]  /*9be0*/  R2UR UR27, R2 ;  /* 0x00000000021b72ca */ /* 0x000fe200000e0000 */
[----:B------:R-:W-:Y:S01]  /*9bf0*/  VIADD R25, R0, 0x2e000 ;  /* 0x0002e00000197836 */ /* 0x000fe20000000000 */
[----:B------:R-:W-:Y:S01]  /*9c00*/  LEA.HI.X.SX32 R4, R2, R9, 0x1, P1 ;  /* 0x0000000902047211 */ /* 0x000fe200008f0eff */
        /* <DEDUP_REMOVED lines=21> */
[----:B------:R-:W-:Y:S01]  /*9d60*/  UMOV UR9, UR25 ;  /* 0x0000001900097c82 */ /* 0x000fe20008000000 */
[----:B------:R-:W-:Y:S01]  /*9d70*/  UMOV UR11, UR27 ;  /* 0x0000001b000b7c82 */ /* 0x000fe20008000000 */
        /* <DEDUP_REMOVED lines=13> */
.L_x_1949:
[----:B------:R-:W-:Y:S05]  /*9e50*/  @P0 BRA `(.L_x_1927) ;  /* 0x0000000000140947 */ /* 0x000fea0003800000 */
[----:B------:R-:W-:Y:S01]  /*9e60*/  ISETP.NE.AND P1, PT, R18, RZ, PT ;  /* 0x000000ff1200720c */ /* 0x000fe20003f25270 */
[----:B--2---:R-:W-:-:S04]  /*9e70*/  IMAD.MOV.U32 R3, RZ, RZ, 0x6100 ;  /* 0x00006100ff037424 */ /* 0x004fc800078e00ff */
[----:B------:R3:W-:Y:S08]  /*9e80*/  SYNCS.ARRIVE.TRANS64 RZ, [R0+URZ+0x36418], R3 ;  /* 0x0364180300ff79a7 */ /* 0x0007f0000800003f */
[----:B------:R-:W-:Y:S05]  /*9e90*/  @!P1 BRA `(.L_x_1927) ;  /* 0x0000000000049947 */ /* 0x000fea0003800000 */
[----:B------:R-:W-:Y:S01]  /*9ea0*/  BPT.TRAP 0x1 ;  /* 0x000000040000795c */ /* 0x000fe20000300000 */
.L_x_1927:
[----:B------:R-:W-:Y:S01]  /*9eb0*/  VIADD R27, R2, 0x40 ;  /* 0x00000040021b7836 */ /* 0x000fe20000000000 */
[----:B------:R-:W-:Y:S01]  /*9ec0*/  ULDC.64 UR8, c[0x0][0x700] ;  /* 0x0001c00000087ab9 */ /* 0x000fe20000000a00 */
[----:B------:R-:W-:Y:S01]  /*9ed0*/  R2UR UR40, R0 ;  /* 0x00000000002872ca */ /* 0x000fe200000e0000 */
[----:B------:R-:W-:Y:S01]  /*9ee0*/  IMAD.U32 R11, RZ, RZ, UR8 ;  /* 0x00000008ff0b7e24 */ /* 0x000fe2000f8e00ff */
[----:B------:R-:W-:Y:S01]  /*9ef0*/  UMOV UR32, 0x0 ;  /* 0x0000000000207882 */ /* 0x000fe20000000000 */
[C---:B------:R-:W-:Y:S01]  /*9f00*/  IADD3 R2, P1, R27.reuse, UR22, RZ ;  /* 0x000000161b027c10 */ /* 0x040fe2000ff3e0ff */
[----:B------:R-:W-:Y:S01]  /*9f10*/  IMAD.U32 R12, RZ, RZ, UR9 ;  /* 0x00000009ff0c7e24 */ /* 0x000fe2000f8e00ff */
[----:B------:R-:W-:Y:S01]  /*9f20*/  SHF.R.S32.HI R28, RZ, 0x1f, R27 ;  /* 0x0000001fff1c7819 */ /* 0x000fe2000001141b */
[----:B------:R-:W-:Y:S01]  /*9f30*/  VIADD R29, R27, UR6 ;  /* 0x000000061b1d7c36 */ /* 0x000fe20008000000 */
[----:B--23--:R-:W-:Y:S01]  /*9f40*/  LEA R3, P2, R2, R11, 0x2 ;  /* 0x0000000b02037211 */ /* 0x00cfe200078410ff */
[----:B------:R-:W-:Y:S01]  /*9f50*/  UMOV UR33, 0x14f00000 ;  /* 0x14f0000000217882 */ /* 0x000fe20000000000 */
[----:B------:R-:W-:Y:S01]  /*9f60*/  UMOV UR18, URZ ;  /* 0x0000003f00127c82 */ /* 0x000fe20008000000 */
[----:B------:R-:W-:Y:S01]  /*9f70*/  UMOV UR20, UR28 ;  /* 0x0000001c00147c82 */ /* 0x000fe20008000000 */
[----:B------:R-:W-:Y:S01]  /*9f80*/  R2UR UR42, R3 ;  /* 0x00000000032a72ca */ /* 0x000fe200000e0000 */
[----:B------:R-:W-:Y:S01]  /*9f90*/  IMAD.X R3, R28, 0x1, R8, P1 ;  /* 0x000000011c037824 */ /* 0x000fe200008e0608 */
[----:B------:R-:W-:Y:S01]  /*9fa0*/  R2UR UR19, R29 ;  /* 0x000000001d1372ca */ /* 0x000fe200000e0000 */
[----:B------:R-:W-:Y:S01]  /*9fb0*/  UIADD3 UR17, UR40, 0x36418, URZ ;  /* 0x0003641828117890 */ /* 0x000fe2000fffe03f */
[----:B------:R-:W-:Y:S01]  /*9fc0*/  SHF.L.U32 R18, RZ, 0x1f, RZ ;  /* 0x0000001fff127819 */ /* 0x000fe200000006ff */
[----:B------:R-:W-:Y:S01]  /*9fd0*/  UIADD3 UR16, UR40, 0x24000, URZ ;  /* 0x0002400028107890 */ /* 0x000fe2000fffe03f */
        /* <DEDUP_REMOVED lines=24> */
[----:B------:R3:W4:Y:S02]  /*a160*/  SYNCS.PHASECHK.TRANS64.TRYWAIT P1, [R0+URZ+0x36438], R18 ;  /* 0x03643812000075a7 */ /* 0x000724000802017f */
[----:B---3--:R-:W3:Y:S02]  /*a170*/  S2R R18, SR_TID.X ;  /* 0x0000000000127919 */ /* 0x008ee40000002100 */
[----:B---3--:R-:W-:Y:S01]  /*a180*/  LOP3.LUT R18, R18, 0x1f, RZ, 0xc0, !PT ;  /* 0x0000001f12127812 */ /* 0x008fe200078ec0ff */
[----:B--2-4-:R-:W-:Y:S06]  /*a190*/  @!P1 BRA `(.L_x_1928) ;  /* 0x00000014001c9947 */ /* 0x014fec0003800000 */
.L_x_1950:
[----:B------:R-:W-:Y:S05]  /*a1a0*/  @P0 BRA `(.L_x_1929) ;  /* 0x00000000001c0947 */ /* 0x000fea0003800000 */
[----:B------:R-:W-:-:S04]  /*a1b0*/  IMAD.MOV.U32 R18, RZ, RZ, 0x6100 ;  /* 0x00006100ff127424 */ /* 0x000fc800078e00ff */
[----:B------:R2:W-:Y:S02]  /*a1c0*/  SYNCS.ARRIVE.TRANS64 RZ, [R0+URZ+0x36430], R18 ;  /* 0x0364301200ff79a7 */ /* 0x0005e4000800003f */
[----:B--2---:R-:W2:Y:S02]  /*a1d0*/  S2R R18, SR_TID.X ;  /* 0x0000000000127919 */ /* 0x004ea40000002100 */
[----:B--2---:R-:W-:-:S04]  /*a1e0*/  LOP3.LUT R18, R18, 0x1f, RZ, 0xc0, !PT ;  /* 0x0000001f12127812 */ /* 0x004fc800078ec0ff */
[----:B------:R-:W-:-:S13]  /*a1f0*/  ISETP.NE.AND P1, PT, R18, RZ, PT ;  /* 0x000000ff1200720c */ /* 0x000fda0003f25270 */
[----:B------:R-:W-:Y:S05]  /*a200*/  @!P1 BRA `(.L_x_1929) ;  /* 0x0000000000049947 */ /* 0x000fea0003800000 */
[----:B------:R-:W-:Y:S01]  /*a210*/  BPT.TRAP 0x1 ;  /* 0x000000040000795c */ /* 0x000fe20000300000 */
.L_x_1929:
[----:B------:R-:W-:Y:S01]  /*a220*/  IADD3 R27, P1, R27, UR14, RZ ;  /* 0x0000000e1b1b7c10 */ /* 0x000fe2000ff3e0ff */
        /* <DEDUP_REMOVED lines=36> */
.L_x_1952:
[----:B------:R-:W-:Y:S05]  /*a470*/  @P0 BRA `(.L_x_1931) ;  /* 0x0000000000140947 */ /* 0x000fea0003800000 */
[----:B------:R-:W-:Y:S01]  /*a480*/  ISETP.NE.AND P1, PT, R18, RZ, PT ;  /* 0x000000ff1200720c */ /* 0x000fe20003f25270 */
[----:B--2---:R-:W-:-:S04]  /*a490*/  IMAD.MOV.U32 R5, RZ, RZ, 0x6100 ;  /* 0x00006100ff057424 */ /* 0x004fc800078e00ff */
[----:B------:R3:W-:Y:S08]  /*a4a0*/  SYNCS.ARRIVE.TRANS64 RZ, [R0+URZ+0x36410], R5 ;  /* 0x0364100500ff79a7 */ /* 0x0007f0000800003f */
[----:B------:R-:W-:Y:S05]  /*a4b0*/  @!P1 BRA `(.L_x_1931) ;  /* 0x0000000000049947 */ /* 0x000fea0003800000 */
[----:B------:R-:W-:Y:S01]  /*a4c0*/  BPT.TRAP 0x1 ;  /* 0x000000040000795c */ /* 0x000fe20000300000 */
.L_x_1931:
        /* <DEDUP_REMOVED lines=8> */
[----:B------:R-:W-:Y:S01]  /*a550*/  UMOV UR20, UR28 ;  /* 0x0000001c00147c82 */ /* 0x000fe20008000000 */
[----:B------:R-:W-:Y:S01]  /*a560*/  UMOV UR21, UR29 ;  /* 0x0000001d00157c82 */ /* 0x000fe20008000000 */
[----:B------:R-:W-:Y:S01]  /*a570*/  UMOV UR10, 0x40 ;  /* 0x00000040000a7882 */ /* 0x000fe20000000000 */
[----:B------:R-:W-:Y:S01]  /*a580*/  UMOV UR12, UR28 ;  /* 0x0000001c000c7c82 */ /* 0x000fe20008000000 */
[----:B------:R-:W-:Y:S01]  /*a590*/  UMOV UR13, UR29 ;  /* 0x0000001d000d7c82 */ /* 0x000fe20008000000 */
[----:B------:R-:W-:-:S02]  /*a5a0*/  UIADD3 UR7, UR7, 0x2, URZ ;  /* 0x0000000207077890 */ /* 0x000fc4000fffe03f */
[----:B------:R-:W-:Y:S02]  /*a5b0*/  UIADD3 UR16, UR40, 0x1e000, URZ ;  /* 0x0001e00028107890 */ /* 0x000fe4000fffe03f */
[----:B------:R-:W-:Y:S02]  /*a5c0*/  USHF.L.U32 UR19, UR7, 0x6, URZ ;  /* 0x0000000607137899 */ /* 0x000fe4000800063f */
[----:B------:R-:W-:Y:S01]  /*a5d0*/  UIADD3 UR17, UR40, 0x36410, URZ ;  /* 0x0003641028117890 */ /* 0x000fe2000fffe03f */
[----:B------:R-:W-:Y:S01]  /*a5e0*/  IMAD.U32 R19, RZ, RZ, UR7 ;  /* 0x00000007ff137e24 */ /* 0x000fe2000f8e00ff */
[----:B------:R-:W-:Y:S02]  /*a5f0*/  UIADD3 UR8, UP0, UR19, UR22, URZ ;  /* 0x0000001613087290 */ /* 0x000fe4000ff1e03f */
[----:B--23--:R-:W-:Y:S01]  /*a600*/  IMAD.U32 R5, RZ, RZ, UR19 ;  /* 0x00000013ff057e24 */ /* 0x00cfe2000f8e00ff */
[----:B------:R-:W-:Y:S02]  /*a610*/  UIADD3 UR19, UR19, UR6, URZ ;  /* 0x0000000613137290 */ /* 0x000fe4000fffe03f */
[----:B------:R-:W-:Y:S01]  /*a620*/  UIADD3 UR24, UR40, 0x22000, URZ ;  /* 0x0002200028187890 */ /* 0x000fe2000fffe03f */
[----:B------:R-:W-:Y:S01]  /*a630*/  PLOP3.LUT P1, PT, PT, PT, UP0, 0x80, 0x0 ;  /* 0x000000000000781c */ /* 0x000fe20003f2f008 */
[----:B------:R-:W-:Y:S01]  /*a640*/  IMAD.U32 R4, RZ, RZ, UR8 ;  /* 0x00000008ff047e24 */ /* 0x000fe2000f8e00ff */
[----:B------:R-:W-:-:S02]  /*a650*/  UIADD3 UR8, UR40, 0x20000, URZ ;  /* 0x0002000028087890 */ /* 0x000fc4000fffe03f */
[----:B------:R-:W-:Y:S01]  /*a660*/  LEA.HI.X.SX32 R5, R5, R8, 0x1, P1 ;  /* 0x0000000805057211 */ /* 0x000fe200008f0eff */
[----:B------:R-:W-:Y:S01]  /*a670*/  UIADD3 UR40, UR40, 0x30000, URZ ;  /* 0x0003000028287890 */ /* 0x000fe2000fffe03f */
[C---:B------:R-:W-:Y:S01]  /*a680*/  LEA R16, P1, R4.reuse, R11, 0x2 ;  /* 0x0000000b04107211 */ /* 0x040fe200078210ff */
[----:B------:R-:W-:Y:S01]  /*a690*/  UMOV UR9, UR17 ;  /* 0x0000001100097c82 */ /* 0x000fe20008000000 */
[----:B------:R-:W-:Y:S01]  /*a6a0*/  UMOV UR11, UR19 ;  /* 0x00000013000b7c82 */ /* 0x000fe20008000000 */
[----:B------:R-:W-:Y:S01]  /*a6b0*/  UMOV UR26, 0x80 ;  /* 0x00000080001a7882 */ /* 0x000fe20000000000 */
[----:B------:R-:W-:Y:S01]  /*a6c0*/  LEA.HI.X R4, R4, R12, R5, 0x2, P1 ;  /* 0x0000000c04047211 */ /* 0x000fe200008f1405 */
[----:B------:R-:W-:Y:S01]  /*a6d0*/  UMOV UR25, UR17 ;  /* 0x0000001100197c82 */ /* 0x000fe20008000000 */
[----:B------:R-:W-:Y:S01]  /*a6e0*/  R2UR UR42, R16 ;  /* 0x00000000102a72ca */ /* 0x000fe200000e0000 */
[----:B------:R2:W-:Y:S01]  /*a6f0*/  UTMALDG.4D [UR16], [UR30], desc[UR32] ;  /* 0x000020101e0075b4 */ /* 0x0005e20008019000 */
[----:B------:R-:W-:Y:S01]  /*a700*/  R2UR UR43, R4 ;  /* 0x00000000042b72ca */ /* 0x000fe200000e0000 */
[----:B------:R-:W-:Y:S01]  /*a710*/  UMOV UR27, UR19 ;  /* 0x00000013001b7c82 */ /* 0x000fe20008000000 */
[----:B------:R-:W-:Y:S01]  /*a720*/  ISETP.NE.AND P1, PT, R21, RZ, PT ;  /* 0x000000ff1500720c */ /* 0x000fe20003f25270 */
[----:B------:R-:W-:Y:S01]  /*a730*/  UMOV UR41, UR17 ;  /* 0x0000001100297c82 */ /* 0x000fe20008000000 */
[----:B------:R-:W-:Y:S01]  /*a740*/  UMOV UR34, 0x10 ;  /* 0x0000001000227882 */ /* 0x000fe20000000000 */
[----:B------:R2:W-:Y:S01]  /*a750*/  UTMALDG.4D [UR8], [UR30], desc[UR32] ;  /* 0x000020081e0075b4 */ /* 0x0005e20008019000 */
[----:B------:R2:W-:Y:S07]  /*a760*/  UTMALDG.4D [UR24], [UR30], desc[UR32] ;  /* 0x000020181e0075b4 */ /* 0x0005ee0008019000 */
[----:B------:R2:W-:Y:S02]  /*a770*/  UBLKCP.S.G [UR40], [UR42], UR34 ;  /* 0x000000282a0073ba */ /* 0x0005e40008000222 */
[----:B--2---:R-:W-:Y:S05]  /*a780*/  @P1 BRA `(.L_x_1932) ;  /* 0xfffffff000c81947 */ /* 0x004fea000383ffff */
.L_x_1923:
[----:B------:R-:W-:Y:S01]  /*a790*/  ISETP.NE.AND P1, PT, R20, RZ, PT ;  /* 0x000000ff1400720c */ /* 0x000fe20003f25270 */
[----:B------:R-:W-:Y:S02]  /*a7a0*/  IMAD.MOV.U32 R5, RZ, RZ, R14 ;  /* 0x000000ffff057224 */ /* 0x000fe400078e000e */
[----:B------:R-:W-:-:S10]  /*a7b0*/  IMAD.MOV.U32 R16, RZ, RZ, 0x1 ;  /* 0x00000001ff107424 */ /* 0x000fd400078e00ff */
[----:B------:R-:W-:Y:S05]  /*a7c0*/  @!P1 BRA `(.L_x_1922) ;  /* 0x00000004008c9947 */ /* 0x000fea0003800000 */
[----:B------:R-:W2:Y:S02]  /*a7d0*/  SYNCS.PHASECHK.TRANS64.TRYWAIT P1, [R0+URZ+0x36438], R6 ;  /* 0x03643806000075a7 */ /* 0x000ea4000802017f */
[----:B--2---:R-:W-:Y:S05]  /*a7e0*/  @!P1 BRA `(.L_x_1933) ;  /* 0x0000000c00c09947 */ /* 0x004fea0003800000 */
.L_x_1953:
[----:B------:R-:W-:Y:S05]  /*a7f0*/  @P0 BRA `(.L_x_1934) ;  /* 0x0000000000140947 */ /* 0x000fea0003800000 */
[----:B------:R-:W-:Y:S01]  /*a800*/  ISETP.NE.AND P1, PT, R18, RZ, PT ;  /* 0x000000ff1200720c */ /* 0x000fe20003f25270 */
[----:B------:R-:W-:-:S04]  /*a810*/  IMAD.MOV.U32 R5, RZ, RZ, 0x6100 ;  /* 0x00006100ff057424 */ /* 0x000fc800078e00ff */
[----:B------:R3:W-:Y:S08]  /*a820*/  SYNCS.ARRIVE.TRANS64 RZ, [R0+URZ+0x36430], R5 ;  /* 0x0364300500ff79a7 */ /* 0x0007f0000800003f */
[----:B------:R-:W-:Y:S05]  /*a830*/  @!P1 BRA `(.L_x_1934) ;  /* 0x0000000000049947 */ /* 0x000fea0003800000 */
[----:B------:R-:W-:Y:S01]  /*a840*/  BPT.TRAP 0x1 ;  /* 0x000000040000795c */ /* 0x000fe20000300000 */
.L_x_1934:
[----:B---3--:R-:W3:Y:S01]  /*a850*/  LDC.64 R4, c[0x0][0x728] ;  /* 0x0001ca00ff047b82 */ /* 0x008ee20000000a00 */
[----:B------:R-:W-:Y:S01]  /*a860*/  IMAD.SHL.U32 R20, R19, 0x40, RZ ;  /* 0x0000004013147824 */ /* 0x000fe200078e00ff */
[----:B------:R-:W-:Y:S01]  /*a870*/  R2UR UR24, R0 ;  /* 0x00000000001872ca */ /* 0x000fe200000e0000 */
[----:B------:R-:W-:Y:S01]  /*a880*/  UMOV UR32, 0x0 ;  /* 0x0000000000207882 */ /* 0x000fe20000000000 */
[----:B------:R-:W-:Y:S01]  /*a890*/  UMOV UR33, 0x14f00000 ;  /* 0x14f0000000217882 */ /* 0x000fe20000000000 */
[----:B------:R-:W-:Y:S01]  /*a8a0*/  UMOV UR18, URZ ;  /* 0x0000003f00127c82 */ /* 0x000fe20008000000 */
[C---:B-12---:R-:W-:Y:S01]  /*a8b0*/  IADD3 R6, P1, R20.reuse, UR14, RZ ;  /* 0x0000000e14067c10 */ /* 0x046fe2000ff3e0ff */
        /* <DEDUP_REMOVED lines=13> */
[----:B---3--:R-:W-:Y:S01]  /*a990*/  LEA R4, P2, R6, R4, 0x2 ;  /* 0x0000000406047211 */ /* 0x008fe200078410ff */
[----:B------:R-:W-:Y:S01]  /*a9a0*/  UIADD3 UR24, UR24, 0x2e000, URZ ;  /* 0x0002e00018187890 */ /* 0x000fe2000fffe03f */
[----:B------:R-:W-:Y:S02]  /*a9b0*/  UMOV UR9, UR17 ;  /* 0x0000001100097c82 */ /* 0x000fe40008000000 */
[----:B------:R-:W-:Y:S01]  /*a9c0*/  R2UR UR40, R4 ;  /* 0x00000000042872ca */ /* 0x000fe200000e0000 */
[----:B------:R-:W-:Y:S01]  /*a9d0*/  UMOV UR11, UR19 ;  /* 0x00000013000b7c82 */ /* 0x000fe20008000000 */
[----:B------:R-:W-:Y:S01]  /*a9e0*/  IADD3 R4, P1, R10, 0x1f0, RZ ;  /* 0x000001f00a047810 */ /* 0x000fe20007f3e0ff */
[----:B------:R-:W-:Y:S01]  /*a9f0*/  UMOV UR25, UR17 ;  /* 0x0000001100197c82 */ /* 0x000fe20008000000 */
[----:B------:R-:W-:Y:S01]  /*aa00*/  LEA.HI.X R5, R6, R5, R15, 0x2, P2 ;  /* 0x0000000506057211 */ /* 0x000fe200010f140f */
        /* <DEDUP_REMOVED lines=12> */
[----:B------:R-:W2:Y:S02]  /*aad0*/  SYNCS.PHASECHK.TRANS64.TRYWAIT P1, [R0+URZ+0x36428], R5 ;  /* 0x03642805000075a7 */ /* 0x000ea4000802017f */
[----:B-12---:R-:W-:Y:S05]  /*aae0*/  @!P1 BRA `(.L_x_1935) ;  /* 0x0000000c00149947 */ /* 0x006fea0003800000 */
.L_x_1954:
[----:B------:R-:W-:Y:S01]  /*aaf0*/  IMAD.MOV.U32 R16, RZ, RZ, RZ ;  /* 0x000000ffff107224 */ /* 0x000fe200078e00ff */
[----:B------:R-:W-:Y:S06]  /*ab00*/  @P0 BRA `(.L_x_1936) ;  /* 0x0000000000140947 */ /* 0x000fec0003800000 */
[----:B------:R-:W-:Y:S01]  /*ab10*/  ISETP.NE.AND P1, PT, R18, RZ, PT ;  /* 0x000000ff1200720c */ /* 0x000fe20003f25270 */
[----:B-1----:R-:W-:-:S04]  /*ab20*/  IMAD.MOV.U32 R5, RZ, RZ, 0x6100 ;  /* 0x00006100ff057424 */ /* 0x002fc800078e00ff */
[----:B------:R2:W-:Y:S08]  /*ab30*/  SYNCS.ARRIVE.TRANS64 RZ, [R0+URZ+0x36418], R5 ;  /* 0x0364180500ff79a7 */ /* 0x0005f0000800003f */
[----:B------:R-:W-:Y:S05]  /*ab40*/  @!P1 BRA `(.L_x_1936) ;  /* 0x0000000000049947 */ /* 0x000fea0003800000 */
[----:B------:R-:W-:Y:S01]  /*ab50*/  BPT.TRAP 0x1 ;  /* 0x000000040000795c */ /* 0x000fe20000300000 */
.L_x_1936:
        /* <DEDUP_REMOVED lines=16> */
[----:B------:R-:W-:Y:S02]  /*ac60*/  UIADD3 UR7, UP0, UR19, UR22, URZ ;  /* 0x0000001613077290 */ /* 0x000fe4000ff1e03f */
[----:B-12---:R-:W-:Y:S01]  /*ac70*/  IMAD.U32 R5, RZ, RZ, UR19 ;  /* 0x00000013ff057e24 */ /* 0x006fe2000f8e00ff */
[----:B------:R-:W-:Y:S02]  /*ac80*/  UIADD3 UR17, UR40, 0x36418, URZ ;  /* 0x0003641828117890 */ /* 0x000fe4000fffe03f */
[----:B------:R-:W-:Y:S01]  /*ac90*/  UIADD3 UR19, UR19, UR6, URZ ;  /* 0x0000000613137290 */ /* 0x000fe2000fffe03f */
[----:B------:R-:W-:Y:S01]  /*aca0*/  PLOP3.LUT P1, PT, PT, PT, UP0, 0x80, 0x0 ;  /* 0x000000000000781c */ /* 0x000fe20003f2f008 */
[----:B------:R-:W-:Y:S01]  /*acb0*/  IMAD.U32 R4, RZ, RZ, UR7 ;  /* 0x00000007ff047e24 */ /* 0x000fe2000f8e00ff */
[----:B------:R-:W-:Y:S02]  /*acc0*/  UIADD3 UR8, UR40, 0x26000, URZ ;  /* 0x0002600028087890 */ /* 0x000fe4000fffe03f */
[----:B------:R-:W-:Y:S01]  /*acd0*/  LEA.HI.X.SX32 R5, R5, R8, 0x1, P1 ;  /* 0x0000000805057211 */ /* 0x000fe200008f0eff */
[----:B------:R-:W-:Y:S01]  /*ace0*/  UIADD3 UR24, UR40, 0x28000, URZ ;  /* 0x0002800028187890 */ /* 0x000fe2000fffe03f */
[C---:B------:R-:W-:Y:S01]  /*acf0*/  LEA R11, P1, R4.reuse, R11, 0x2 ;  /* 0x0000000b040b7211 */ /* 0x040fe200078210ff */
[----:B------:R-:W-:Y:S01]  /*ad00*/  UIADD3 UR40, UR40, 0x30100, URZ ;  /* 0x0003010028287890 */ /* 0x000fe2000fffe03f */
[----:B------:R2:W-:Y:S01]  /*ad10*/  UTMALDG.4D [UR16], [UR30], desc[UR32] ;  /* 0x000020101e0075b4 */ /* 0x0005e20008019000 */
[----:B------:R-:W-:Y:S01]  /*ad20*/  UMOV UR9, UR17 ;  /* 0x0000001100097c82 */ /* 0x000fe20008000000 */
[----:B------:R-:W-:Y:S01]  /*ad30*/  LEA.HI.X R12, R4, R12, R5, 0x2, P1 ;  /* 0x0000000c040c7211 */ /* 0x000fe200008f1405 */
[----:B------:R-:W-:Y:S01]  /*ad40*/  UMOV UR11, UR19 ;  /* 0x00000013000b7c82 */ /* 0x000fe20008000000 */
[----:B------:R-:W-:Y:S01]  /*ad50*/  R2UR UR42, R11 ;  /* 0x000000000b2a72ca */ /* 0x000fe200000e0000 */
[----:B------:R-:W-:Y:S01]  /*ad60*/  UMOV UR25, UR17 ;  /* 0x0000001100197c82 */ /* 0x000fe20008000000 */
[----:B------:R-:W-:Y:S01]  /*ad70*/  R2UR UR43, R12 ;  /* 0x000000000c2b72ca */ /* 0x000fe200000e0000 */
[----:B------:R-:W-:Y:S01]  /*ad80*/  UMOV UR27, UR19 ;  /* 0x00000013001b7c82 */ /* 0x000fe20008000000 */
[----:B------:R-:W-:Y:S01]  /*ad90*/  UMOV UR41, UR17 ;  /* 0x0000001100297c82 */ /* 0x000fe20008000000 */
[----:B------:R2:W-:Y:S01]  /*ada0*/  UTMALDG.4D [UR8], [UR30], desc[UR32] ;  /* 0x000020081e0075b4 */ /* 0x0005e20008019000 */
[----:B------:R-:W-:Y:S01]  /*adb0*/  UMOV UR7, 0x10 ;  /* 0x0000001000077882 */ /* 0x000fe20000000000 */
[----:B------:R-:W-:Y:S01]  /*adc0*/  IMAD.MOV.U32 R5, RZ, RZ, R14 ;  /* 0x000000ffff057224 */ /* 0x000fe200078e000e */
[----:B------:R2:W-:Y:S07]  /*add0*/  UTMALDG.4D [UR24], [UR30], desc[UR32] ;  /* 0x000020181e0075b4 */ /* 0x0005ee0008019000 */
[----:B------:R2:W-:Y:S02]  /*ade0*/  UBLKCP.S.G [UR40], [UR42], UR7 ;  /* 0x000000282a0073ba */ /* 0x0005e40008000207 */
[----:B--2---:R-:W-:Y:S01]  /*adf0*/  NOP ;  /* 0x0000000000007918 */ /* 0x004fe20000000000 */
.L_x_1922:
[----:B------:R-:W-:-:S04]  /*ae00*/  SHF.L.U32 R3, R16, 0x1f, RZ ;  /* 0x0000001f10037819 */ /* 0x000fc800000006ff */
[----:B------:R-:W2:Y:S02]  /*ae10*/  SYNCS.PHASECHK.TRANS64.TRYWAIT P1, [R0+URZ+0x36438], R3 ;  /* 0x03643803000075a7 */ /* 0x000ea4000802017f */
[----:B--2---:R-:W-:Y:S05]  /*ae20*/  @!P1 BRA `(.L_x_1937) ;  /* 0x0000000800589947 */ /* 0x004fea0003800000 */
.L_x_1955:
[----:B------:R-:W-:Y:S05]  /*ae30*/  @P0 BRA `(.L_x_1938) ;  /* 0x0000000000180947 */ /* 0x000fea0003800000 */
[----:B------:R-:W3:Y:S01]  /*ae40*/  S2R R2, SR_TID.X ;  /* 0x0000000000027919 */ /* 0x000ee20000002100 */
[----:B--2---:R-:W-:-:S04]  /*ae50*/  IMAD.MOV.U32 R3, RZ, RZ, 0x6100 ;  /* 0x00006100ff037424 */ /* 0x004fc800078e00ff */
[----:B------:R4:W-:Y:S01]  /*ae60*/  SYNCS.ARRIVE.TRANS64 RZ, [R0+URZ+0x36430], R3 ;  /* 0x0364300300ff79a7 */ /* 0x0009e2000800003f */
[----:B---3--:R-:W-:-:S13]  /*ae70*/  LOP3.LUT P0, RZ, R2, 0x1f, RZ, 0xc0, !PT ;  /* 0x0000001f02ff7812 */ /* 0x008fda000780c0ff */
[----:B----4-:R-:W-:Y:S05]  /*ae80*/  @!P0 BRA `(.L_x_1938) ;  /* 0x0000000000048947 */ /* 0x010fea0003800000 */
[----:B------:R-:W-:Y:S01]  /*ae90*/  BPT.TRAP 0x1 ;  /* 0x000000040000795c */ /* 0x000fe20000300000 */
.L_x_1938:
        /* <DEDUP_REMOVED lines=22> */
[----:B-12---:R-:W-:Y:S01]  /*b000*/  SEL R0, RZ, 0x1, P0 ;  /* 0x00000001ff007807 */ /* 0x006fe20000000000 */
[----:B------:R-:W-:Y:S01]  /*b010*/  ULEA UR30, UP0, UR8, UR30, 0x2 ;  /* 0x0000001e081e7291 */ /* 0x000fe2000f80103f */
[----:B------:R-:W-:Y:S01]  /*b020*/  SEL R2, R15, RZ, P0 ;  /* 0x000000ff0f027207 */ /* 0x000fe20000000000 */
[----:B------:R-:W-:Y:S01]  /*b030*/  UIADD3 UR16, UR24, 0x2a000, URZ ;  /* 0x0002a00018107890 */ /* 0x000fe2000fffe03f */
[----:B------:R-:W-:Y:S01]  /*b040*/  LOP3.LUT R0, R7, R0, RZ, 0x3c, !PT ;  /* 0x0000000007007212 */ /* 0x000fe200078e3cff */
[----:B------:R-:W-:-:S02]  /*b050*/  ULEA.HI.X UR31, UR8, UR31, UR7, 0x2, UP0 ;  /* 0x0000001f081f7291 */ /* 0x000fc400080f1407 */
[----:B------:R-:W-:Y:S02]  /*b060*/  UIADD3 UR19, UR19, UR6, URZ ;  /* 0x0000000613137290 */ /* 0x000fe4000fffe03f */
[----:B------:R-:W-:Y:S02]  /*b070*/  UIADD3 UR42, UR24, 0x30200, URZ ;  /* 0x00030200182a7890 */ /* 0x000fe4000fffe03f */
[----:B------:R-:W-:Y:S02]  /*b080*/  UIADD3 UR8, UR24, 0x2c000, URZ ;  /* 0x0002c00018087890 */ /* 0x000fe4000fffe03f */
[----:B------:R-:W-:Y:S01]  /*b090*/  UIADD3 UR24, UR24, 0x2e000, URZ ;  /* 0x0002e00018187890 */ /* 0x000fe2000fffe03f */
[----:B------:R-:W-:Y:S01]  /*b0a0*/  UMOV UR9, UR17 ;  /* 0x0000001100097c82 */ /* 0x000fe20008000000 */
[----:B------:R-:W-:Y:S01]  /*b0b0*/  UMOV UR11, UR19 ;  /* 0x00000013000b7c82 */ /* 0x000fe20008000000 */
[----:B------:R-:W-:Y:S01]  /*b0c0*/  UMOV UR26, 0x80 ;  /* 0x00000080001a7882 */ /* 0x000fe20000000000 */
[----:B------:R-:W-:Y:S01]  /*b0d0*/  UMOV UR25, UR17 ;  /* 0x0000001100197c82 */ /* 0x000fe20008000000 */
[----:B------:R1:W-:Y:S01]  /*b0e0*/  UTMALDG.4D [UR16], [UR32], desc[UR40] ;  /* 0x00002810200075b4 */ /* 0x0003e20008019000 */
[----:B------:R-:W-:Y:S01]  /*b0f0*/  UMOV UR27, UR19 ;  /* 0x00000013001b7c82 */ /* 0x000fe20008000000 */
[----:B------:R-:W-:Y:S01]  /*b100*/  UMOV UR43, UR17 ;  /* 0x00000011002b7c82 */ /* 0x000fe20008000000 */
[----:B------:R-:W-:Y:S01]  /*b110*/  UMOV UR7, 0x10 ;  /* 0x0000001000077882 */ /* 0x000fe20000000000 */
[----:B------:R1:W-:Y:S01]  /*b120*/  UTMALDG.4D [UR8], [UR32], desc[UR40] ;  /* 0x00002808200075b4 */ /* 0x0003e20008019000 */
[----:B------:R1:W-:Y:S01]  /*b130*/  UTMALDG.4D [UR24], [UR32], desc[UR40] ;  /* 0x00002818200075b4 */ /* 0x0003e20008019000 */
[----:B------:R1:W-:Y:S02]  /*b140*/  UBLKCP.S.G [UR42], [UR30], UR7 ;  /* 0x0000002a1e0073ba */ /* 0x0003e40008000207 */
[----:B-1----:R-:W-:Y:S01]  /*b150*/  NOP ;  /* 0x0000000000007918 */ /* 0x002fe20000000000 */
.L_x_1919:
[----:B------:R-:W-:Y:S05]  /*b160*/  BSYNC B0 ;  /* 0x0000000000007941 */ /* 0x000fea0003800000 */
.L_x_1914:
[----:B------:R-:W-:-:S03]  /*b170*/  UMOV UR7, 0xffffffff ;  /* 0xffffffff00077882 */ /* 0x000fc60000000000 */
[----:B------:R-:W-:Y:S05]  /*b180*/  BRA.DIV UR7, `(.L_x_1939) ;  /* 0x0000000607947947 */ /* 0x000fea000b800000 */
[----:B------:R-:W-:-:S13]  /*b190*/  ELECT P6, URZ, PT ;  /* 0x00000000003f782f */ /* 0x000fda00038c0000 */
.L_x_1958:
[----:B------:R-:W-:Y:S05]  /*b1a0*/  @!P6 BRA `(.L_x_1790) ;  /* 0x000000000074e947 */ /* 0x000fea0003800000 */
[----:B------:R-:W3:Y:S02]  /*b1b0*/  LDL.LU R3, [R1] ;  /* 0x0000000001037983 */ /* 0x000ee40000300800 */
[----:B---3--:R-:W-:-:S04]  /*b1c0*/  LOP3.LUT R3, R3, 0x2, RZ, 0xfc, !PT ;  /* 0x0000000203037812 */ /* 0x008fc800078efcff */
[----:B------:R-:W-:-:S13]  /*b1d0*/  ISETP.NE.AND P2, PT, R3, 0x3, PT ;  /* 0x000000030300780c */ /* 0x000fda0003f45270 */
[----:B------:R-:W-:Y:S05]  /*b1e0*/  @!P2 BRA `(.L_x_1940) ;  /* 0x000000000004a947 */ /* 0x000fea0003800000 */
[----:B--2---:R-:W-:Y:S01]  /*b1f0*/  BPT.TRAP 0x1 ;  /* 0x000000040000795c */ /* 0x004fe20000300000 */
.L_x_1940:
[----:B------:R-:W1:Y:S01]  /*b200*/  S2R R4, SR_CgaCtaId ;  /* 0x0000000000047919 */ /* 0x000e620000008800 */
[----:B------:R-:W-:-:S04]  /*b210*/  MOV R3, 0x400 ;  /* 0x0000040000037802 */ /* 0x000fc80000000f00 */
[----:B-1----:R-:W-:Y:S02]  /*b220*/  LEA R9, R4, R3, 0x18 ;  /* 0x0000000304097211 */ /* 0x002fe400078ec0ff */
        /* <DEDUP_REMOVED lines=12> */
.L_x_1959:
[----:B------:R-:W3:Y:S02]  /*b2f0*/  SYNCS.PHASECHK.TRANS64.TRYWAIT P0, [R3+URZ], R0 ;  /* 0x00000000030075a7 */ /* 0x000ee4000800017f */
[----:B---3--:R-:W-:Y:S05]  /*b300*/  @!P0 BRA `(.L_x_1942) ;  /* 0x0000000400688947 */ /* 0x008fea0003800000 */
.L_x_1960:
[----:B------:R-:W-:Y:S05]  /*b310*/  @!P2 BRA `(.L_x_1943) ;  /* 0x000000000004a947 */ /* 0x000fea0003800000 */
[----:B--2---:R-:W-:Y:S01]  /*b320*/  BPT.TRAP 0x1 ;  /* 0x000000040000795c */ /* 0x004fe20000300000 */
.L_x_1943:
[----:B------:R-:W-:-:S07]  /*b330*/  SHF.L.U32 R16, R16, 0x1f, RZ ;  /* 0x0000001f10107819 */ /* 0x000fce00000006ff */
.L_x_1944:
[----:B----4-:R4:W1:Y:S02]  /*b340*/  SYNCS.PHASECHK.TRANS64.TRYWAIT P0, [R9+URZ+0x36438], R16 ;  /* 0x03643810090075a7 */ /* 0x010864000800017f */
[----:B-1----:R-:W-:Y:S05]  /*b350*/  @!P0 NANOSLEEP.SYNCS 0x989680 ;  /* 0x009896800000895d */ /* 0x002fea0003900000 */
[----:B------:R-:W1:Y:S02]  /*b360*/  @!P0 SYNCS.PHASECHK.TRANS64 P0, [R9+URZ+0x36438], R16 ;  /* 0x03643810090085a7 */ /* 0x000e64000800007f */
[----:B-1----:R-:W-:Y:S05]  /*b370*/  @!P0 BRA `(.L_x_1944) ;  /* 0xfffffffc00f08947 */ /* 0x002fea000383ffff */
.L_x_1790:
[----:B--2---:R-:W-:Y:S05]  /*b380*/  BSYNC B6 ;  /* 0x0000000000067941 */ /* 0x004fea0003800000 */
.L_x_1784:
[----:B------:R-:W-:Y:S05]  /*b390*/  EXIT ;  /* 0x000000000000794d */ /* 0x000fea0003800000 */
.L_x_1801:
[----:B------:R-:W-:Y:S02]  /*b3a0*/  IMAD.MOV.U32 R12, RZ, RZ, RZ ;  /* 0x000000ffff0c7224 */ /* 0x000fe400078e00ff */
[----:B------:R-:W-:Y:S02]  /*b3b0*/  IMAD.MOV.U32 R11, RZ, RZ, 0x1f ;  /* 0x0000001fff0b7424 */ /* 0x000fe400078e00ff */
[----:B------:R-:W-:-:S07]  /*b3c0*/  IMAD.MOV.U32 R15, RZ, RZ, -0x1 ;  /* 0xffffffffff0f7424 */ /* 0x000fce00078e00ff */
[----:B-1----:R-:W-:Y:S05]  /*b3d0*/  WARPSYNC.COLLECTIVE R15, `(.L_x_1945) ;  /* 0x000000000f087348 */ /* 0x002fea0003c00000 */
[----:B------:R2:W3:Y:S02]  /*b3e0*/  SHFL.IDX P6, R14, R13, R12, R11 ;  /* 0x0000000c0d0e7389 */ /* 0x0004e400000c000b */
[----:B-123--:R-:W-:Y:S01]  /*b3f0*/  ENDCOLLECTIVE ;  /* 0x000000000000791b */ /* 0x00efe20003800000 */
.L_x_1945:
[----:B------:R-:W-:Y:S05]  /*b400*/  BRA `(.L_x_1946) ;  /* 0xffffff6000007947 */ /* 0x000fea000383ffff */
.L_x_1803:
[----:B-1----:R-:W-:-:S04]  /*b410*/  IMAD.U32 R3, RZ, RZ, UR36 ;  /* 0x00000024ff037e24 */ /* 0x002fc8000f8e00ff */
[----:B------:R1:W3:Y:S03]  /*b420*/  SYNCS.PHASECHK.TRANS64.TRYWAIT P0, [R3+URZ+0x36400], R10 ;  /* 0x0364000a030075a7 */ /* 0x0002e6000800017f */
[----:B---3--:R-:W-:Y:S05]  /*b430*/  @!P0 NANOSLEEP.SYNCS 0x989680 ;  /* 0x009896800000895d */ /* 0x008fea0003900000 */
[----:B------:R-:W3:Y:S02]  /*b440*/  @!P0 SYNCS.PHASECHK.TRANS64 P0, [R3+URZ+0x36400], R10 ;  /* 0x0364000a030085a7 */ /* 0x000ee4000800007f */
[----:B---3--:R-:W-:Y:S05]  /*b450*/  @!P0 BRA `(.L_x_1803) ;  /* 0xfffffffc00ec8947 */ /* 0x008fea000383ffff */
[----:B------:R-:W-:Y:S05]  /*b460*/  BRA `(.L_x_1802) ;  /* 0xffffff6000347947 */ /* 0x000fea000383ffff */
.L_x_1807:
[----:B--2---:R2:W3:Y:S02]  /*b470*/  SYNCS.PHASECHK.TRANS64.TRYWAIT P1, [R3+URZ+0x36410], R10 ;  /* 0x0364100a030075a7 */ /* 0x0044e4000802017f */
[----:B---3--:R-:W-:Y:S05]  /*b480*/  @!P1 NANOSLEEP.SYNCS 0x989680 ;  /* 0x009896800000995d */ /* 0x008fea0003900000 */
[----:B------:R-:W3:Y:S02]  /*b490*/  @!P1 SYNCS.PHASECHK.TRANS64 P1, [R3+URZ+0x36410], R10 ;  /* 0x0364100a030095a7 */ /* 0x000ee4000802007f */
[----:B---3--:R-:W-:Y:S05]  /*b4a0*/  @!P1 BRA `(.L_x_1807) ;  /* 0xfffffffc00f09947 */ /* 0x008fea000383ffff */
[----:B------:R-:W-:Y:S05]  /*b4b0*/  BRA `(.L_x_1806) ;  /* 0xffffff6800107947 */ /* 0x000fea000383ffff */
.L_x_1811:
[----:B----4-:R-:W-:-:S04]  /*b4c0*/  IMAD.U32 R12, RZ, RZ, UR36 ;  /* 0x00000024ff0c7e24 */ /* 0x010fc8000f8e00ff */
[----:B------:R4:W1:Y:S03]  /*b4d0*/  SYNCS.PHASECHK.TRANS64.TRYWAIT P1, [R12+URZ+0x36430], R11 ;  /* 0x0364300b0c0075a7 */ /* 0x000866000802017f */
[----:B-1----:R-:W-:Y:S05]  /*b4e0*/  @!P1 NANOSLEEP.SYNCS 0x989680 ;  /* 0x009896800000995d */ /* 0x002fea0003900000 */
[----:B------:R-:W1:Y:S02]  /*b4f0*/  @!P1 SYNCS.PHASECHK.TRANS64 P1, [R12+URZ+0x36430], R11 ;  /* 0x0364300b0c0095a7 */ /* 0x000e64000802007f */
[----:B-1----:R-:W-:Y:S05]  /*b500*/  @!P1 BRA `(.L_x_1811) ;  /* 0xfffffffc00ec9947 */ /* 0x002fea000383ffff */
[----:B------:R-:W-:Y:S05]  /*b510*/  BRA `(.L_x_1810) ;  /* 0xffffff6c00b07947 */ /* 0x000fea000383ffff */
.L_x_1920:
[----:B-1----:R1:W2:Y:S02]  /*b520*/  SYNCS.PHASECHK.TRANS64.TRYWAIT P1, [R0+URZ+0x36420], R6 ;  /* 0x03642006000075a7 */ /* 0x0022a4000802017f */
[----:B--2---:R-:W-:Y:S05]  /*b530*/  @!P1 NANOSLEEP.SYNCS 0x989680 ;  /* 0x009896800000995d */ /* 0x004fea0003900000 */
[----:B------:R-:W2:Y:S02]  /*b540*/  @!P1 SYNCS.PHASECHK.TRANS64 P1, [R0+URZ+0x36420], R6 ;  /* 0x03642006000095a7 */ /* 0x000ea4000802007f */
[----:B--2---:R-:W-:Y:S05]  /*b550*/  @!P1 BRA `(.L_x_1920) ;  /* 0xfffffffc00f09947 */ /* 0x004fea000383ffff */
[----:B------:R-:W-:Y:S05]  /*b560*/  BRA `(.L_x_1947) ;  /* 0xffffffdc006c7947 */ /* 0x000fea000383ffff */
.L_x_1924:
[----:B-1----:R1:W2:Y:S02]  /*b570*/  SYNCS.PHASECHK.TRANS64.TRYWAIT P1, [R0+URZ+0x36438], R6 ;  /* 0x03643806000075a7 */ /* 0x0022a4000802017f */
[----:B--2---:R-:W-:Y:S05]  /*b580*/  @!P1 NANOSLEEP.SYNCS 0x989680 ;  /* 0x009896800000995d */ /* 0x004fea0003900000 */
[----:B------:R-:W2:Y:S02]  /*b590*/  @!P1 SYNCS.PHASECHK.TRANS64 P1, [R0+URZ+0x36438], R6 ;  /* 0x03643806000095a7 */ /* 0x000ea4000802007f */
[----:B--2---:R-:W-:Y:S05]  /*b5a0*/  @!P1 BRA `(.L_x_1924) ;  /* 0xfffffffc00f09947 */ /* 0x004fea000383ffff */
[----:B------:R-:W-:Y:S05]  /*b5b0*/  BRA `(.L_x_1948) ;  /* 0xffffffe4004c7947 */ /* 0x000fea000383ffff */
.L_x_1926:
[----:B--2---:R2:W3:Y:S02]  /*b5c0*/  SYNCS.PHASECHK.TRANS64.TRYWAIT P1, [R0+URZ+0x36428], R3 ;  /* 0x03642803000075a7 */ /* 0x0044e4000802017f */
[----:B---3--:R-:W-:Y:S05]  /*b5d0*/  @!P1 NANOSLEEP.SYNCS 0x989680 ;  /* 0x009896800000995d */ /* 0x008fea0003900000 */
[----:B------:R-:W3:Y:S02]  /*b5e0*/  @!P1 SYNCS.PHASECHK.TRANS64 P1, [R0+URZ+0x36428], R3 ;  /* 0x03642803000095a7 */ /* 0x000ee4000802007f */
[----:B---3--:R-:W-:Y:S05]  /*b5f0*/  @!P1 BRA `(.L_x_1926) ;  /* 0xfffffffc00f09947 */ /* 0x008fea000383ffff */
[----:B------:R-:W-:Y:S05]  /*b600*/  BRA `(.L_x_1949) ;  /* 0xffffffe800107947 */ /* 0x000fea000383ffff */
.L_x_1928:
[----:B------:R-:W-:-:S04]  /*b610*/  SHF.L.U32 R18, RZ, 0x1f, RZ ;  /* 0x0000001fff127819 */ /* 0x000fc800000006ff */
[----:B------:R2:W3:Y:S03]  /*b620*/  SYNCS.PHASECHK.TRANS64.TRYWAIT P1, [R0+URZ+0x36438], R18 ;  /* 0x03643812000075a7 */ /* 0x0004e6000802017f */
[----:B---3--:R-:W-:Y:S05]  /*b630*/  @!P1 NANOSLEEP.SYNCS 0x989680 ;  /* 0x009896800000995d */ /* 0x008fea0003900000 */
[----:B------:R2:W3:Y:S02]  /*b640*/  @!P1 SYNCS.PHASECHK.TRANS64 P1, [R0+URZ+0x36438], R18 ;  /* 0x03643812000095a7 */ /* 0x0004e4000802007f */
[----:B--2---:R-:W2:Y:S02]  /*b650*/  S2R R18, SR_TID.X ;  /* 0x0000000000127919 */ /* 0x004ea40000002100 */
[----:B--2---:R-:W-:Y:S01]  /*b660*/  LOP3.LUT R18, R18, 0x1f, RZ, 0xc0, !PT ;  /* 0x0000001f12127812 */ /* 0x004fe200078ec0ff */
[----:B---3--:R-:W-:Y:S06]  /*b670*/  @!P1 BRA `(.L_x_1928) ;  /* 0xfffffffc00e49947 */ /* 0x008fec000383ffff */
[----:B------:R-:W-:Y:S05]  /*b680*/  BRA `(.L_x_1950) ;  /* 0xffffffe800c47947 */ /* 0x000fea000383ffff */
.L_x_1930:
[----:B------:R-:W-:-:S07]  /*b690*/  SHF.L.U32 R5, R7, 0x1f, RZ ;  /* 0x0000001f07057819 */ /* 0x000fce00000006ff */
.L_x_1951:
[----:B--2---:R2:W3:Y:S02]  /*b6a0*/  SYNCS.PHASECHK.TRANS64.TRYWAIT P1, [R0+URZ+0x36420], R5 ;  /* 0x03642005000075a7 */ /* 0x0044e4000802017f */
[----:B---3--:R-:W-:Y:S05]  /*b6b0*/  @!P1 NANOSLEEP.SYNCS 0x989680 ;  /* 0x009896800000995d */ /* 0x008fea0003900000 */
[----:B------:R-:W3:Y:S02]  /*b6c0*/  @!P1 SYNCS.PHASECHK.TRANS64 P1, [R0+URZ+0x36420], R5 ;  /* 0x03642005000095a7 */ /* 0x000ee4000802007f */
[----:B---3--:R-:W-:Y:S05]  /*b6d0*/  @!P1 BRA `(.L_x_1951) ;  /* 0xfffffffc00f09947 */ /* 0x008fea000383ffff */
[----:B------:R-:W-:Y:S05]  /*b6e0*/  BRA `(.L_x_1952) ;  /* 0xffffffec00607947 */ /* 0x000fea000383ffff */
.L_x_1933:
[----:B--2---:R2:W3:Y:S02]  /*b6f0*/  SYNCS.PHASECHK.TRANS64.TRYWAIT P1, [R0+URZ+0x36438], R6 ;  /* 0x03643806000075a7 */ /* 0x0044e4000802017f */
[----:B---3--:R-:W-:Y:S05]  /*b700*/  @!P1 NANOSLEEP.SYNCS 0x989680 ;  /* 0x009896800000995d */ /* 0x008fea0003900000 */
[----:B------:R-:W3:Y:S02]  /*b710*/  @!P1 SYNCS.PHASECHK.TRANS64 P1, [R0+URZ+0x36438], R6 ;  /* 0x03643806000095a7 */ /* 0x000ee4000802007f */
[----:B---3--:R-:W-:Y:S05]  /*b720*/  @!P1 BRA `(.L_x_1933) ;  /* 0xfffffffc00f09947 */ /* 0x008fea000383ffff */
[----:B------:R-:W-:Y:S05]  /*b730*/  BRA `(.L_x_1953) ;  /* 0xfffffff0002c7947 */ /* 0x000fea000383ffff */
.L_x_1935:
[----:B-1----:R1:W2:Y:S02]  /*b740*/  SYNCS.PHASECHK.TRANS64.TRYWAIT P1, [R0+URZ+0x36428], R5 ;  /* 0x03642805000075a7 */ /* 0x0022a4000802017f */
[----:B--2---:R-:W-:Y:S05]  /*b750*/  @!P1 NANOSLEEP.SYNCS 0x989680 ;  /* 0x009896800000995d */ /* 0x004fea0003900000 */
[----:B------:R-:W2:Y:S02]  /*b760*/  @!P1 SYNCS.PHASECHK.TRANS64 P1, [R0+URZ+0x36428], R5 ;  /* 0x03642805000095a7 */ /* 0x000ea4000802007f */
[----:B--2---:R-:W-:Y:S05]  /*b770*/  @!P1 BRA `(.L_x_1935) ;  /* 0xfffffffc00f09947 */ /* 0x004fea000383ffff */
[----:B------:R-:W-:Y:S05]  /*b780*/  BRA `(.L_x_1954) ;  /* 0xfffffff000d87947 */ /* 0x000fea000383ffff */
.L_x_1937:
[----:B--2---:R2:W3:Y:S02]  /*b790*/  SYNCS.PHASECHK.TRANS64.TRYWAIT P1, [R0+URZ+0x36438], R3 ;  /* 0x03643803000075a7 */ /* 0x0044e4000802017f */
[----:B---3--:R-:W-:Y:S05]  /*b7a0*/  @!P1 NANOSLEEP.SYNCS 0x989680 ;  /* 0x009896800000995d */ /* 0x008fea0003900000 */
[----:B------:R-:W3:Y:S02]  /*b7b0*/  @!P1 SYNCS.PHASECHK.TRANS64 P1, [R0+URZ+0x36438], R3 ;  /* 0x03643803000095a7 */ /* 0x000ee4000802007f */
[----:B---3--:R-:W-:Y:S05]  /*b7c0*/  @!P1 BRA `(.L_x_1937) ;  /* 0xfffffffc00f09947 */ /* 0x008fea000383ffff */
[----:B------:R-:W-:Y:S05]  /*b7d0*/  BRA `(.L_x_1955) ;  /* 0xfffffff400947947 */ /* 0x000fea000383ffff */
.L_x_1939:
[----:B------:R-:W-:Y:S01]  /*b7e0*/  BSSY B0, `(.L_x_1956) ;  /* 0x0000006000007945 */ /* 0x000fe20003800000 */
[----:B------:R-:W-:-:S07]  /*b7f0*/  IMAD.MOV.U32 R15, RZ, RZ, -0x1 ;  /* 0xffffffffff0f7424 */ /* 0x000fce00078e00ff */
[----:B--2---:R-:W-:Y:S05]  /*b800*/  WARPSYNC.COLLECTIVE R15, `(.L_x_1957) ;  /* 0x000000000f0c7348 */ /* 0x004fea0003c00000 */
[----:B------:R-:W-:Y:S02]  /*b810*/  ELECT P6, UR62, PT ;  /* 0x00000000003e782f */ /* 0x000fe400038c0000 */
[----:B------:R-:W-:Y:S01]  /*b820*/  MOV R14, UR62 ;  /* 0x0000003e000e7c02 */ /* 0x000fe20008000f00 */
[----:B--2---:R-:W-:Y:S10]  /*b830*/  ENDCOLLECTIVE ;  /* 0x000000000000791b */ /* 0x004ff40003800000 */
.L_x_1957:
[----:B------:R-:W-:Y:S05]  /*b840*/  BSYNC B0 ;  /* 0x0000000000007941 */ /* 0x000fea0003800000 */
.L_x_1956:
[----:B------:R-:W-:Y:S05]  /*b850*/  BRA `(.L_x_1958) ;  /* 0xfffffff800507947 */ /* 0x000fea000383ffff */
.L_x_1941:
[----:B-1----:R1:W3:Y:S02]  /*b860*/  SYNCS.PHASECHK.TRANS64.TRYWAIT P0, [R7+URZ], R4 ;  /* 0x00000004070075a7 */ /* 0x0022e4000800017f */
[----:B---3--:R-:W-:Y:S05]  /*b870*/  @!P0 NANOSLEEP.SYNCS 0x989680 ;  /* 0x009896800000895d */ /* 0x008fea0003900000 */
[----:B------:R-:W3:Y:S02]  /*b880*/  @!P0 SYNCS.PHASECHK.TRANS64 P0, [R7+URZ], R4 ;  /* 0x00000004070085a7 */ /* 0x000ee4000800007f */
[----:B---3--:R-:W-:Y:S05]  /*b890*/  @!P0 BRA `(.L_x_1941) ;  /* 0xfffffffc00f08947 */ /* 0x008fea000383ffff */
[----:B------:R-:W-:Y:S05]  /*b8a0*/  BRA `(.L_x_1959) ;  /* 0xfffffff800907947 */ /* 0x000fea000383ffff */
.L_x_1942:
[----:B---3--:R3:W4:Y:S02]  /*b8b0*/  SYNCS.PHASECHK.TRANS64.TRYWAIT P0, [R3+URZ], R0 ;  /* 0x00000000030075a7 */ /* 0x008724000800017f */
[----:B----4-:R-:W-:Y:S05]  /*b8c0*/  @!P0 NANOSLEEP.SYNCS 0x989680 ;  /* 0x009896800000895d */ /* 0x010fea0003900000 */
[----:B------:R-:W4:Y:S02]  /*b8d0*/  @!P0 SYNCS.PHASECHK.TRANS64 P0, [R3+URZ], R0 ;  /* 0x00000000030085a7 */ /* 0x000f24000800007f */
[----:B----4-:R-:W-:Y:S05]  /*b8e0*/  @!P0 BRA `(.L_x_1942) ;  /* 0xfffffffc00f08947 */ /* 0x010fea000383ffff */
[----:B------:R-:W-:Y:S05]  /*b8f0*/  BRA `(.L_x_1960) ;  /* 0xfffffff800847947 */ /* 0x000fea000383ffff */
.L_x_1961:
        /* <DEDUP_REMOVED lines=16> */
.L_x_3867:


//--------------------- .text._ZN7cutlass13device_kernelIN5flash11enable_sm90INS1_16FlashAttnBwdSm90INS1_25CollectiveMainloopBwdSm90ILi2ELi1ELi1EN4cute5tupleIJNS5_1CILi1EEES8_S8_EEENS6_IJNS7_ILi64EEENS7_ILi96EEENS7_ILi192EEEEEENS_10bfloat16_tEfNS_4arch4Sm90ELb0ELb1ELb1ELb1ELb1ELb0ELb1ELb0ELi3ELi1ELi1ELi1ELb0EEENS1_21CollectiveEpilogueBwdISD_SE_SG_Li384ELb1ELb1ELi3EEENS1_19SingleTileSchedulerILb1ELb0ELb0ELi96EEEEEEEEEvNT_6ParamsE --------------------------
	.section	.text._ZN7cutlass13device_kernelIN5flash11enable_sm90INS1_16FlashAttnBwdSm90INS1_25CollectiveMainloopBwdSm90ILi2ELi1ELi1EN4cute5tupleIJNS5_1CILi1EEES8_S8_EEENS6_IJNS7_ILi64EEENS7_ILi96EEENS7_ILi192EEEEEENS_10bfloat16_tEfNS_4arch4Sm90ELb0ELb1ELb1ELb1ELb1ELb0ELb1ELb0ELi3ELi1ELi1ELi1ELb0EEENS1_21CollectiveEpilogueBwdISD_SE_SG_Li384ELb1ELb1ELi3EEENS1_19SingleTileSchedulerILb1ELb0ELb0ELi96EEEEEEEEEvNT_6ParamsE,"ax",@progbits
	.align	128
.text._ZN7cutlass13device_kernelIN5flash11enable_sm90INS1_16FlashAttnBwdSm90INS1_25CollectiveMainloopBwdSm90ILi2ELi1ELi1EN4cute5tupleIJNS5_1CILi1EEES8_S8_EEENS6_IJNS7_ILi64EEENS7_ILi96EEENS7_ILi192EEEEEENS_10bfloat16_tEfNS_4arch4Sm90ELb0ELb1ELb1ELb1ELb1ELb0ELb1ELb0ELi3ELi1ELi1ELi1ELb0EEENS1_21CollectiveEpilogueBwdISD_SE_SG_Li384ELb1ELb1ELi3EEENS1_19SingleTileSchedulerILb1ELb0ELb0ELi96EEEEEEEEEvNT_6ParamsE:
        .type           _ZN7cutlass13device_kernelIN5flash11enable_sm90INS1_16FlashAttnBwdSm90INS1_25CollectiveMainloopBwdSm90ILi2ELi1ELi1EN4cute5tupleIJNS5_1CILi1EEES8_S8_EEENS6_IJNS7_ILi64EEENS7_ILi96EEENS7_ILi192EEEEEENS_10bfloat16_tEfNS_4arch4Sm90ELb0ELb1ELb1ELb1ELb1ELb0ELb1ELb0ELi3ELi1ELi1ELi1ELb0EEENS1_21CollectiveEpilogueBwdISD_SE_SG_Li384ELb1ELb1ELi3EEENS1_19SingleTileSchedulerILb1ELb0ELb0ELi96EEEEEEEEEvNT_6ParamsE,@function
        .size           _ZN7cutlass13device_kernelIN5flash11enable_sm90INS1_16FlashAttnBwdSm90INS1_25CollectiveMainloopBwdSm90ILi2ELi1ELi1EN4cute5tupleIJNS5_1CILi1EEES8_S8_EEENS6_IJNS7_ILi64EEENS7_ILi96EEENS7_ILi192EEEEEENS_10bfloat16_tEfNS_4arch4Sm90ELb0ELb1ELb1ELb1ELb1ELb0ELb1ELb0ELi3ELi1ELi1ELi1ELb0EEENS1_21CollectiveEpilogueBwdISD_SE_SG_Li384ELb1ELb1ELi3EEENS1_19SingleTileSchedulerILb1ELb0ELb0ELi96EEEEEEEEEvNT_6ParamsE,(.L_x_3868 - _ZN7cutlass13device_kernelIN5flash11enable_sm90INS1_16FlashAttnBwdSm90INS1_25CollectiveMainloopBwdSm90ILi2ELi1ELi1EN4cute5tupleIJNS5_1CILi1EEES8_S8_EEENS6_IJNS7_ILi64EEENS7_ILi96EEENS7_ILi192EEEEEENS_10bfloat16_tEfNS_4arch4Sm90ELb0ELb1ELb1ELb1ELb1ELb0ELb1ELb0ELi3ELi1ELi1ELi1ELb0EEENS1_21CollectiveEpilogueBwdISD_SE_SG_Li384ELb1ELb1ELi3EEENS1_19SingleTileSchedulerILb1ELb0ELb0ELi96EEEEEEEEEvNT_6ParamsE)
        .other          _ZN7cutlass13device_kernelIN5flash11enable_sm90INS1_16FlashAttnBwdSm90INS1_25CollectiveMainloopBwdSm90ILi2ELi1ELi1EN4cute5tupleIJNS5_1CILi1EEES8_S8_EEENS6_IJNS7_ILi64EEENS7_ILi96EEENS7_ILi192EEEEEENS_10bfloat16_tEfNS_4arch4Sm90ELb0ELb1ELb1ELb1ELb1ELb0ELb1ELb0ELi3ELi1ELi1ELi1ELb0EEENS1_21CollectiveEpilogueBwdISD_SE_SG_Li384ELb1ELb1ELi3EEENS1_19SingleTileSchedulerILb1ELb0ELb0ELi96EEEEEEEEEvNT_6ParamsE,@"STO_CUDA_ENTRY STV_DEFAULT"
_ZN7cutlass13device_kernelIN5flash11enable_sm90INS1_16FlashAttnBwdSm90INS1_25CollectiveMainloopBwdSm90ILi2ELi1ELi1EN4cute5tupleIJNS5_1CILi1EEES8_S8_EEENS6_IJNS7_ILi64EEENS7_ILi96EEENS7_ILi192EEEEEENS_10bfloat16_tEfNS_4arch4Sm90ELb0ELb1ELb1ELb1ELb1ELb0ELb1ELb0ELi3ELi1ELi1ELi1ELb0EEENS1_21CollectiveEpilogueBwdISD_SE_SG_Li384ELb1ELb1ELi3EEENS1_19SingleTileSchedulerILb1ELb0ELb0ELi96EEEEEEEEEvNT_6ParamsE:
        /* <DEDUP_REMOVED lines=23> */
.L_x_1963:
[----:B------:R-:W-:Y:S05]  /*0170*/  BSYNC B0 ;  /* 0x0000000000007941 */ /* 0x000fea0003800000 */
.L_x_1962:
        /* <DEDUP_REMOVED lines=34> */
.L_x_1964:
        /* <DEDUP_REMOVED lines=20> */
.L_x_1965:
        /* <DEDUP_REMOVED lines=9> */
.L_x_1968:
        /* <DEDUP_REMOVED lines=21> */
.L_x_1969:
        /* <DEDUP_REMOVED lines=10> */
.L_x_1971:
[----:B------:R-:W2:Y:S02]  /*0760*/  LDC R0, c[0x0][0x8bc] ;  /* 0x00022f00ff007b82 */ /* 0x000ea40000000800 */
.L_x_1970:
        /* <DEDUP_REMOVED lines=16> */
.L_x_1973:
        /* <DEDUP_REMOVED lines=10> */
.L_x_1974:
        /* <DEDUP_REMOVED lines=8> */
.L_x_1975:
        /* <DEDUP_REMOVED lines=9> */
.L_x_1976:
        /* <DEDUP_REMOVED lines=22> */
.L_x_1977:
        /* <DEDUP_REMOVED lines=79> */
.L_x_1980:
        /* <DEDUP_REMOVED lines=15> */
.L_x_1979:
        /* <DEDUP_REMOVED lines=20> */
.L_x_1982:
        /* <DEDUP_REMOVED lines=15> */
.L_x_1981:
        /* <DEDUP_REMOVED lines=8> */
.L_x_2156:
        /* <DEDUP_REMOVED lines=19> */
.L_x_1984:
        /* <DEDUP_REMOVED lines=113> */
.L_x_2004:
[----:B------:R-:W-:-:S13]  /*1c50*/  ISETP.NE.AND P0, PT, R8, 0x3, PT ;  /* 0x000000030800780c */ /* 0x000fda0003f05270 */
[----:B------:R-:W-:Y:S05]  /*1c60*/  @!P0 BRA `(.L_x_1986) ;  /* 0x0000000000048947 */ /* 0x000fea0003800000 */
[----:B------:R-:W-:Y:S01]  /*1c70*/  BPT.TRAP 0x1 ;  /* 0x000000040000795c */ /* 0x000fe20000300000 */
.L_x_1986:
[----:B------:R-:W-:Y:S02]  /*1c80*/  LEA R3, R2, UR36, 0x3 ;  /* 0x0000002402037c11 */ /* 0x000fe4000f8e18ff */
[----:B------:R-:W-:-:S04]  /*1c90*/  SHF.L.U32 R10, R7, 0x1f, RZ ;  /* 0x0000001f070a7819 */ /* 0x000fc800000006ff */
[----:B------:R1:W2:Y:S01]  /*1ca0*/  SYNCS.PHASECHK.TRANS64.TRYWAIT P1, [R3+URZ+0x36410], R10 ;  /* 0x0364100a030075a7 */ /* 0x0002a2000802017f */
[----:B------:R-:W-:Y:S05]  /*1cb0*/  @!P0 BRA `(.L_x_1987) ;  /* 0x0000000000048947 */ /* 0x000fea0003800000 */
[----:B------:R-:W-:Y:S01]  /*1cc0*/  BPT.TRAP 0x1 ;  /* 0x000000040000795c */ /* 0x000fe20000300000 */
.L_x_1987:
[----:B--2---:R-:W-:Y:S05]  /*1cd0*/  @P1 BRA `(.L_x_1988) ;  /* 0x0000000000081947 */ /* 0x004fea0003800000 */
[----:B------:R-:W2:Y:S02]  /*1ce0*/  SYNCS.PHASECHK.TRANS64.TRYWAIT P1, [R3+URZ+0x36410], R10 ;  /* 0x0364100a030075a7 */ /* 0x000ea4000802017f */
[----:B--2---:R-:W-:Y:S05]  /*1cf0*/  @!P1 BRA `(.L_x_1989) ;  /* 0x000000a400749947 */ /* 0x004fea0003800000 */
.L_x_1988:
        /* <DEDUP_REMOVED lines=103> */
.L_x_1990:
[----:B-1----:R-:W-:-:S04]  /*2370*/  SHF.L.U32 R11, R5, 0x1f, RZ ;  /* 0x0000001f050b7819 */ /* 0x002fc800000006ff */
[----:B------:R1:W4:Y:S01]  /*2380*/  SYNCS.PHASECHK.TRANS64.TRYWAIT P1, [UR36+0x36430], R11 ;  /* 0x0364300bff0075a7 */ /* 0x0003220008020164 */
[----:B------:R-:W-:Y:S05]  /*2390*/  @!P0 BRA `(.L_x_1991) ;  /* 0x0000000000048947 */ /* 0x000fea0003800000 */
[----:B------:R-:W-:Y:S01]  /*23a0*/  BPT.TRAP 0x1 ;  /* 0x000000040000795c */ /* 0x000fe20000300000 */
.L_x_1991:
[----:B----4-:R-:W-:Y:S05]  /*23b0*/  @P1 BRA `(.L_x_1992) ;  /* 0x0000000000081947 */ /* 0x010fea0003800000 */
[----:B------:R-:W4:Y:S02]  /*23c0*/  SYNCS.PHASECHK.TRANS64.TRYWAIT P1, [UR36+0x36430], R11 ;  /* 0x0364300bff0075a7 */ /* 0x000f240008020164 */
[----:B----4-:R-:W-:Y:S05]  /*23d0*/  @!P1 BRA `(.L_x_1993) ;  /* 0x0000009c00d09947 */ /* 0x010fea0003800000 */
.L_x_1992:
        /* <DEDUP_REMOVED lines=145> */
.L_x_1996:
[----:B------:R-:W-:-:S13]  /*2cf0*/  ISETP.NE.AND P1, PT, R140, 0x1, PT ;  /* 0x000000018c00780c */ /* 0x000fda0003f25270 */
[----:B------:R-:W1:Y:S08]  /*2d00*/  @P1 LDC R143, c[0x0][0x754] ;  /* 0x0001d500ff8f1b82 */ /* 0x000e700000000800 */
[----:B------:R-:W2:Y:S01]  /*2d10*/  @P1 LDC R142, c[0x0][0x758] ;  /* 0x0001d600ff8e1b82 */ /* 0x000ea20000000800 */
[----:B-1----:R-:W-:-:S05]  /*2d20*/  @P1 IMAD.HI.U32 R143, R145, R143, RZ ;  /* 0x0000008f918f1227 */ /* 0x002fca00078e00ff */
[----:B--2---:R-:W-:-:S07]  /*2d30*/  @P1 SHF.R.U32.HI R145, RZ, R142, R143 ;  /* 0x0000008eff911219 */ /* 0x004fce000001168f */
.L_x_1997:
[----:B------:R-:W-:Y:S05]  /*2d40*/  BSYNC B0 ;  /* 0x0000000000007941 */ /* 0x000fea0003800000 */
.L_x_1995:
[----:B------:R-:W2:Y:S01]  /*2d50*/  LDL R142, [R1+0x10] ;  /* 0x00001000018e7983 */ /* 0x000ea20000100800 */
[----:B------:R-:W-:Y:S01]  /*2d60*/  IADD3 R150, R141, UR4, R4 ;  /* 0x000000048d967c10 */ /* 0x000fe2000fffe004 */
[----:B--2---:R-:W-:-:S05]  /*2d70*/  IMAD R145, R145, R140, R142 ;  /* 0x0000008c91917224 */ /* 0x004fca00078e028e */
[----:B------:R-:W-:Y:S02]  /*2d80*/  VIADDMNMX R146, R145, R140, R146, PT ;  /* 0x0000008c91927246 */ /* 0x000fe40003800192 */
[----:B------:R-:W-:-:S07]  /*2d90*/  VIMNMX R150, R150, R145, !PT ;  /* 0x0000009196967248 */ /* 0x000fce0007fe0100 */
.L_x_1994:
        /* <DEDUP_REMOVED lines=17> */
.L_x_2000:
[----:B------:R-:W-:-:S13]  /*2eb0*/  ISETP.NE.AND P1, PT, R140, 0x1, PT ;  /* 0x000000018c00780c */ /* 0x000fda0003f25270 */
[----:B------:R-:W1:Y:S08]  /*2ec0*/  @P1 LDC R142, c[0x0][0x754] ;  /* 0x0001d500ff8e1b82 */ /* 0x000e700000000800 */
[----:B------:R-:W2:Y:S01]  /*2ed0*/  @P1 LDC R141, c[0x0][0x758] ;  /* 0x0001d600ff8d1b82 */ /* 0x000ea20000000800 */
[----:B-1----:R-:W-:-:S05]  /*2ee0*/  @P1 IMAD.HI.U32 R142, R143, R142, RZ ;  /* 0x0000008e8f8e1227 */ /* 0x002fca00078e00ff */
[----:B--2---:R-:W-:-:S07]  /*2ef0*/  @P1 SHF.R.U32.HI R143, RZ, R141, R142 ;  /* 0x0000008dff8f1219 */ /* 0x004fce000001168e */
.L_x_2001:
[----:B------:R-:W-:Y:S05]  /*2f00*/  BSYNC B0 ;  /* 0x0000000000007941 */ /* 0x000fea0003800000 */
.L_x_1999:
[----:B------:R-:W2:Y:S02]  /*2f10*/  LDL R141, [R1+0x10] ;  /* 0x00001000018d7983 */ /* 0x000ea40000100800 */
[----:B--2---:R-:W-:-:S05]  /*2f20*/  IMAD R143, R143, R140, R141 ;  /* 0x0000008c8f8f7224 */ /* 0x004fca00078e028d */
[----:B------:R-:W-:Y:S02]  /*2f30*/  VIMNMX R147, R147, R143, !PT ;  /* 0x0000008f93937248 */ /* 0x000fe40007fe0100 */
[----:B------:R-:W-:-:S07]  /*2f40*/  VIADDMNMX R144, R143, R140, R144, PT ;  /* 0x0000008c8f907246 */ /* 0x000fce0003800190 */
.L_x_1998:
        /* <DEDUP_REMOVED lines=283> */
.L_x_2002:
        /* <DEDUP_REMOVED lines=59> */
.L_x_2003:
        /* <DEDUP_REMOVED lines=63> */
.L_x_1978:
        /* <DEDUP_REMOVED lines=129> */
.L_x_2006:
        /* <DEDUP_REMOVED lines=54> */
.L_x_2008:
[----:B------:R-:W-:Y:S05]  /*5410*/  BSYNC B0 ;  /* 0x0000000000007941 */ /* 0x000fea0003800000 */
.L_x_2007:
        /* <DEDUP_REMOVED lines=15> */
.L_x_2010:
[----:B------:R-:W-:Y:S05]  /*5510*/  BSYNC B0 ;  /* 0x0000000000007941 */ /* 0x000fea0003800000 */
.L_x_2009:
        /* <DEDUP_REMOVED lines=18> */
.L_x_2012:
[----:B------:R-:W-:Y:S05]  /*5640*/  BSYNC B0 ;  /* 0x0000000000007941 */ /* 0x000fea0003800000 */
.L_x_2011:
        /* <DEDUP_REMOVED lines=17> */
.L_x_2014:
[----:B------:R-:W-:Y:S05]  /*5760*/  BSYNC B0 ;  /* 0x0000000000007941 */ /* 0x000fea0003800000 */
.L_x_2013:
        /* <DEDUP_REMOVED lines=18> */
.L_x_2016:
[----:B------:R-:W-:Y:S05]  /*5890*/  BSYNC B0 ;  /* 0x0000000000007941 */ /* 0x000fea0003800000 */
.L_x_2015:
        /* <DEDUP_REMOVED lines=20> */
.L_x_2018:
[----:B------:R-:W-:Y:S05]  /*59e0*/  BSYNC B0 ;  /* 0x0000000000007941 */ /* 0x000fea0003800000 */
.L_x_2017:
        /* <DEDUP_REMOVED lines=26> */
.L_x_2020:
[----:B------:R-:W-:Y:S05]  /*5b90*/  BSYNC B0 ;  /* 0x0000000000007941 */ /* 0x000fea0003800000 */
.L_x_2019:
        /* <DEDUP_REMOVED lines=15> */
.L_x_2022:
[----:B------:R-:W-:Y:S05]  /*5c90*/  BSYNC B0 ;  /* 0x0000000000007941 */ /* 0x000fea0003800000 */
.L_x_2021:
        /* <DEDUP_REMOVED lines=15> */
.L_x_2024:
[----:B------:R-:W-:Y:S05]  /*5d90*/  BSYNC B0 ;  /* 0x0000000000007941 */ /* 0x000fea0003800000 */
.L_x_2023:
        /* <DEDUP_REMOVED lines=15> */
.L_x_2026:
[----:B------:R-:W-:Y:S05]  /*5e90*/  BSYNC B0 ;  /* 0x0000000000007941 */ /* 0x000fea0003800000 */
.L_x_2025:
        /* <DEDUP_REMOVED lines=15> */
.L_x_2028:
[----:B------:R-:W-:Y:S05]  /*5f90*/  BSYNC B0 ;  /* 0x0000000000007941 */ /* 0x000fea0003800000 */
.L_x_2027:
        /* <DEDUP_REMOVED lines=15> */
.L_x_2005:
        /* <DEDUP_REMOVED lines=31> */
.L_x_2029:
        /* <DEDUP_REMOVED lines=45> */
.L_x_2031:
[----:B------:R-:W-:Y:S05]  /*6550*/  BSYNC B0 ;  /* 0x0000000000007941 */ /* 0x000fea0003800000 */
.L_x_2030:
        /* <DEDUP_REMOVED lines=16> */
.L_x_2033:
[----:B------:R-:W-:Y:S05]  /*6660*/  BSYNC B0 ;  /* 0x0000000000007941 */ /* 0x000fea0003800000 */
.L_x_2032:
        /* <DEDUP_REMOVED lines=16> */
.L_x_2035:
[----:B------:R-:W-:Y:S05]  /*6770*/  BSYNC B0 ;  /* 0x0000000000007941 */ /* 0x000fea0003800000 */
.L_x_2034:
        /* <DEDUP_REMOVED lines=17> */
.L_x_2037:
[----:B------:R-:W-:Y:S05]  /*6890*/  BSYNC B0 ;  /* 0x0000000000007941 */ /* 0x000fea0003800000 */
.L_x_2036:
        /* <DEDUP_REMOVED lines=16> */
.L_x_2039:
[----:B------:R-:W-:Y:S05]  /*69a0*/  BSYNC B0 ;  /* 0x0000000000007941 */ /* 0x000fea0003800000 */
.L_x_2038:
        /* <DEDUP_REMOVED lines=20> */
.L_x_2041:
[----:B------:R-:W-:Y:S05]  /*6af0*/  BSYNC B0 ;  /* 0x0000000000007941 */ /* 0x000fea0003800000 */
.L_x_2040:
        /* <DEDUP_REMOVED lines=24> */
.L_x_2043:
[----:B------:R-:W-:Y:S05]  /*6c80*/  BSYNC B0 ;  /* 0x0000000000007941 */ /* 0x000fea0003800000 */
.L_x_2042:
        /* <DEDUP_REMOVED lines=15> */
.L_x_2045:
[----:B------:R-:W-:Y:S05]  /*6d80*/  BSYNC B0 ;  /* 0x0000000000007941 */ /* 0x000fea0003800000 */
.L_x_2044:
        /* <DEDUP_REMOVED lines=15> */
.L_x_2047:
[----:B------:R-:W-:Y:S05]  /*6e80*/  BSYNC B0 ;  /* 0x0000000000007941 */ /* 0x000fea0003800000 */
.L_x_2046:
        /* <DEDUP_REMOVED lines=15> */
.L_x_2049:
[----:B------:R-:W-:Y:S05]  /*6f80*/  BSYNC B0 ;  /* 0x0000000000007941 */ /* 0x000fea0003800000 */
.L_x_2048:
        /* <DEDUP_REMOVED lines=15> */
.L_x_2051:
[----:B------:R-:W-:Y:S05]  /*7080*/  BSYNC B0 ;  /* 0x0000000000007941 */ /* 0x000fea0003800000 */
.L_x_2050:
        /* <DEDUP_REMOVED lines=15> */
.L_x_1967:
        /* <DEDUP_REMOVED lines=21> */
.L_x_2053:
        /* <DEDUP_REMOVED lines=13> */
.L_x_2055:
[----:B------:R-:W-:-:S05]  /*73a0*/  ULDC UR4, c[0x0][0x8bc] ;  /* 0x00022f0000047ab9 */ /* 0x000fca0000000800 */
.L_x_2054:
        /* <DEDUP_REMOVED lines=26> */
[----:B------:R-:W-:Y:S01]  /*7550*/  ULDC UR10, c[0x0][0x280] ;  /* 0x0000a000000a7ab9 */ /* 0x000fe20000000800 */
[----:B-1----:R-:W-:-:S11]  /*7560*/  USHF.R.S32.HI UR17, URZ, 0x1f, UR7 ;  /* 0x0000001f3f117899 */ /* 0x002fd60008011407 */
[----:B--2---:R-:W-:Y:S02]  /*7570*/  @P0 R2UR UR4, R0 ;  /* 0x00000000000402ca */ /* 0x004fe400000e0000 */
[----:B------:R-:W-:-:S04]  /*7580*/  ISETP.NE.U32.AND P0, PT, RZ, UR8, PT ;  /* 0x00000008ff007c0c */ /* 0x000fc8000bf05070 */
        /* <DEDUP_REMOVED lines=14> */
.L_x_2056:
        /* <DEDUP_REMOVED lines=13> */
.L_x_2057:
        /* <DEDUP_REMOVED lines=12> */
.L_x_2058:
[----:B------:R-:W-:Y:S01]  /*7800*/  UIADD3 UR8, -UR11, UR10, UR6 ;  /* 0x0000000a0b087290 */ /* 0x000fe2000fffe106 */
[----:B------:R-:W-:Y:S01]  /*7810*/  ISETP.LE.AND P0, PT, RZ, UR22, PT ;  /* 0x00000016ff007c0c */ /* 0x000fe2000bf03270 */
[----:B------:R-:W-:Y:S01]  /*7820*/  ULDC UR9, c[0x0][0x74c] ;  /* 0x0001d30000097ab9 */ /* 0x000fe20000000800 */
[----:B------:R-:W-:Y:S02]  /*7830*/  USHF.R.S32.HI UR13, URZ, 0x1f, UR16 ;  /* 0x0000001f3f0d7899 */ /* 0x000fe40008011410 */
[----:B------:R-:W-:Y:S02]  /*7840*/  UIADD3 UR9, UR8, -UR9, URZ ;  /* 0x8000000908097290 */ /* 0x000fe4000fffe03f */
[----:B------:R-:W-:Y:S02]  /*7850*/  UIADD3 UR8, UR10, 0x3f, URZ ;  /* 0x0000003f0a087890 */ /* 0x000fe4000fffe03f */
[----:B------:R-:W-:Y:S01]  /*7860*/  USHF.R.S32.HI UR12, URZ, 0x1f, UR9 ;  /* 0x0000001f3f0c7899 */ /* 0x000fe20008011409 */
[----:B------:R-:W-:Y:S01]  /*7870*/  ULDC UR15, c[0x0][0x288] ;  /* 0x0000a200000f7ab9 */ /* 0x000fe20000000800 */
[----:B------:R-:W-:-:S02]  /*7880*/  USEL UR20, UR13, URZ, !UP0 ;  /* 0x0000003f0d147287 */ /* 0x000fc4000c000000 */
[----:B------:R-:W-:Y:S02]  /*7890*/  ULEA.HI UR12, UR12, UR9, URZ, 0x6 ;  /* 0x000000090c0c7291 */ /* 0x000fe4000f8f303f */
[----:B------:R-:W-:Y:S02]  /*78a0*/  USHF.R.S32.HI UR9, URZ, 0x1f, UR8 ;  /* 0x0000001f3f097899 */ /* 0x000fe40008011408 */
[----:B------:R-:W-:Y:S02]  /*78b0*/  USHF.R.S32.HI UR12, URZ, 0x6, UR12 ;  /* 0x000000063f0c7899 */ /* 0x000fe4000801140c */
[----:B------:R-:W-:Y:S02]  /*78c0*/  ULEA.HI UR8, UR9, UR8, URZ, 0x6 ;  /* 0x0000000809087291 */ /* 0x000fe4000f8f303f */
[----:B------:R-:W-:Y:S02]  /*78d0*/  UIMAD UR13, UR16, UR15, URZ ;  /* 0x0000000f100d72a4 */ /* 0x000fe4000f8e023f */
[----:B------:R-:W-:-:S02]  /*78e0*/  UISETP.LT.AND UP1, UPT, URZ, UR12, UPT ;  /* 0x0000000c3f00728c */ /* 0x000fc4000bf21270 */
[----:B------:R-:W-:Y:S02]  /*78f0*/  USHF.R.S32.HI UR8, URZ, 0x6, UR8 ;  /* 0x000000063f087899 */ /* 0x000fe40008011408 */
[----:B------:R-:W-:Y:S02]  /*7900*/  USEL UR14, UR16, URZ, !UP0 ;  /* 0x0000003f100e7287 */ /* 0x000fe4000c000000 */
[----:B------:R-:W-:Y:S02]  /*7910*/  UIADD3 UR23, UP0, UR13, UR7, URZ ;  /* 0x000000070d177290 */ /* 0x000fe4000ff1e03f */
[----:B------:R-:W-:Y:S01]  /*7920*/  USEL UR9, URZ, UR12, !UP1 ;  /* 0x0000000c3f097287 */ /* 0x000fe2000c800000 */
[----:B------:R-:W-:Y:S01]  /*7930*/  IMAD.U32 R9, RZ, RZ, UR8 ;  /* 0x00000008ff097e24 */ /* 0x000fe2000f8e00ff */
[----:B------:R-:W-:Y:S10]  /*7940*/  @!P0 BRA `(.L_x_2059) ;  /* 0x0000000000248947 */ /* 0x000ff40003800000 */
[----:B------:R-:W-:-:S03]  /*7950*/  UIADD3 UR6, UR6, 0x9f, UR10 ;  /* 0x0000009f06067890 */ /* 0x000fc6000fffe00a */
[----:B------:R-:W-:Y:S02]  /*7960*/  ULDC UR10, c[0x0][0x748] ;  /* 0x0001d200000a7ab9 */ /* 0x000fe40000000800 */
[----:B------:R-:W-:-:S04]  /*7970*/  UIADD3 UR6, UR6, UR10, -UR11 ;  /* 0x0000000a06067290 */ /* 0x000fc8000fffe80b */
[----:B------:R-:W-:-:S04]  /*7980*/  USHF.R.S32.HI UR10, URZ, 0x1f, UR6 ;  /* 0x0000001f3f0a7899 */ /* 0x000fc80008011406 */
[----:B------:R-:W-:-:S04]  /*7990*/  ULEA.HI UR10, UR10, UR6, URZ, 0x6 ;  /* 0x000000060a0a7291 */ /* 0x000fc8000f8f303f */
[----:B------:R-:W-:-:S04]  /*79a0*/  USHF.R.S32.HI UR10, URZ, 0x6, UR10 ;  /* 0x000000063f0a7899 */ /* 0x000fc8000801140a */
[----:B------:R-:W-:-:S04]  /*79b0*/  UISETP.LT.AND UP1, UPT, UR8, UR10, UPT ;  /* 0x0000000a0800728c */ /* 0x000fc8000bf21270 */
[----:B------:R-:W-:-:S06]  /*79c0*/  USEL UR10, UR8, UR10, UP1 ;  /* 0x0000000a080a7287 */ /* 0x000fcc0008800000 */
[----:B------:R-:W-:-:S07]  /*79d0*/  IMAD.U32 R9, RZ, RZ, UR10 ;  /* 0x0000000aff097e24 */ /* 0x000fce000f8e00ff */
.L_x_2059:
[----:B------:R-:W-:Y:S02]  /*79e0*/  ISETP.GT.AND P1, PT, R9, UR9, PT ;  /* 0x0000000909007c0c */ /* 0x000fe4000bf24270 */
[----:B------:R-:W-:Y:S01]  /*79f0*/  ELECT P0, URZ, PT ;  /* 0x00000000003f782f */ /* 0x000fe20003800000 */
[----:B------:R-:W-:-:S10]  /*7a00*/  ULEA.HI.X.SX32 UR10, UR13, UR17, 0x1, UP0 ;  /* 0x000000110d0a7291 */ /* 0x000fd400080f0e3f */
[----:B------:R-:W-:Y:S05]  /*7a10*/  @!P1 BRA `(.L_x_2060) ;  /* 0x0000001400889947 */ /* 0x000fea0003800000 */
[----:B------:R-:W1:Y:S01]  /*7a20*/  S2R R2, SR_TID.X ;  /* 0x0000000000027919 */ /* 0x000e620000002100 */
[----:B------:R-:W-:Y:S01]  /*7a30*/  ULDC.64 UR18, c[0x0][0x2d8] ;  /* 0x0000b60000127ab9 */ /* 0x000fe20000000a00 */
[----:B------:R-:W-:Y:S01]  /*7a40*/  VIADD R0, R9, -UR9 ;  /* 0x8000000909007c36 */ /* 0x000fe20008000000 */
[----:B------:R-:W-:Y:S02]  /*7a50*/  UIMAD UR6, UR17, UR18, URZ ;  /* 0x00000012110672a4 */ /* 0x000fe4000f8e023f */
[----:B------:R-:W-:Y:S02]  /*7a60*/  UIMAD.WIDE.U32 UR12, UR7, UR18, URZ ;  /* 0x00000012070c72a5 */ /* 0x000fe4000f8e003f */
[----:B------:R-:W-:Y:S01]  /*7a70*/  UIMAD UR19, UR7, UR19, UR6 ;  /* 0x00000013071372a4 */ /* 0x000fe2000f8e0206 */
[----:B------:R-:W-:Y:S01]  /*7a80*/  LOP3.LUT R0, R0, 0x1, RZ, 0xc0, !PT ;  /* 0x0000000100007812 */ /* 0x000fe200078ec0ff */
[----:B------:R-:W-:Y:S02]  /*7a90*/  UIADD3 UR6, UP0, UR4, UR12, URZ ;  /* 0x0000000c04067290 */ /* 0x000fe4000ff1e03f */
[----:B------:R-:W-:Y:S01]  /*7aa0*/  UIADD3 UR19, UR13, UR19, URZ ;  /* 0x000000130d137290 */ /* 0x000fe2000fffe03f */
[----:B------:R-:W-:Y:S01]  /*7ab0*/  ISETP.NE.U32.AND P1, PT, R0, 0x1, PT ;  /* 0x000000010000780c */ /* 0x000fe20003f25070 */
[----:B------:R-:W-:Y:S01]  /*7ac0*/  ULDC.64 UR16, c[0x0][0x2e0] ;  /* 0x0000b80000107ab9 */ /* 0x000fe20000000a00 */
[----:B------:R-:W-:Y:S01]  /*7ad0*/  ULDC UR18, c[0x0][0x760] ;  /* 0x0001d80000127ab9 */ /* 0x000fe20000000800 */
[----:B------:R-:W-:-:S02]  /*7ae0*/  UIADD3.X UR7, UR5, UR19, URZ, UP0, !UPT ;  /* 0x0000001305077290 */ /* 0x000fc400087fe43f */
[----:B------:R-:W-:Y:S02]  /*7af0*/  UIMAD UR11, UR20, UR16, URZ ;  /* 0x00000010140b72a4 */ /* 0x000fe4000f8e023f */
[----:B------:R-:W-:Y:S02]  /*7b00*/  UIMAD.WIDE.U32 UR6, UR14, UR16, UR6 ;  /* 0x000000100e0672a5 */ /* 0x000fe4000f8e0006 */
[----:B------:R-:W-:Y:S02]  /*7b10*/  UIMAD UR17, UR14, UR17, UR11 ;  /* 0x000000110e1172a4 */ /* 0x000fe4000f8e020b */
[----:B------:R-:W-:Y:S02]  /*7b20*/  UIMAD UR11, UR15, UR18, URZ ;  /* 0x000000120f0b72a4 */ /* 0x000fe4000f8e023f */
[----:B------:R-:W-:Y:S01]  /*7b30*/  UIADD3 UR24, UR7, UR17, URZ ;  /* 0x0000001107187290 */ /* 0x000fe2000fffe03f */
[----:B-1----:R-:W-:Y:S01]  /*7b40*/  LOP3.LUT R10, R2, 0x1f, RZ, 0xc0, !PT ;  /* 0x0000001f020a7812 */ /* 0x002fe200078ec0ff */
[----:B------:R-:W-:Y:S10]  /*7b50*/  @P1 BRA `(.L_x_2061) ;  /* 0x0000000400d01947 */ /* 0x000ff40003800000 */
        /* <DEDUP_REMOVED lines=11> */
.L_x_2064:
[----:B------:R-:W2:Y:S04]  /*7c10*/  LDG.E.STRONG.GPU R0, desc[UR38][R2.64] ;  /* 0x0000002602007981 */ /* 0x000ea8000c1ef900 */
[----:B--2---:R-:W-:Y:S01]  /*7c20*/  CCTL.IVALL ;  /* 0x00000000ff00798f */ /* 0x004fe20002000000 */
[----:B------:R-:W-:Y:S05]  /*7c30*/  YIELD ;  /* 0x0000000000007946 */ /* 0x000fea0003800000 */
[----:B------:R-:W-:-:S13]  /*7c40*/  ISETP.NE.AND P1, PT, R0, UR22, PT ;  /* 0x0000001600007c0c */ /* 0x000fda000bf25270 */
[----:B------:R-:W-:Y:S05]  /*7c50*/  @P1 BRA `(.L_x_2064) ;  /* 0xfffffffc00ec1947 */ /* 0x000fea000383ffff */
.L_x_2063:
[----:B------:R-:W-:Y:S05]  /*7c60*/  BSYNC B0 ;  /* 0x0000000000007941 */ /* 0x000fea0003800000 */
.L_x_2062:
[----:B------:R-:W-:-:S03]  /*7c70*/  UMOV UR15, 0xffffffff ;  /* 0xffffffff000f7882 */ /* 0x000fc60000000000 */
[----:B------:R-:W-:Y:S05]  /*7c80*/  BRA.DIV UR15, `(.L_x_2065) ;  /* 0x000000460fbc7947 */ /* 0x000fea000b800000 */
[----:B------:R-:W-:Y:S01]  /*7c90*/  NOP ;  /* 0x0000000000007918 */ /* 0x000fe20000000000 */
.L_x_2159:
        /* <DEDUP_REMOVED lines=22> */
.L_x_2067:
[----:B------:R-:W-:Y:S05]  /*7e00*/  BSYNC B0 ;  /* 0x0000000000007941 */ /* 0x000fea0003800000 */
.L_x_2066:
        /* <DEDUP_REMOVED lines=19> */
.L_x_2069:
[----:B------:R-:W-:Y:S05]  /*7f40*/  BSYNC B0 ;  /* 0x0000000000007941 */ /* 0x000fea0003800000 */
.L_x_2068:
        /* <DEDUP_REMOVED lines=20> */
.L_x_2071:
[----:B------:R-:W-:Y:S05]  /*8090*/  BSYNC B0 ;  /* 0x0000000000007941 */ /* 0x000fea0003800000 */
.L_x_2070:
[----:B------:R-:W-:Y:S06]  /*80a0*/  BAR.ARV 0xa, 0xa0 ;  /* 0x0282800000007b1d */ /* 0x000fec0000002000 */
[----:B------:R-:W-:Y:S04]  /*80b0*/  BSSY B0, `(.L_x_2072) ;  /* 0x0000003000007945 */ /* 0x000fe80003800000 */
[----:B------:R-:W-:Y:S05]  /*80c0*/  @!P0 BRA `(.L_x_2073) ;  /* 0x0000000000048947 */ /* 0x000fea0003800000 */
[----:B------:R-:W-:-:S04]  /*80d0*/  DEPBAR.LE SB0, 0x1 ;  /* 0x000080400000791a */ /* 0x000fc80000000000 */
.L_x_2073:
[----:B------:R-:W-:Y:S05]  /*80e0*/  BSYNC B0 ;  /* 0x0000000000007941 */ /* 0x000fea0003800000 */
.L_x_2072:
[----:B------:R-:W-:Y:S06]  /*80f0*/  BAR.ARV 0xb, 0xa0 ;  /* 0x02c2800000007b1d */ /* 0x000fec0000002000 */
[----:B------:R-:W-:Y:S04]  /*8100*/  BSSY B0, `(.L_x_2074) ;  /* 0x0000003000007945 */ /* 0x000fe80003800000 */
[----:B------:R-:W-:Y:S05]  /*8110*/  @!P0 BRA `(.L_x_2075) ;  /* 0x0000000000048947 */ /* 0x000fea0003800000 */
[----:B------:R-:W-:-:S04]  /*8120*/  DEPBAR.LE SB0, 0x0 ;  /* 0x000080000000791a */ /* 0x000fc80000000000 */
.L_x_2075:
[----:B------:R-:W-:Y:S05]  /*8130*/  BSYNC B0 ;  /* 0x0000000000007941 */ /* 0x000fea0003800000 */
.L_x_2074:
        /* <DEDUP_REMOVED lines=19> */
.L_x_2077:
[----:B------:R-:W-:Y:S05]  /*8270*/  BSYNC B0 ;  /* 0x0000000000007941 */ /* 0x000fea0003800000 */
.L_x_2076:
[----:B------:R-:W-:Y:S01]  /*8280*/  UIADD3 UR15, UR9, 0x1, URZ ;  /* 0x00000001090f7890 */ /* 0x000fe2000fffe03f */
[----:B------:R-:W-:Y:S11]  /*8290*/  BRA `(.L_x_2078) ;  /* 0x0000000000047947 */ /* 0x000ff60003800000 */
.L_x_2061:
[----:B------:R-:W-:-:S05]  /*82a0*/  UMOV UR15, UR9 ;  /* 0x00000009000f7c82 */ /* 0x000fca0008000000 */
.L_x_2078:
[----:B------:R-:W-:-:S06]  /*82b0*/  UIADD3 UR9, UR9, 0x1, URZ ;  /* 0x0000000109097890 */ /* 0x000fcc000fffe03f */
[----:B------:R-:W-:Y:S01]  /*82c0*/  ISETP.NE.AND P1, PT, R9, UR9, PT ;  /* 0x0000000909007c0c */ /* 0x000fe2000bf25270 */
[----:B------:R-:W-:-:S12]  /*82d0*/  UMOV UR9, UR15 ;  /* 0x0000000f00097c82 */ /* 0x000fd80008000000 */
[----:B------:R-:W-:Y:S05]  /*82e0*/  @!P1 BRA `(.L_x_2060) ;  /* 0x0000000c00549947 */ /* 0x000fea0003800000 */
[----:B------:R-:W-:Y:S01]  /*82f0*/  UMOV UR18, UR12 ;  /* 0x0000000c00127c82 */ /* 0x000fe20008000000 */
[----:B------:R-:W-:Y:S01]  /*8300*/  UMOV UR9, UR15 ;  /* 0x0000000f00097c82 */ /* 0x000fe20008000000 */
[----:B------:R-:W-:-:S03]  /*8310*/  UIMAD.WIDE.U32 UR12, UR14, UR16, UR18 ;  /* 0x000000100e0c72a5 */ /* 0x000fc6000f8e0012 */
[----:B------:R-:W-:Y:S01]  /*8320*/  ULDC.64 UR18, c[0x0][0x2c0] ;  /* 0x0000b00000127ab9 */ /* 0x000fe20000000a00 */
[----:B------:R-:W-:-:S04]  /*8330*/  UIADD3 UR4, UP0, UR4, UR12, URZ ;  /* 0x0000000c04047290 */ /* 0x000fc8000ff1e03f */
[----:B------:R-:W-:Y:S02]  /*8340*/  UIADD3.X UR5, UR5, UR17, UR13, UP0, !UPT ;  /* 0x0000001105057290 */ /* 0x000fe400087fe40d */
[----:B------:R-:W-:-:S04]  /*8350*/  ULEA UR14, UP0, UR4, UR18, 0x2 ;  /* 0x00000012040e7291 */ /* 0x000fc8000f80103f */
[----:B------:R-:W-:Y:S02]  /*8360*/  ULEA.HI.X UR5, UR4, UR19, UR5, 0x2, UP0 ;  /* 0x0000001304057291 */ /* 0x000fe400080f1405 */
[----:B------:R-:W-:Y:S01]  /*8370*/  UIADD3 UR14, UP0, UR14, 0x4000, URZ ;  /* 0x000040000e0e7890 */ /* 0x000fe2000ff1e03f */
[----:B------:R-:W-:-:S03]  /*8380*/  UMOV UR4, URZ ;  /* 0x0000003f00047c82 */ /* 0x000fc60008000000 */
[----:B------:R-:W-:-:S12]  /*8390*/  UIADD3.X UR5, URZ, UR5, URZ, UP0, !UPT ;  /* 0x000000053f057290 */ /* 0x000fd800087fe43f */
.L_x_2111:
        /* <DEDUP_REMOVED lines=11> */
.L_x_2081:
[----:B------:R-:W2:Y:S04]  /*8450*/  LDG.E.STRONG.GPU R0, desc[UR38][R2.64] ;  /* 0x0000002602007981 */ /* 0x000ea8000c1ef900 */
[----:B--2---:R-:W-:Y:S01]  /*8460*/  CCTL.IVALL ;  /* 0x00000000ff00798f */ /* 0x004fe20002000000 */
[----:B------:R-:W-:Y:S05]  /*8470*/  YIELD ;  /* 0x0000000000007946 */ /* 0x000fea0003800000 */
[----:B------:R-:W-:-:S13]  /*8480*/  ISETP.NE.AND P1, PT, R0, UR22, PT ;  /* 0x0000001600007c0c */ /* 0x000fda000bf25270 */
[----:B------:R-:W-:Y:S05]  /*8490*/  @P1 BRA `(.L_x_2081) ;  /* 0xfffffffc00ec1947 */ /* 0x000fea000383ffff */
.L_x_2080:
[----:B------:R-:W-:Y:S05]  /*84a0*/  BSYNC B0 ;  /* 0x0000000000007941 */ /* 0x000fea0003800000 */
.L_x_2079:
[----:B------:R-:W-:-:S03]  /*84b0*/  UMOV UR16, 0xffffffff ;  /* 0xffffffff00107882 */ /* 0x000fc60000000000 */
[----:B------:R-:W-:Y:S05]  /*84c0*/  BRA.DIV UR16, `(.L_x_2082) ;  /* 0x0000003e10c87947 */ /* 0x000fea000b800000 */
[----:B------:R-:W-:Y:S01]  /*84d0*/  NOP ;  /* 0x0000000000007918 */ /* 0x000fe20000000000 */
.L_x_2162:
        /* <DEDUP_REMOVED lines=19> */
.L_x_2084:
[----:B------:R-:W-:Y:S05]  /*8610*/  BSYNC B0 ;  /* 0x0000000000007941 */ /* 0x000fea0003800000 */
.L_x_2083:
[----:B------:R-:W-:Y:S01]  /*8620*/  UIMAD UR19, UR15, 0x3000, UR4 ;  /* 0x000030000f1378a4 */ /* 0x000fe2000f8e0204 */
[----:B------:R-:W-:Y:S06]  /*8630*/  BAR.SYNC.DEFER_BLOCKING 0xe, 0xa0 ;  /* 0x0382800000007b1d */ /* 0x000fec0000010000 */
[----:B------:R-:W-:Y:S01]  /*8640*/  UMOV UR16, UR14 ;  /* 0x0000000e00107c82 */ /* 0x000fe20008000000 */
[----:B------:R-:W-:Y:S01]  /*8650*/  UMOV UR17, UR5 ;  /* 0x0000000500117c82 */ /* 0x000fe20008000000 */
[----:B------:R-:W-:Y:S01]  /*8660*/  BSSY B0, `(.L_x_2085) ;  /* 0x000000c000007945 */ /* 0x000fe20003800000 */
[----:B------:R-:W-:-:S03]  /*8670*/  UIMAD.WIDE UR16, UR19, 0x4, UR16 ;  /* 0x00000004131078a5 */ /* 0x000fc6000f8e0210 */
[----:B------:R-:W-:Y:S09]  /*8680*/  @!P0 BRA `(.L_x_2086) ;  /* 0x0000000000248947 */ /* 0x000ff20003800000 */
        /* <DEDUP_REMOVED lines=9> */
.L_x_2086:
[----:B------:R-:W-:Y:S05]  /*8720*/  BSYNC B0 ;  /* 0x0000000000007941 */ /* 0x000fea0003800000 */
.L_x_2085:
        /* <DEDUP_REMOVED lines=15> */
.L_x_2088:
[----:B------:R-:W-:Y:S05]  /*8820*/  BSYNC B0 ;  /* 0x0000000000007941 */ /* 0x000fea0003800000 */
.L_x_2087:
[----:B------:R-:W-:Y:S06]  /*8830*/  BAR.ARV 0xa, 0xa0 ;  /* 0x0282800000007b1d */ /* 0x000fec0000002000 */
[----:B------:R-:W-:Y:S04]  /*8840*/  BSSY B0, `(.L_x_2089) ;  /* 0x0000003000007945 */ /* 0x000fe80003800000 */
[----:B------:R-:W-:Y:S05]  /*8850*/  @!P0 BRA `(.L_x_2090) ;  /* 0x0000000000048947 */ /* 0x000fea0003800000 */
[----:B------:R-:W-:-:S04]  /*8860*/  DEPBAR.LE SB0, 0x1 ;  /* 0x000080400000791a */ /* 0x000fc80000000000 */
.L_x_2090:
[----:B------:R-:W-:Y:S05]  /*8870*/  BSYNC B0 ;  /* 0x0000000000007941 */ /* 0x000fea0003800000 */
.L_x_2089:
[----:B------:R-:W-:Y:S06]  /*8880*/  BAR.ARV 0xb, 0xa0 ;  /* 0x02c2800000007b1d */ /* 0x000fec0000002000 */
[----:B------:R-:W-:Y:S04]  /*8890*/  BSSY B0, `(.L_x_2091) ;  /* 0x0000003000007945 */ /* 0x000fe80003800000 */
[----:B------:R-:W-:Y:S05]  /*88a0*/  @!P0 BRA `(.L_x_2092) ;  /* 0x0000000000048947 */ /* 0x000fea0003800000 */
[----:B------:R-:W-:-:S04]  /*88b0*/  DEPBAR.LE SB0, 0x0 ;  /* 0x000080000000791a */ /* 0x000fc80000000000 */
.L_x_2092:
[----:B------:R-:W-:Y:S05]  /*88c0*/  BSYNC B0 ;  /* 0x0000000000007941 */ /* 0x000fea0003800000 */
.L_x_2091:
        /* <DEDUP_REMOVED lines=19> */
.L_x_2094:
[----:B------:R-:W-:Y:S05]  /*8a00*/  BSYNC B0 ;  /* 0x0000000000007941 */ /* 0x000fea0003800000 */
.L_x_2093:
        /* <DEDUP_REMOVED lines=9> */
.L_x_2097:
[----:B------:R-:W2:Y:S04]  /*8aa0*/  LDG.E.STRONG.GPU R0, desc[UR38][R2.64] ;  /* 0x0000002602007981 */ /* 0x000ea8000c1ef900 */
[----:B--2---:R-:W-:Y:S01]  /*8ab0*/  CCTL.IVALL ;  /* 0x00000000ff00798f */ /* 0x004fe20002000000 */
[----:B------:R-:W-:Y:S05]  /*8ac0*/  YIELD ;  /* 0x0000000000007946 */ /* 0x000fea0003800000 */
[----:B------:R-:W-:-:S13]  /*8ad0*/  ISETP.NE.AND P1, PT, R0, UR22, PT ;  /* 0x0000001600007c0c */ /* 0x000fda000bf25270 */
[----:B------:R-:W-:Y:S05]  /*8ae0*/  @P1 BRA `(.L_x_2097) ;  /* 0xfffffffc00ec1947 */ /* 0x000fea000383ffff */
.L_x_2096:
[----:B------:R-:W-:Y:S05]  /*8af0*/  BSYNC B0 ;  /* 0x0000000000007941 */ /* 0x000fea0003800000 */
.L_x_2095:
[----:B------:R-:W-:-:S03]  /*8b00*/  UMOV UR12, 0xffffffff ;  /* 0xffffffff000c7882 */ /* 0x000fc60000000000 */
[----:B------:R-:W-:Y:S05]  /*8b10*/  BRA.DIV UR12, `(.L_x_2098) ;  /* 0x0000003a0c507947 */ /* 0x000fea000b800000 */
[----:B------:R-:W-:Y:S01]  /*8b20*/  NOP ;  /* 0x0000000000007918 */ /* 0x000fe20000000000 */
.L_x_2165:
        /* <DEDUP_REMOVED lines=15> */
.L_x_2100:
[----:B------:R-:W-:Y:S05]  /*8c20*/  BSYNC B0 ;  /* 0x0000000000007941 */ /* 0x000fea0003800000 */
.L_x_2099:
        /* <DEDUP_REMOVED lines=14> */
.L_x_2102:
[----:B------:R-:W-:Y:S05]  /*8d10*/  BSYNC B0 ;  /* 0x0000000000007941 */ /* 0x000fea0003800000 */
.L_x_2101:
        /* <DEDUP_REMOVED lines=15> */
.L_x_2104:
[----:B------:R-:W-:Y:S05]  /*8e10*/  BSYNC B0 ;  /* 0x0000000000007941 */ /* 0x000fea0003800000 */
.L_x_2103:
[----:B------:R-:W-:Y:S06]  /*8e20*/  BAR.ARV 0xa, 0xa0 ;  /* 0x0282800000007b1d */ /* 0x000fec0000002000 */
[----:B------:R-:W-:Y:S04]  /*8e30*/  BSSY B0, `(.L_x_2105) ;  /* 0x0000003000007945 */ /* 0x000fe80003800000 */
[----:B------:R-:W-:Y:S05]  /*8e40*/  @!P0 BRA `(.L_x_2106) ;  /* 0x0000000000048947 */ /* 0x000fea0003800000 */
[----:B------:R-:W-:-:S04]  /*8e50*/  DEPBAR.LE SB0, 0x1 ;  /* 0x000080400000791a */ /* 0x000fc80000000000 */
.L_x_2106:
[----:B------:R-:W-:Y:S05]  /*8e60*/  BSYNC B0 ;  /* 0x0000000000007941 */ /* 0x000fea0003800000 */
.L_x_2105:
[----:B------:R-:W-:Y:S06]  /*8e70*/  BAR.ARV 0xb, 0xa0 ;  /* 0x02c2800000007b1d */ /* 0x000fec0000002000 */
[----:B------:R-:W-:Y:S04]  /*8e80*/  BSSY B0, `(.L_x_2107) ;  /* 0x0000003000007945 */ /* 0x000fe80003800000 */
[----:B------:R-:W-:Y:S05]  /*8e90*/  @!P0 BRA `(.L_x_2108) ;  /* 0x0000000000048947 */ /* 0x000fea0003800000 */
[----:B------:R-:W-:-:S04]  /*8ea0*/  DEPBAR.LE SB0, 0x0 ;  /* 0x000080000000791a */ /* 0x000fc80000000000 */
.L_x_2108:
[----:B------:R-:W-:Y:S05]  /*8eb0*/  BSYNC B0 ;  /* 0x0000000000007941 */ /* 0x000fea0003800000 */
.L_x_2107:
        /* <DEDUP_REMOVED lines=19> */
.L_x_2110:
[----:B------:R-:W-:Y:S05]  /*8ff0*/  BSYNC B0 ;  /* 0x0000000000007941 */ /* 0x000fea0003800000 */
.L_x_2109:
[----:B------:R-:W-:Y:S02]  /*9000*/  UIADD3 UR9, UR9, 0x2, URZ ;  /* 0x0000000209097890 */ /* 0x000fe4000fffe03f */
[----:B------:R-:W-:-:S04]  /*9010*/  UIADD3 UR4, UR4, 0x6000, URZ ;  /* 0x0000600004047890 */ /* 0x000fc8000fffe03f */
[----:B------:R-:W-:-:S13]  /*9020*/  ISETP.LE.AND P1, PT, R9, UR9, PT ;  /* 0x0000000909007c0c */ /* 0x000fda000bf23270 */
[----:B------:R-:W-:Y:S05]  /*9030*/  @!P1 BRA `(.L_x_2111) ;  /* 0xfffffff000d89947 */ /* 0x000fea000383ffff */
.L_x_2060:
        /* <DEDUP_REMOVED lines=41> */
.L_x_2114:
[----:B------:R-:W-:Y:S05]  /*92d0*/  BSYNC B0 ;  /* 0x0000000000007941 */ /* 0x000fea0003800000 */
.L_x_2113:
[----:B------:R-:W-:Y:S05]  /*92e0*/  BRA `(.L_x_2115) ;  /* 0x0000000000047947 */ /* 0x000fea0003800000 */
.L_x_2112:
[----:B------:R-:W-:-:S05]  /*92f0*/  UMOV UR4, UR9 ;  /* 0x0000000900047c82 */ /* 0x000fca0008000000 */
.L_x_2115:
        /* <DEDUP_REMOVED lines=11> */
.L_x_2120:
        /* <DEDUP_REMOVED lines=24> */
.L_x_2117:
[----:B------:R-:W-:Y:S05]  /*9530*/  BSYNC B0 ;  /* 0x0000000000007941 */ /* 0x000fea0003800000 */
.L_x_2116:
        /* <DEDUP_REMOVED lines=24> */
.L_x_2119:
[----:B------:R-:W-:Y:S05]  /*96c0*/  BSYNC B0 ;  /* 0x0000000000007941 */ /* 0x000fea0003800000 */
.L_x_2118:
[----:B------:R-:W-:Y:S02]  /*96d0*/  UIADD3 UR7, UR7, 0x2, URZ ;  /* 0x0000000207077890 */ /* 0x000fe4000fffe03f */
[----:B------:R-:W-:Y:S02]  /*96e0*/  ULEA UR5, UR17, UR5, 0x1 ;  /* 0x0000000511057291 */ /* 0x000fe4000f8e083f */
[----:B------:R-:W-:Y:S02]  /*96f0*/  ULEA UR6, UR17, UR6, 0x1 ;  /* 0x0000000611067291 */ /* 0x000fe4000f8e083f */
[----:B------:R-:W-:-:S13]  /*9700*/  ISETP.NE.AND P0, PT, RZ, UR7, PT ;  /* 0x00000007ff007c0c */ /* 0x000fda000bf05270 */
[----:B------:R-:W-:Y:S05]  /*9710*/  @!P0 BRA `(.L_x_1972) ;  /* 0x0000002800b08947 */ /* 0x000fea0003800000 */
[----:B------:R-:W-:Y:S05]  /*9720*/  BRA `(.L_x_2120) ;  /* 0xfffffffc00207947 */ /* 0x000fea000383ffff */
.L_x_2052:
        /* <DEDUP_REMOVED lines=11> */
.L_x_2121:
        /* <DEDUP_REMOVED lines=10> */
.L_x_2123:
[----:B------:R-:W4:Y:S02]  /*9880*/  LDC R5, c[0x0][0x8bc] ;  /* 0x00022f00ff057b82 */ /* 0x000f240000000800 */
.L_x_2122:
        /* <DEDUP_REMOVED lines=48> */
.L_x_2125:
        /* <DEDUP_REMOVED lines=9> */
.L_x_2126:
[----:B------:R-:W-:Y:S05]  /*9c20*/  @!P0 BRA `(.L_x_2127) ;  /* 0x00000000000c8947 */ /* 0x000fea0003800000 */
[----:B------:R-:W2:Y:S04]  /*9c30*/  LDG.E R5, desc[UR38][R2.64] ;  /* 0x0000002602057981 */ /* 0x000ea8000c1e1900 */
[----:B-1----:R-:W2:Y:S02]  /*9c40*/  LDG.E R14, desc[UR38][R2.64+0x4] ;  /* 0x00000426020e7981 */ /* 0x002ea4000c1e1900 */
[----:B--2---:R-:W-:-:S07]  /*9c50*/  IMAD.IADD R14, R14, 0x1, -R5 ;  /* 0x000000010e0e7824 */ /* 0x004fce00078e0a05 */
.L_x_2127:
[----:B-12--5:R-:W-:Y:S01]  /*9c60*/  IADD3 R2, -R14, R15, R8 ;  /* 0x0000000f0e027210 */ /* 0x026fe20007ffe108 */
        /* <DEDUP_REMOVED lines=19> */
.L_x_2128:
        /* <DEDUP_REMOVED lines=62> */
.L_x_2166:
        /* <DEDUP_REMOVED lines=9> */
.L_x_2131:
        /* <DEDUP_REMOVED lines=112> */
.L_x_2142:
[----:B-1----:R-:W-:-:S05]  /*a910*/  IMAD.MOV.U32 R6, RZ, RZ, 0x1 ;  /* 0x00000001ff067424 */ /* 0x002fca00078e00ff */
[----:B------:R-:W-:-:S04]  /*a920*/  SHF.L.U32 R6, R6, 0x1f, RZ ;  /* 0x0000001f06067819 */ /* 0x000fc800000006ff */
[----:B------:R-:W1:Y:S02]  /*a930*/  SYNCS.PHASECHK.TRANS64.TRYWAIT P1, [R0+URZ+0x36438], R6 ;  /* 0x03643806000075a7 */ /* 0x000e64000802017f */
[----:B-1----:R-:W-:Y:S05]  /*a940*/  @!P1 BRA `(.L_x_2134) ;  /* 0x0000001800f49947 */ /* 0x002fea0003800000 */
.L_x_2167:
[----:B------:R-:W-:Y:S05]  /*a950*/  @P0 BRA `(.L_x_2135) ;  /* 0x0000000000140947 */ /* 0x000fea0003800000 */
[----:B------:R-:W-:Y:S01]  /*a960*/  ISETP.NE.AND P1, PT, R18, RZ, PT ;  /* 0x000000ff1200720c */ /* 0x000fe20003f25270 */
[----:B------:R-:W-:-:S04]  /*a970*/  IMAD.MOV.U32 R3, RZ, RZ, 0x6100 ;  /* 0x00006100ff037424 */ /* 0x000fc800078e00ff */
[----:B------:R2:W-:Y:S08]  /*a980*/  SYNCS.ARRIVE.TRANS64 RZ, [R0+URZ+0x36430], R3 ;  /* 0x0364300300ff79a7 */ /* 0x0005f0000800003f */
[----:B------:R-:W-:Y:S05]  /*a990*/  @!P1 BRA `(.L_x_2135) ;  /* 0x0000000000049947 */ /* 0x000fea0003800000 */
[----:B------:R-:W-:Y:S01]  /*a9a0*/  BPT.TRAP 0x1 ;  /* 0x000000040000795c */ /* 0x000fe20000300000 */
.L_x_2135:
        /* <DEDUP_REMOVED lines=48> */
.L_x_2168:
[----:B------:R-:W-:Y:S05]  /*acb0*/  @P0 BRA `(.L_x_2137) ;  /* 0x0000000000140947 */ /* 0x000fea0003800000 */
[----:B------:R-:W-:Y:S01]  /*acc0*/  ISETP.NE.AND P1, PT, R18, RZ, PT ;  /* 0x000000ff1200720c */ /* 0x000fe20003f25270 */
[----:B--2---:R-:W-:-:S04]  /*acd0*/  IMAD.MOV.U32 R3, RZ, RZ, 0x6100 ;  /* 0x00006100ff037424 */ /* 0x004fc800078e00ff */
[----:B------:R3:W-:Y:S08]  /*ace0*/  SYNCS.ARRIVE.TRANS64 RZ, [R0+URZ+0x36418], R3 ;  /* 0x0364180300ff79a7 */ /* 0x0007f0000800003f */
[----:B------:R-:W-:Y:S05]  /*acf0*/  @!P1 BRA `(.L_x_2137) ;  /* 0x0000000000049947 */ /* 0x000fea0003800000 */
[----:B------:R-:W-:Y:S01]  /*ad00*/  BPT.TRAP 0x1 ;  /* 0x000000040000795c */ /* 0x000fe20000300000 */
.L_x_2137:
        /* <DEDUP_REMOVED lines=47> */
.L_x_2169:
        /* <DEDUP_REMOVED lines=8> */
.L_x_2139:
        /* <DEDUP_REMOVED lines=37> */
.L_x_2171:
[----:B------:R-:W-:Y:S05]  /*b2d0*/  @P0 BRA `(.L_x_2141) ;  /* 0x0000000000140947 */ /* 0x000fea0003800000 */
[----:B------:R-:W-:Y:S01]  /*b2e0*/  ISETP.NE.AND P1, PT, R18, RZ, PT ;  /* 0x000000ff1200720c */ /* 0x000fe20003f25270 */
[----:B--2---:R-:W-:-:S04]  /*b2f0*/  IMAD.MOV.U32 R5, RZ, RZ, 0x6100 ;  /* 0x00006100ff057424 */ /* 0x004fc800078e00ff */
[----:B------:R3:W-:Y:S08]  /*b300*/  SYNCS.ARRIVE.TRANS64 RZ, [R0+URZ+0x36410], R5 ;  /* 0x0364100500ff79a7 */ /* 0x0007f0000800003f */
[----:B------:R-:W-:Y:S05]  /*b310*/  @!P1 BRA `(.L_x_2141) ;  /* 0x0000000000049947 */ /* 0x000fea0003800000 */
[----:B------:R-:W-:Y:S01]  /*b320*/  BPT.TRAP 0x1 ;  /* 0x000000040000795c */ /* 0x000fe20000300000 */
.L_x_2141:
        /* <DEDUP_REMOVED lines=44> */
.L_x_2133:
[----:B------:R-:W-:Y:S01]  /*b5f0*/  ISETP.NE.AND P1, PT, R20, RZ, PT ;  /* 0x000000ff1400720c */ /* 0x000fe20003f25270 */
[----:B------:R-:W-:Y:S02]  /*b600*/  IMAD.MOV.U32 R5, RZ, RZ, R14 ;  /* 0x000000ffff057224 */ /* 0x000fe400078e000e */
[----:B------:R-:W-:-:S10]  /*b610*/  IMAD.MOV.U32 R16, RZ, RZ, 0x1 ;  /* 0x00000001ff107424 */ /* 0x000fd400078e00ff */
[----:B------:R-:W-:Y:S05]  /*b620*/  @!P1 BRA `(.L_x_2132) ;  /* 0x00000004008c9947 */ /* 0x000fea0003800000 */
[----:B------:R-:W2:Y:S02]  /*b630*/  SYNCS.PHASECHK.TRANS64.TRYWAIT P1, [R0+URZ+0x36438], R6 ;  /* 0x03643806000075a7 */ /* 0x000ea4000802017f */
[----:B--2---:R-:W-:Y:S05]  /*b640*/  @!P1 BRA `(.L_x_2143) ;  /* 0x0000001000149947 */ /* 0x004fea0003800000 */
.L_x_2172:
[----:B------:R-:W-:Y:S05]  /*b650*/  @P0 BRA `(.L_x_2144) ;  /* 0x0000000000140947 */ /* 0x000fea0003800000 */
[----:B------:R-:W-:Y:S01]  /*b660*/  ISETP.NE.AND P1, PT, R18, RZ, PT ;  /* 0x000000ff1200720c */ /* 0x000fe20003f25270 */
[----:B------:R-:W-:-:S04]  /*b670*/  IMAD.MOV.U32 R5, RZ, RZ, 0x6100 ;  /* 0x00006100ff057424 */ /* 0x000fc800078e00ff */
[----:B------:R3:W-:Y:S08]  /*b680*/  SYNCS.ARRIVE.TRANS64 RZ, [R0+URZ+0x36430], R5 ;  /* 0x0364300500ff79a7 */ /* 0x0007f0000800003f */
[----:B------:R-:W-:Y:S05]  /*b690*/  @!P1 BRA `(.L_x_2144) ;  /* 0x0000000000049947 */ /* 0x000fea0003800000 */
[----:B------:R-:W-:Y:S01]  /*b6a0*/  BPT.TRAP 0x1 ;  /* 0x000000040000795c */ /* 0x000fe20000300000 */
.L_x_2144:
        /* <DEDUP_REMOVED lines=42> */
.L_x_2173:
[----:B------:R-:W-:Y:S01]  /*b950*/  IMAD.MOV.U32 R16, RZ, RZ, RZ ;  /* 0x000000ffff107224 */ /* 0x000fe200078e00ff */
[----:B------:R-:W-:Y:S06]  /*b960*/  @P0 BRA `(.L_x_2146) ;  /* 0x0000000000140947 */ /* 0x000fec0003800000 */
[----:B------:R-:W-:Y:S01]  /*b970*/  ISETP.NE.AND P1, PT, R18, RZ, PT ;  /* 0x000000ff1200720c */ /* 0x000fe20003f25270 */
[----:B-1----:R-:W-:-:S04]  /*b980*/  IMAD.MOV.U32 R5, RZ, RZ, 0x6100 ;  /* 0x00006100ff057424 */ /* 0x002fc800078e00ff */
[----:B------:R2:W-:Y:S08]  /*b990*/  SYNCS.ARRIVE.TRANS64 RZ, [R0+URZ+0x36418], R5 ;  /* 0x0364180500ff79a7 */ /* 0x0005f0000800003f */
[----:B------:R-:W-:Y:S05]  /*b9a0*/  @!P1 BRA `(.L_x_2146) ;  /* 0x0000000000049947 */ /* 0x000fea0003800000 */
[----:B------:R-:W-:Y:S01]  /*b9b0*/  BPT.TRAP 0x1 ;  /* 0x000000040000795c */ /* 0x000fe20000300000 */
.L_x_2146:
        /* <DEDUP_REMOVED lines=42> */
.L_x_2132:
[----:B------:R-:W-:-:S04]  /*bc60*/  SHF.L.U32 R3, R16, 0x1f, RZ ;  /* 0x0000001f10037819 */ /* 0x000fc800000006ff */
[----:B------:R-:W2:Y:S02]  /*bc70*/  SYNCS.PHASECHK.TRANS64.TRYWAIT P1, [R0+URZ+0x36438], R3 ;  /* 0x03643803000075a7 */ /* 0x000ea4000802017f */
[----:B--2---:R-:W-:Y:S05]  /*bc80*/  @!P1 BRA `(.L_x_2147) ;  /* 0x0000000800ac9947 */ /* 0x004fea0003800000 */
.L_x_2174:
[----:B------:R-:W-:Y:S05]  /*bc90*/  @P0 BRA `(.L_x_2148) ;  /* 0x0000000000180947 */ /* 0x000fea0003800000 */
[----:B------:R-:W3:Y:S01]  /*bca0*/  S2R R2, SR_TID.X ;  /* 0x0000000000027919 */ /* 0x000ee20000002100 */
[----:B--2---:R-:W-:-:S04]  /*bcb0*/  IMAD.MOV.U32 R3, RZ, RZ, 0x6100 ;  /* 0x00006100ff037424 */ /* 0x004fc800078e00ff */
[----:B------:R4:W-:Y:S01]  /*bcc0*/  SYNCS.ARRIVE.TRANS64 RZ, [R0+URZ+0x36430], R3 ;  /* 0x0364300300ff79a7 */ /* 0x0009e2000800003f */
[----:B---3--:R-:W-:-:S13]  /*bcd0*/  LOP3.LUT P0, RZ, R2, 0x1f, RZ, 0xc0, !PT ;  /* 0x0000001f02ff7812 */ /* 0x008fda000780c0ff */
[----:B----4-:R-:W-:Y:S05]  /*bce0*/  @!P0 BRA `(.L_x_2148) ;  /* 0x0000000000048947 */ /* 0x010fea0003800000 */
[----:B------:R-:W-:Y:S01]  /*bcf0*/  BPT.TRAP 0x1 ;  /* 0x000000040000795c */ /* 0x000fe20000300000 */
.L_x_2148:
        /* <DEDUP_REMOVED lines=44> */
.L_x_2129:
[----:B------:R-:W-:Y:S05]  /*bfc0*/  BSYNC B0 ;  /* 0x0000000000007941 */ /* 0x000fea0003800000 */
.L_x_2124:
[----:B------:R-:W-:-:S03]  /*bfd0*/  UMOV UR7, 0xffffffff ;  /* 0xffffffff00077882 */ /* 0x000fc60000000000 */
[----:B------:R-:W-:Y:S05]  /*bfe0*/  BRA.DIV UR7, `(.L_x_2149) ;  /* 0x0000000607e87947 */ /* 0x000fea000b800000 */
[----:B------:R-:W-:-:S13]  /*bff0*/  ELECT P6, URZ, PT ;  /* 0x00000000003f782f */ /* 0x000fda00038c0000 */
.L_x_2177:
[----:B------:R-:W-:Y:S05]  /*c000*/  @!P6 BRA `(.L_x_1972) ;  /* 0x000000000074e947 */ /* 0x000fea0003800000 */
[----:B------:R-:W3:Y:S02]  /*c010*/  LDL.LU R3, [R1] ;  /* 0x0000000001037983 */ /* 0x000ee40000300800 */
[----:B---3--:R-:W-:-:S04]  /*c020*/  LOP3.LUT R3, R3, 0x2, RZ, 0xfc, !PT ;  /* 0x0000000203037812 */ /* 0x008fc800078efcff */
[----:B------:R-:W-:-:S13]  /*c030*/  ISETP.NE.AND P2, PT, R3, 0x3, PT ;  /* 0x000000030300780c */ /* 0x000fda0003f45270 */
[----:B------:R-:W-:Y:S05]  /*c040*/  @!P2 BRA `(.L_x_2150) ;  /* 0x000000000004a947 */ /* 0x000fea0003800000 */
[----:B--2---:R-:W-:Y:S01]  /*c050*/  BPT.TRAP 0x1 ;  /* 0x000000040000795c */ /* 0x004fe20000300000 */
.L_x_2150:
        /* <DEDUP_REMOVED lines=15> */
.L_x_2178:
[----:B------:R-:W3:Y:S02]  /*c150*/  SYNCS.PHASECHK.TRANS64.TRYWAIT P0, [R3+URZ], R0 ;  /* 0x00000000030075a7 */ /* 0x000ee4000800017f */
[----:B---3--:R-:W-:Y:S05]  /*c160*/  @!P0 BRA `(.L_x_2152) ;  /* 0x0000000400bc8947 */ /* 0x008fea0003800000 */
.L_x_2179:
[----:B------:R-:W-:Y:S05]  /*c170*/  @!P2 BRA `(.L_x_2153) ;  /* 0x000000000004a947 */ /* 0x000fea0003800000 */
[----:B--2---:R-:W-:Y:S01]  /*c180*/  BPT.TRAP 0x1 ;  /* 0x000000040000795c */ /* 0x004fe20000300000 */
.L_x_2153:
[----:B------:R-:W-:-:S07]  /*c190*/  SHF.L.U32 R16, R16, 0x1f, RZ ;  /* 0x0000001f10107819 */ /* 0x000fce00000006ff */
.L_x_2154:
[----:B----4-:R4:W1:Y:S02]  /*c1a0*/  SYNCS.PHASECHK.TRANS64.TRYWAIT P0, [R9+URZ+0x36438], R16 ;  /* 0x03643810090075a7 */ /* 0x010864000800017f */
[----:B-1----:R-:W-:Y:S05]  /*c1b0*/  @!P0 NANOSLEEP.SYNCS 0x989680 ;  /* 0x009896800000895d */ /* 0x002fea0003900000 */
[----:B------:R-:W1:Y:S02]  /*c1c0*/  @!P0 SYNCS.PHASECHK.TRANS64 P0, [R9+URZ+0x36438], R16 ;  /* 0x03643810090085a7 */ /* 0x000e64000800007f */
[----:B-1----:R-:W-:Y:S05]  /*c1d0*/  @!P0 BRA `(.L_x_2154) ;  /* 0xfffffffc00f08947 */ /* 0x002fea000383ffff */
.L_x_1972:
[----:B--2---:R-:W-:Y:S05]  /*c1e0*/  BSYNC B6 ;  /* 0x0000000000067941 */ /* 0x004fea0003800000 */
.L_x_1966:
[----:B------:R-:W-:Y:S05]  /*c1f0*/  EXIT ;  /* 0x000000000000794d */ /* 0x000fea0003800000 */
.L_x_1983:
[----:B------:R-:W-:Y:S02]  /*c200*/  IMAD.MOV.U32 R12, RZ, RZ, RZ ;  /* 0x000000ffff0c7224 */ /* 0x000fe400078e00ff */
[----:B------:R-:W-:Y:S02]  /*c210*/  IMAD.MOV.U32 R11, RZ, RZ, 0x1f ;  /* 0x0000001fff0b7424 */ /* 0x000fe400078e00ff */
[----:B------:R-:W-:-:S07]  /*c220*/  IMAD.MOV.U32 R15, RZ, RZ, -0x1 ;  /* 0xffffffffff0f7424 */ /* 0x000fce00078e00ff */
[----:B-1----:R-:W-:Y:S05]  /*c230*/  WARPSYNC.COLLECTIVE R15, `(.L_x_2155) ;  /* 0x000000000f087348 */ /* 0x002fea0003c00000 */
[----:B------:R2:W3:Y:S02]  /*c240*/  SHFL.IDX P6, R14, R13, R12, R11 ;  /* 0x0000000c0d0e7389 */ /* 0x0004e400000c000b */
[----:B-123--:R-:W-:Y:S01]  /*c250*/  ENDCOLLECTIVE ;  /* 0x000000000000791b */ /* 0x00efe20003800000 */
.L_x_2155:
[----:B------:R-:W-:Y:S05]  /*c260*/  BRA `(.L_x_2156) ;  /* 0xffffff5000687947 */ /* 0x000fea000383ffff */
.L_x_1985:
[----:B-1----:R-:W-:-:S04]  /*c270*/  IMAD.U32 R3, RZ, RZ, UR36 ;  /* 0x00000024ff037e24 */ /* 0x002fc8000f8e00ff */
[----:B------:R1:W3:Y:S03]  /*c280*/  SYNCS.PHASECHK.TRANS64.TRYWAIT P0, [R3+URZ+0x36400], R10 ;  /* 0x0364000a030075a7 */ /* 0x0002e6000800017f */
[----:B---3--:R-:W-:Y:S05]  /*c290*/  @!P0 NANOSLEEP.SYNCS 0x989680 ;  /* 0x009896800000895d */ /* 0x008fea0003900000 */
[----:B------:R-:W3:Y:S02]  /*c2a0*/  @!P0 SYNCS.PHASECHK.TRANS64 P0, [R3+URZ+0x36400], R10 ;  /* 0x0364000a030085a7 */ /* 0x000ee4000800007f */
[----:B---3--:R-:W-:Y:S05]  /*c2b0*/  @!P0 BRA `(.L_x_1985) ;  /* 0xfffffffc00ec8947 */ /* 0x008fea000383ffff */
[----:B------:R-:W-:Y:S05]  /*c2c0*/  BRA `(.L_x_1984) ;  /* 0xffffff50009c7947 */ /* 0x000fea000383ffff */
.L_x_1989:
[----:B--2---:R2:W3:Y:S02]  /*c2d0*/  SYNCS.PHASECHK.TRANS64.TRYWAIT P1, [R3+URZ+0x36410], R10 ;  /* 0x0364100a030075a7 */ /* 0x0044e4000802017f */
[----:B---3--:R-:W-:Y:S05]  /*c2e0*/  @!P1 NANOSLEEP.SYNCS 0x989680 ;  /* 0x009896800000995d */ /* 0x008fea0003900000 */
[----:B------:R-:W3:Y:S02]  /*c2f0*/  @!P1 SYNCS.PHASECHK.TRANS64 P1, [R3+URZ+0x36410], R10 ;  /* 0x0364100a030095a7 */ /* 0x000ee4000802007f */
[----:B---3--:R-:W-:Y:S05]  /*c300*/  @!P1 BRA `(.L_x_1989) ;  /* 0xfffffffc00f09947 */ /* 0x008fea000383ffff */
[----:B------:R-:W-:Y:S05]  /*c310*/  BRA `(.L_x_1988) ;  /* 0xffffff5800787947 */ /* 0x000fea000383ffff */
.L_x_1993:
[----:B----4-:R-:W-:-:S04]  /*c320*/  IMAD.U32 R12, RZ, RZ, UR36 ;  /* 0x00000024ff0c7e24 */ /* 0x010fc8000f8e00ff */
[----:B------:R4:W1:Y:S03]  /*c330*/  SYNCS.PHASECHK.TRANS64.TRYWAIT P1, [R12+URZ+0x36430], R11 ;  /* 0x0364300b0c0075a7 */ /* 0x000866000802017f */
[----:B-1----:R-:W-:Y:S05]  /*c340*/  @!P1 NANOSLEEP.SYNCS 0x989680 ;  /* 0x009896800000995d */ /* 0x002fea0003900000 */
[----:B------:R-:W1:Y:S02]  /*c350*/  @!P1 SYNCS.PHASECHK.TRANS64 P1, [R12+URZ+0x36430], R11 ;  /* 0x0364300b0c0095a7 */ /* 0x000e64000802007f */
[----:B-1----:R-:W-:Y:S05]  /*c360*/  @!P1 BRA `(.L_x_1993) ;  /* 0xfffffffc00ec9947 */ /* 0x002fea000383ffff */
[----:B------:R-:W-:Y:S05]  /*c370*/  BRA `(.L_x_1992) ;  /* 0xffffff6000187947 */ /* 0x000fea000383ffff */
.L_x_2065:
[----:B------:R-:W-:Y:S01]  /*c380*/  BSSY B0, `(.L_x_2157) ;  /* 0x0000005000007945 */ /* 0x000fe20003800000 */
[----:B------:R-:W-:-:S07]  /*c390*/  IMAD.MOV.U32 R15, RZ, RZ, -0x1 ;  /* 0xffffffffff0f7424 */ /* 0x000fce00078e00ff */
[----:B------:R-:W-:Y:S05]  /*c3a0*/  WARPSYNC.COLLECTIVE R15, `(.L_x_2158) ;  /* 0x000000000f087348 */ /* 0x000fea0003c00000 */
[----:B------:R-:W-:Y:S01]  /*c3b0*/  NOP ;  /* 0x0000000000007918 */ /* 0x000fe20000000000 */
[----:B------:R-:W-:Y:S01]  /*c3c0*/  ENDCOLLECTIVE ;  /* 0x000000000000791b */ /* 0x000fe20003800000 */
.L_x_2158:
[----:B------:R-:W-:Y:S05]  /*c3d0*/  BSYNC B0 ;  /* 0x0000000000007941 */ /* 0x000fea0003800000 */
.L_x_2157:
[----:B------:R-:W-:Y:S05]  /*c3e0*/  BRA `(.L_x_2159) ;  /* 0xffffffb8002c7947 */ /* 0x000fea000383ffff */
.L_x_2082:
[----:B------:R-:W-:Y:S01]  /*c3f0*/  BSSY B0, `(.L_x_2160) ;  /* 0x0000005000007945 */ /* 0x000fe20003800000 */
[----:B------:R-:W-:-:S07]  /*c400*/  IMAD.MOV.U32 R15, RZ, RZ, -0x1 ;  /* 0xffffffffff0f7424 */ /* 0x000fce00078e00ff */
[----:B------:R-:W-:Y:S05]  /*c410*/  WARPSYNC.COLLECTIVE R15, `(.L_x_2161) ;  /* 0x000000000f087348 */ /* 0x000fea0003c00000 */
[----:B------:R-:W-:Y:S01]  /*c420*/  NOP ;  /* 0x0000000000007918 */ /* 0x000fe20000000000 */
[----:B------:R-:W-:Y:S01]  /*c430*/  ENDCOLLECTIVE ;  /* 0x000000000000791b */ /* 0x000fe20003800000 */
.L_x_2161:
[----:B------:R-:W-:Y:S05]  /*c440*/  BSYNC B0 ;  /* 0x0000000000007941 */ /* 0x000fea0003800000 */
.L_x_2160:
[----:B------:R-:W-:Y:S05]  /*c450*/  BRA `(.L_x_2162) ;  /* 0xffffffc000207947 */ /* 0x000fea000383ffff */
.L_x_2098:
[----:B------:R-:W-:Y:S01]  /*c460*/  BSSY B0, `(.L_x_2163) ;  /* 0x0000005000007945 */ /* 0x000fe20003800000 */
[----:B------:R-:W-:-:S07]  /*c470*/  IMAD.MOV.U32 R15, RZ, RZ, -0x1 ;  /* 0xffffffffff0f7424 */ /* 0x000fce00078e00ff */
[----:B------:R-:W-:Y:S05]  /*c480*/  WARPSYNC.COLLECTIVE R15, `(.L_x_2164) ;  /* 0x000000000f087348 */ /* 0x000fea0003c00000 */
[----:B------:R-:W-:Y:S01]  /*c490*/  NOP ;  /* 0x0000000000007918 */ /* 0x000fe20000000000 */
[----:B------:R-:W-:Y:S01]  /*c4a0*/  ENDCOLLECTIVE ;  /* 0x000000000000791b */ /* 0x000fe20003800000 */
.L_x_2164:
[----:B------:R-:W-:Y:S05]  /*c4b0*/  BSYNC B0 ;  /* 0x0000000000007941 */ /* 0x000fea0003800000 */
.L_x_2163:
[----:B------:R-:W-:Y:S05]  /*c4c0*/  BRA `(.L_x_2165) ;  /* 0xffffffc400987947 */ /* 0x000fea000383ffff */
.L_x_2130:
[----:B-1----:R1:W2:Y:S02]  /*c4d0*/  SYNCS.PHASECHK.TRANS64.TRYWAIT P1, [R0+URZ+0x36420], R6 ;  /* 0x03642006000075a7 */ /* 0x0022a4000802017f */
[----:B--2---:R-:W-:Y:S05]  /*c4e0*/  @!P1 NANOSLEEP.SYNCS 0x989680 ;  /* 0x009896800000995d */ /* 0x004fea0003900000 */
[----:B------:R-:W2:Y:S02]  /*c4f0*/  @!P1 SYNCS.PHASECHK.TRANS64 P1, [R0+URZ+0x36420], R6 ;  /* 0x03642006000095a7 */ /* 0x000ea4000802007f */
[----:B--2---:R-:W-:Y:S05]  /*c500*/  @!P1 BRA `(.L_x_2130) ;  /* 0xfffffffc00f09947 */ /* 0x004fea000383ffff */
[----:B------:R-:W-:Y:S05]  /*c510*/  BRA `(.L_x_2166) ;  /* 0xffffffdc00187947 */ /* 0x000fea000383ffff */
.L_x_2134:
[----:B-1----:R1:W2:Y:S02]  /*c520*/  SYNCS.PHASECHK.TRANS64.TRYWAIT P1, [R0+URZ+0x36438], R6 ;  /* 0x03643806000075a7 */ /* 0x0022a4000802017f */
[----:B--2---:R-:W-:Y:S05]  /*c530*/  @!P1 NANOSLEEP.SYNCS 0x989680 ;  /* 0x009896800000995d */ /* 0x004fea0003900000 */
[----:B------:R-:W2:Y:S02]  /*c540*/  @!P1 SYNCS.PHASECHK.TRANS64 P1, [R0+URZ+0x36438], R6 ;  /* 0x03643806000095a7 */ /* 0x000ea4000802007f */
[----:B--2---:R-:W-:Y:S05]  /*c550*/  @!P1 BRA `(.L_x_2134) ;  /* 0xfffffffc00f09947 */ /* 0x004fea000383ffff */
[----:B------:R-:W-:Y:S05]  /*c560*/  BRA `(.L_x_2167) ;  /* 0xffffffe000f87947 */ /* 0x000fea000383ffff */
.L_x_2136:
[----:B--2---:R2:W3:Y:S02]  /*c570*/  SYNCS.PHASECHK.TRANS64.TRYWAIT P1, [R0+URZ+0x36428], R3 ;  /* 0x03642803000075a7 */ /* 0x0044e4000802017f */
[----:B---3--:R-:W-:Y:S05]  /*c580*/  @!P1 NANOSLEEP.SYNCS 0x989680 ;  /* 0x009896800000995d */ /* 0x008fea0003900000 */
[----:B------:R-:W3:Y:S02]  /*c590*/  @!P1 SYNCS.PHASECHK.TRANS64 P1, [R0+URZ+0x36428], R3 ;  /* 0x03642803000095a7 */ /* 0x000ee4000802007f */
[----:B---3--:R-:W-:Y:S05]  /*c5a0*/  @!P1 BRA `(.L_x_2136) ;  /* 0xfffffffc00f09947 */ /* 0x008fea000383ffff */
[----:B------:R-:W-:Y:S05]  /*c5b0*/  BRA `(.L_x_2168) ;  /* 0xffffffe400bc7947 */ /* 0x000fea000383ffff */
.L_x_2138:
        /* <DEDUP_REMOVED lines=8> */
.L_x_2140:
[----:B------:R-:W-:-:S07]  /*c640*/  SHF.L.U32 R5, R7, 0x1f, RZ ;  /* 0x0000001f07057819 */ /* 0x000fce00000006ff */
.L_x_2170:
[----:B--2---:R2:W3:Y:S02]  /*c650*/  SYNCS.PHASECHK.TRANS64.TRYWAIT P1, [R0+URZ+0x36420], R5 ;  /* 0x03642005000075a7 */ /* 0x0044e4000802017f */
[----:B---3--:R-:W-:Y:S05]  /*c660*/  @!P1 NANOSLEEP.SYNCS 0x989680 ;  /* 0x009896800000995d */ /* 0x008fea0003900000 */
[----:B------:R-:W3:Y:S02]  /*c670*/  @!P1 SYNCS.PHASECHK.TRANS64 P1, [R0+URZ+0x36420], R5 ;  /* 0x03642005000095a7 */ /* 0x000ee4000802007f */
[----:B---3--:R-:W-:Y:S05]  /*c680*/  @!P1 BRA `(.L_x_2170) ;  /* 0xfffffffc00f09947 */ /* 0x008fea000383ffff */
[----:B------:R-:W-:Y:S05]  /*c690*/  BRA `(.L_x_2171) ;  /* 0xffffffec000c7947 */ /* 0x000fea000383ffff */
.L_x_2143:
[----:B--2---:R2:W3:Y:S02]  /*c6a0*/  SYNCS.PHASECHK.TRANS64.TRYWAIT P1, [R0+URZ+0x36438], R6 ;  /* 0x03643806000075a7 */ /* 0x0044e4000802017f */
[----:B---3--:R-:W-:Y:S05]  /*c6b0*/  @!P1 NANOSLEEP.SYNCS 0x989680 ;  /* 0x009896800000995d */ /* 0x008fea0003900000 */
[----:B------:R-:W3:Y:S02]  /*c6c0*/  @!P1 SYNCS.PHASECHK.TRANS64 P1, [R0+URZ+0x36438], R6 ;  /* 0x03643806000095a7 */ /* 0x000ee4000802007f */
[----:B---3--:R-:W-:Y:S05]  /*c6d0*/  @!P1 BRA `(.L_x_2143) ;  /* 0xfffffffc00f09947 */ /* 0x008fea000383ffff */
[----:B------:R-:W-:Y:S05]  /*c6e0*/  BRA `(.L_x_2172) ;  /* 0xffffffec00d87947 */ /* 0x000fea000383ffff */
.L_x_2145:
[----:B-1----:R1:W2:Y:S02]  /*c6f0*/  SYNCS.PHASECHK.TRANS64.TRYWAIT P1, [R0+URZ+0x36428], R5 ;  /* 0x03642805000075a7 */ /* 0x0022a4000802017f */
[----:B--2---:R-:W-:Y:S05]  /*c700*/  @!P1 NANOSLEEP.SYNCS 0x989680 ;  /* 0x009896800000995d */ /* 0x004fea0003900000 */
[----:B------:R-:W2:Y:S02]  /*c710*/  @!P1 SYNCS.PHASECHK.TRANS64 P1, [R0+URZ+0x36428], R5 ;  /* 0x03642805000095a7 */ /* 0x000ea4000802007f */
[----:B--2---:R-:W-:Y:S05]  /*c720*/  @!P1 BRA `(.L_x_2145) ;  /* 0xfffffffc00f09947 */ /* 0x004fea000383ffff */
[----:B------:R-:W-:Y:S05]  /*c730*/  BRA `(.L_x_2173) ;  /* 0xfffffff000847947 */ /* 0x000fea000383ffff */
.L_x_2147:
[----:B--2---:R2:W3:Y:S02]  /*c740*/  SYNCS.PHASECHK.TRANS64.TRYWAIT P1, [R0+URZ+0x36438], R3 ;  /* 0x03643803000075a7 */ /* 0x0044e4000802017f */
[----:B---3--:R-:W-:Y:S05]  /*c750*/  @!P1 NANOSLEEP.SYNCS 0x989680 ;  /* 0x009896800000995d */ /* 0x008fea0003900000 */
[----:B------:R-:W3:Y:S02]  /*c760*/  @!P1 SYNCS.PHASECHK.TRANS64 P1, [R0+URZ+0x36438], R3 ;  /* 0x03643803000095a7 */ /* 0x000ee4000802007f */
[----:B---3--:R-:W-:Y:S05]  /*c770*/  @!P1 BRA `(.L_x_2147) ;  /* 0xfffffffc00f09947 */ /* 0x008fea000383ffff */
[----:B------:R-:W-:Y:S05]  /*c780*/  BRA `(.L_x_2174) ;  /* 0xfffffff400407947 */ /* 0x000fea000383ffff */
.L_x_2149:
[----:B------:R-:W-:Y:S01]  /*c790*/  BSSY B0, `(.L_x_2175) ;  /* 0x0000006000007945 */ /* 0x000fe20003800000 */
[----:B------:R-:W-:-:S07]  /*c7a0*/  IMAD.MOV.U32 R15, RZ, RZ, -0x1 ;  /* 0xffffffffff0f7424 */ /* 0x000fce00078e00ff */
[----:B--2---:R-:W-:Y:S05]  /*c7b0*/  WARPSYNC.COLLECTIVE R15, `(.L_x_2176) ;  /* 0x000000000f0c7348 */ /* 0x004fea0003c00000 */
[----:B------:R-:W-:Y:S02]  /*c7c0*/  ELECT P6, UR62, PT ;  /* 0x00000000003e782f */ /* 0x000fe400038c0000 */
[----:B------:R-:W-:Y:S01]  /*c7d0*/  MOV R14, UR62 ;  /* 0x0000003e000e7c02 */ /* 0x000fe20008000f00 */
[----:B--2---:R-:W-:Y:S10]  /*c7e0*/  ENDCOLLECTIVE ;  /* 0x000000000000791b */ /* 0x004ff40003800000 */
.L_x_2176:
[----:B------:R-:W-:Y:S05]  /*c7f0*/  BSYNC B0 ;  /* 0x0000000000007941 */ /* 0x000fea0003800000 */
.L_x_2175:
[----:B------:R-:W-:Y:S05]  /*c800*/  BRA `(.L_x_2177) ;  /* 0xfffffff400fc7947 */ /* 0x000fea000383ffff */
.L_x_2151:
[----:B-1----:R1:W3:Y:S02]  /*c810*/  SYNCS.PHASECHK.TRANS64.TRYWAIT P0, [R7+URZ], R4 ;  /* 0x00000004070075a7 */ /* 0x0022e4000800017f */
[----:B---3--:R-:W-:Y:S05]  /*c820*/  @!P0 NANOSLEEP.SYNCS 0x989680 ;  /* 0x009896800000895d */ /* 0x008fea0003900000 */
[----:B------:R-:W3:Y:S02]  /*c830*/  @!P0 SYNCS.PHASECHK.TRANS64 P0, [R7+URZ], R4 ;  /* 0x00000004070085a7 */ /* 0x000ee4000800007f */
[----:B---3--:R-:W-:Y:S05]  /*c840*/  @!P0 BRA `(.L_x_2151) ;  /* 0xfffffffc00f08947 */ /* 0x008fea000383ffff */
[----:B------:R-:W-:Y:S05]  /*c850*/  BRA `(.L_x_2178) ;  /* 0xfffffff8003c7947 */ /* 0x000fea000383ffff */
.L_x_2152:
[----:B---3--:R3:W4:Y:S02]  /*c860*/  SYNCS.PHASECHK.TRANS64.TRYWAIT P0, [R3+URZ], R0 ;  /* 0x00000000030075a7 */ /* 0x008724000800017f */
[----:B----4-:R-:W-:Y:S05]  /*c870*/  @!P0 NANOSLEEP.SYNCS 0x989680 ;  /* 0x009896800000895d */ /* 0x010fea0003900000 */
[----:B------:R-:W4:Y:S02]  /*c880*/  @!P0 SYNCS.PHASECHK.TRANS64 P0, [R3+URZ], R0 ;  /* 0x00000000030085a7 */ /* 0x000f24000800007f */
[----:B----4-:R-:W-:Y:S05]  /*c890*/  @!P0 BRA `(.L_x_2152) ;  /* 0xfffffffc00f08947 */ /* 0x010fea000383ffff */
[----:B------:R-:W-:Y:S05]  /*c8a0*/  BRA `(.L_x_2179) ;  /* 0xfffffff800307947 */ /* 0x000fea000383ffff */
.L_x_2180:
        /* <DEDUP_REMOVED lines=13> */
.L_x_3868:


//--------------------- .text._ZN7cutlass13device_kernelIN5flash11enable_sm90INS1_16FlashAttnBwdSm90INS1_25CollectiveMainloopBwdSm90ILi2ELi1ELi1EN4cute5tupleIJNS5_1CILi1EEES8_S8_EEENS6_IJNS7_ILi64EEENS7_ILi96EEENS7_ILi192EEEEEENS_10bfloat16_tEfNS_4arch4Sm90ELb0ELb1ELb1ELb1ELb0ELb0ELb1ELb0ELi3ELi1ELi1ELi1ELb0EEENS1_24CollectiveEpilogueBwdGQAISD_fSG_Li384ELb1ELb0EEENS1_19SingleTileSchedulerILb1ELb0ELb0ELi96EEEEEEEEEvNT_6ParamsE --------------------------
	.section	.text._ZN7cutlass13device_kernelIN5flash11enable_sm90INS1_16FlashAttnBwdSm90INS1_25CollectiveMainloopBwdSm90ILi2ELi1ELi1EN4cute5tupleIJNS5_1CILi1EEES8_S8_EEENS6_IJNS7_ILi64EEENS7_ILi96EEENS7_ILi192EEEEEENS_10bfloat16_tEfNS_4arch4Sm90ELb0ELb1ELb1ELb1ELb0ELb0ELb1ELb0ELi3ELi1ELi1ELi1ELb0EEENS1_24CollectiveEpilogueBwdGQAISD_fSG_Li384ELb1ELb0EEENS1_19SingleTileSchedulerILb1ELb0ELb0ELi96EEEEEEEEEvNT_6ParamsE,"ax",@progbits
	.align	128
.text._ZN7cutlass13device_kernelIN5flash11enable_sm90INS1_16FlashAttnBwdSm90INS1_25CollectiveMainloopBwdSm90ILi2ELi1ELi1EN4cute5tupleIJNS5_1CILi1EEES8_S8_EEENS6_IJNS7_ILi64EEENS7_ILi96EEENS7_ILi192EEEEEENS_10bfloat16_tEfNS_4arch4Sm90ELb0ELb1ELb1ELb1ELb0ELb0ELb1ELb0ELi3ELi1ELi1ELi1ELb0EEENS1_24CollectiveEpilogueBwdGQAISD_fSG_Li384ELb1ELb0EEENS1_19SingleTileSchedulerILb1ELb0ELb0ELi96EEEEEEEEEvNT_6ParamsE:
        .type           _ZN7cutlass13device_kernelIN5flash11enable_sm90INS1_16FlashAttnBwdSm90INS1_25CollectiveMainloopBwdSm90ILi2ELi1ELi1EN4cute5tupleIJNS5_1CILi1EEES8_S8_EEENS6_IJNS7_ILi64EEENS7_ILi96EEENS7_ILi192EEEEEENS_10bfloat16_tEfNS_4arch4Sm90ELb0ELb1ELb1ELb1ELb0ELb0ELb1ELb0ELi3ELi1ELi1ELi1ELb0EEENS1_24CollectiveEpilogueBwdGQAISD_fSG_Li384ELb1ELb0EEENS1_19SingleTileSchedulerILb1ELb0ELb0ELi96EEEEEEEEEvNT_6ParamsE,@function
        .size           _ZN7cutlass13device_kernelIN5flash11enable_sm90INS1_16FlashAttnBwdSm90INS1_25CollectiveMainloopBwdSm90ILi2ELi1ELi1EN4cute5tupleIJNS5_1CILi1EEES8_S8_EEENS6_IJNS7_ILi64EEENS7_ILi96EEENS7_ILi192EEEEEENS_10bfloat16_tEfNS_4arch4Sm90ELb0ELb1ELb1ELb1ELb0ELb0ELb1ELb0ELi3ELi1ELi1ELi1ELb0EEENS1_24CollectiveEpilogueBwdGQAISD_fSG_Li384ELb1ELb0EEENS1_19SingleTileSchedulerILb1ELb0ELb0ELi96EEEEEEEEEvNT_6ParamsE,(.L_x_3869 - _ZN7cutlass13device_kernelIN5flash11enable_sm90INS1_16FlashAttnBwdSm90INS1_25CollectiveMainloopBwdSm90ILi2ELi1ELi1EN4cute5tupleIJNS5_1CILi1EEES8_S8_EEENS6_IJNS7_ILi64EEENS7_ILi96EEENS7_ILi192EEEEEENS_10bfloat16_tEfNS_4arch4Sm90ELb0ELb1ELb1ELb1ELb0ELb0ELb1ELb0ELi3ELi1ELi1ELi1ELb0EEENS1_24CollectiveEpilogueBwdGQAISD_fSG_Li384ELb1ELb0EEENS1_19SingleTileSchedulerILb1ELb0ELb0ELi96EEEEEEEEEvNT_6ParamsE)
        .other          _ZN7cutlass13device_kernelIN5flash11enable_sm90INS1_16FlashAttnBwdSm90INS1_25CollectiveMainloopBwdSm90ILi2ELi1ELi1EN4cute5tupleIJNS5_1CILi1EEES8_S8_EEENS6_IJNS7_ILi64EEENS7_ILi96EEENS7_ILi192EEEEEENS_10bfloat16_tEfNS_4arch4Sm90ELb0ELb1ELb1ELb1ELb0ELb0ELb1ELb0ELi3ELi1ELi1ELi1ELb0EEENS1_24CollectiveEpilogueBwdGQAISD_fSG_Li384ELb1ELb0EEENS1_19SingleTileSchedulerILb1ELb0ELb0ELi96EEEEEEEEEvNT_6ParamsE,@"STO_CUDA_ENTRY STV_DEFAULT"
_ZN7cutlass13device_kernelIN5flash11enable_sm90INS1_16FlashAttnBwdSm90INS1_25CollectiveMainloopBwdSm90ILi2ELi1ELi1EN4cute5tupleIJNS5_1CILi1EEES8_S8_EEENS6_IJNS7_ILi64EEENS7_ILi96EEENS7_ILi192EEEEEENS_10bfloat16_tEfNS_4arch4Sm90ELb0ELb1ELb1ELb1ELb0ELb0ELb1ELb0ELi3ELi1ELi1ELi1ELb0EEENS1_24CollectiveEpilogueBwdGQAISD_fSG_Li384ELb1ELb0EEENS1_19SingleTileSchedulerILb1ELb0ELb0ELi96EEEEEEEEEvNT_6ParamsE:
        /* <DEDUP_REMOVED lines=23> */
.L_x_2182:
[----:B------:R-:W-:Y:S05]  /*0170*/  BSYNC B0 ;  /* 0x0000000000007941 */ /* 0x000fea0003800000 */
.L_x_2181:
        /* <DEDUP_REMOVED lines=34> */
.L_x_2183:
        /* <DEDUP_REMOVED lines=20> */
.L_x_2184:
        /* <DEDUP_REMOVED lines=9> */
.L_x_2187:
        /* <DEDUP_REMOVED lines=21> */
.L_x_2188:
        /* <DEDUP_REMOVED lines=10> */
.L_x_2190:
[----:B------:R-:W2:Y:S02]  /*0760*/  LDC R0, c[0x0][0x8c4] ;  /* 0x00023100ff007b82 */ /* 0x000ea40000000800 */
.L_x_2189:
        /* <DEDUP_REMOVED lines=16> */
.L_x_2192:
        /* <DEDUP_REMOVED lines=10> */
.L_x_2193:
        /* <DEDUP_REMOVED lines=8> */
.L_x_2194:
        /* <DEDUP_REMOVED lines=9> */
.L_x_2195:
        /* <DEDUP_REMOVED lines=22> */
.L_x_2196:
        /* <DEDUP_REMOVED lines=79> */
.L_x_2199:
        /* <DEDUP_REMOVED lines=15> */
.L_x_2198:
        /* <DEDUP_REMOVED lines=20> */
.L_x_2201:
        /* <DEDUP_REMOVED lines=15> */
.L_x_2200:
        /* <DEDUP_REMOVED lines=8> */
.L_x_2304:
        /* <DEDUP_REMOVED lines=19> */
.L_x_2203:
        /* <DEDUP_REMOVED lines=113> */
.L_x_2223:
[----:B------:R-:W-:-:S13]  /*1c50*/  ISETP.NE.AND P0, PT, R8, 0x3, PT ;  /* 0x000000030800780c */ /* 0x000fda0003f05270 */
[----:B------:R-:W-:Y:S05]  /*1c60*/  @!P0 BRA `(.L_x_2205) ;  /* 0x0000000000048947 */ /* 0x000fea0003800000 */
[----:B------:R-:W-:Y:S01]  /*1c70*/  BPT.TRAP 0x1 ;  /* 0x000000040000795c */ /* 0x000fe20000300000 */
.L_x_2205:
[----:B------:R-:W-:Y:S02]  /*1c80*/  LEA R3, R2, UR36, 0x3 ;  /* 0x0000002402037c11 */ /* 0x000fe4000f8e18ff */
[----:B------:R-:W-:-:S04]  /*1c90*/  SHF.L.U32 R10, R7, 0x1f, RZ ;  /* 0x0000001f070a7819 */ /* 0x000fc800000006ff */
[----:B------:R1:W2:Y:S01]  /*1ca0*/  SYNCS.PHASECHK.TRANS64.TRYWAIT P1, [R3+URZ+0x36410], R10 ;  /* 0x0364100a030075a7 */ /* 0x0002a2000802017f */
[----:B------:R-:W-:Y:S05]  /*1cb0*/  @!P0 BRA `(.L_x_2206) ;  /* 0x0000000000048947 */ /* 0x000fea0003800000 */
[----:B------:R-:W-:Y:S01]  /*1cc0*/  BPT.TRAP 0x1 ;  /* 0x000000040000795c */ /* 0x000fe20000300000 */
.L_x_2206:
[----:B--2---:R-:W-:Y:S05]  /*1cd0*/  @P1 BRA `(.L_x_2207) ;  /* 0x0000000000081947 */ /* 0x004fea0003800000 */
[----:B------:R-:W2:Y:S02]  /*1ce0*/  SYNCS.PHASECHK.TRANS64.TRYWAIT P1, [R3+URZ+0x36410], R10 ;  /* 0x0364100a030075a7 */ /* 0x000ea4000802017f */
[----:B--2---:R-:W-:Y:S05]  /*1cf0*/  @!P1 BRA `(.L_x_2208) ;  /* 0x0000007400e09947 */ /* 0x004fea0003800000 */
.L_x_2207:
        /* <DEDUP_REMOVED lines=103> */
.L_x_2209:
[----:B-1----:R-:W-:-:S04]  /*2370*/  SHF.L.U32 R11, R5, 0x1f, RZ ;  /* 0x0000001f050b7819 */ /* 0x002fc800000006ff */
[----:B------:R1:W4:Y:S01]  /*2380*/  SYNCS.PHASECHK.TRANS64.TRYWAIT P1, [UR36+0x36430], R11 ;  /* 0x0364300bff0075a7 */ /* 0x0003220008020164 */
[----:B------:R-:W-:Y:S05]  /*2390*/  @!P0 BRA `(.L_x_2210) ;  /* 0x0000000000048947 */ /* 0x000fea0003800000 */
[----:B------:R-:W-:Y:S01]  /*23a0*/  BPT.TRAP 0x1 ;  /* 0x000000040000795c */ /* 0x000fe20000300000 */
.L_x_2210:
[----:B----4-:R-:W-:Y:S05]  /*23b0*/  @P1 BRA `(.L_x_2211) ;  /* 0x0000000000081947 */ /* 0x010fea0003800000 */
[----:B------:R-:W4:Y:S02]  /*23c0*/  SYNCS.PHASECHK.TRANS64.TRYWAIT P1, [UR36+0x36430], R11 ;  /* 0x0364300bff0075a7 */ /* 0x000f240008020164 */
[----:B----4-:R-:W-:Y:S05]  /*23d0*/  @!P1 BRA `(.L_x_2212) ;  /* 0x00000070003c9947 */ /* 0x010fea0003800000 */
.L_x_2211:
        /* <DEDUP_REMOVED lines=145> */
.L_x_2215:
[----:B------:R-:W-:-:S13]  /*2cf0*/  ISETP.NE.AND P1, PT, R140, 0x1, PT ;  /* 0x000000018c00780c */ /* 0x000fda0003f25270 */
[----:B------:R-:W1:Y:S08]  /*2d00*/  @P1 LDC R143, c[0x0][0x754] ;  /* 0x0001d500ff8f1b82 */ /* 0x000e700000000800 */
[----:B------:R-:W2:Y:S01]  /*2d10*/  @P1 LDC R142, c[0x0][0x758] ;  /* 0x0001d600ff8e1b82 */ /* 0x000ea20000000800 */
[----:B-1----:R-:W-:-:S05]  /*2d20*/  @P1 IMAD.HI.U32 R143, R145, R143, RZ ;  /* 0x0000008f918f1227 */ /* 0x002fca00078e00ff */
[----:B--2---:R-:W-:-:S07]  /*2d30*/  @P1 SHF.R.U32.HI R145, RZ, R142, R143 ;  /* 0x0000008eff911219 */ /* 0x004fce000001168f */
.L_x_2216:
[----:B------:R-:W-:Y:S05]  /*2d40*/  BSYNC B0 ;  /* 0x0000000000007941 */ /* 0x000fea0003800000 */
.L_x_2214:
[----:B------:R-:W2:Y:S01]  /*2d50*/  LDL R142, [R1+0x10] ;  /* 0x00001000018e7983 */ /* 0x000ea20000100800 */
[----:B------:R-:W-:Y:S01]  /*2d60*/  IADD3 R150, R141, UR4, R4 ;  /* 0x000000048d967c10 */ /* 0x000fe2000fffe004 */
[----:B--2---:R-:W-:-:S05]  /*2d70*/  IMAD R145, R145, R140, R142 ;  /* 0x0000008c91917224 */ /* 0x004fca00078e028e */
[----:B------:R-:W-:Y:S02]  /*2d80*/  VIADDMNMX R146, R145, R140, R146, PT ;  /* 0x0000008c91927246 */ /* 0x000fe40003800192 */
[----:B------:R-:W-:-:S07]  /*2d90*/  VIMNMX R150, R150, R145, !PT ;  /* 0x0000009196967248 */ /* 0x000fce0007fe0100 */
.L_x_2213:
        /* <DEDUP_REMOVED lines=17> */
.L_x_2219:
[----:B------:R-:W-:-:S13]  /*2eb0*/  ISETP.NE.AND P1, PT, R140, 0x1, PT ;  /* 0x000000018c00780c */ /* 0x000fda0003f25270 */
[----:B------:R-:W1:Y:S08]  /*2ec0*/  @P1 LDC R142, c[0x0][0x754] ;  /* 0x0001d500ff8e1b82 */ /* 0x000e700000000800 */
[----:B------:R-:W2:Y:S01]  /*2ed0*/  @P1 LDC R141, c[0x0][0x758] ;  /* 0x0001d600ff8d1b82 */ /* 0x000ea20000000800 */
[----:B-1----:R-:W-:-:S05]  /*2ee0*/  @P1 IMAD.HI.U32 R142, R143, R142, RZ ;  /* 0x0000008e8f8e1227 */ /* 0x002fca00078e00ff */
[----:B--2---:R-:W-:-:S07]  /*2ef0*/  @P1 SHF.R.U32.HI R143, RZ, R141, R142 ;  /* 0x0000008dff8f1219 */ /* 0x004fce000001168e */
.L_x_2220:
[----:B------:R-:W-:Y:S05]  /*2f00*/  BSYNC B0 ;  /* 0x0000000000007941 */ /* 0x000fea0003800000 */
.L_x_2218:
[----:B------:R-:W2:Y:S02]  /*2f10*/  LDL R141, [R1+0x10] ;  /* 0x00001000018d7983 */ /* 0x000ea40000100800 */
[----:B--2---:R-:W-:-:S05]  /*2f20*/  IMAD R143, R143, R140, R141 ;  /* 0x0000008c8f8f7224 */ /* 0x004fca00078e028d */
[----:B------:R-:W-:Y:S02]  /*2f30*/  VIMNMX R147, R147, R143, !PT ;  /* 0x0000008f93937248 */ /* 0x000fe40007fe0100 */
[----:B------:R-:W-:-:S07]  /*2f40*/  VIADDMNMX R144, R143, R140, R144, PT ;  /* 0x0000008c8f907246 */ /* 0x000fce0003800190 */
.L_x_2217:
        /* <DEDUP_REMOVED lines=283> */
.L_x_2221:
        /* <DEDUP_REMOVED lines=59> */
.L_x_2222:
        /* <DEDUP_REMOVED lines=63> */
.L_x_2197:
[----:B------:R-:W-:Y:S05]  /*48a0*/  @P0 BRA `(.L_x_2191) ;  /* 0x0000004800b80947 */ /* 0x000fea0003800000 */
[----:B------:R-:W3:Y:S01]  /*48b0*/  LDL.LU R120, [R1+0x18] ;  /* 0x0000180001787983 */ /* 0x000ee20000300800 */
[----:B--2---:R-:W2:Y:S01]  /*48c0*/  LDC.64 R2, c[0x0][0x878] ;  /* 0x00021e00ff027b82 */ /* 0x004ea20000000a00 */
[----:B------:R-:W4:Y:S01]  /*48d0*/  S2R R0, SR_TID.X ;  /* 0x0000000000007919 */ /* 0x000f220000002100 */
[----:B------:R-:W5:Y:S06]  /*48e0*/  S2R R6, SR_CTAID.Y ;  /* 0x0000000000067919 */ /* 0x000f6c0000002600 */
[----:B------:R-:W4:Y:S01]  /*48f0*/  S2UR UR5, SR_CgaCtaId ;  /* 0x00000000000579c3 */ /* 0x000f220000008800 */
[----:B------:R-:W5:Y:S07]  /*4900*/  S2R R10, SR_CTAID.X ;  /* 0x00000000000a7919 */ /* 0x000f6e0000002500 */
[----:B------:R-:W5:Y:S01]  /*4910*/  LDC.64 R12, c[0x0][0x818] ;  /* 0x00020600ff0c7b82 */ /* 0x000f620000000a00 */
[----:B--2---:R-:W-:-:S07]  /*4920*/  ISETP.NE.U32.AND P0, PT, R2, RZ, PT ;  /* 0x000000ff0200720c */ /* 0x004fce0003f05070 */
[----:B------:R-:W2:Y:S01]  /*4930*/  LDC.64 R16, c[0x0][0x840] ;  /* 0x00021000ff107b82 */ /* 0x000ea20000000a00 */
[----:B------:R-:W-:-:S07]  /*4940*/  ISETP.NE.AND.EX P0, PT, R3, RZ, PT, P0 ;  /* 0x000000ff0300720c */ /* 0x000fce0003f05300 */
[----:B------:R-:W4:Y:S08]  /*4950*/  LDC R2, c[0x0][0x850] ;  /* 0x00021400ff027b82 */ /* 0x000f300000000800 */
[----:B-1----:R-:W3:Y:S01]  /*4960*/  @P0 LDC.64 R4, c[0x0][0x878] ;  /* 0x00021e00ff040b82 */ /* 0x002ee20000000a00 */
        /* <DEDUP_REMOVED lines=8> */
[----:B----4-:R-:W-:Y:S01]  /*49f0*/  ISETP.NE.AND P1, PT, R2, 0x1, PT ;  /* 0x000000010200780c */ /* 0x010fe20003f25270 */
[----:B------:R-:W-:Y:S01]  /*4a00*/  VIADD R2, R0, 0xffffff80 ;  /* 0xffffff8000027836 */ /* 0x000fe20000000000 */
[----:B------:R-:W-:-:S03]  /*4a10*/  ULEA UR4, UR5, UR4, 0x18 ;  /* 0x0000000405047291 */ /* 0x000fc6000f8ec03f */
[----:B------:R-:W-:Y:S01]  /*4a20*/  BSSY B0, `(.L_x_2224) ;  /* 0x0000052000007945 */ /* 0x000fe20003800000 */
[----:B------:R-:W-:-:S04]  /*4a30*/  SHF.R.S32.HI R3, RZ, 0x1f, R2 ;  /* 0x0000001fff037819 */ /* 0x000fc80000011402 */
[----:B------:R-:W-:-:S03]  /*4a40*/  LEA.HI R7, R3, R2, RZ, 0x7 ;  /* 0x0000000203077211 */ /* 0x000fc600078f38ff */
[----:B------:R-:W4:Y:S01]  /*4a50*/  @P1 LDC R9, c[0x0][0x854] ;  /* 0x00021500ff091b82 */ /* 0x000f220000000800 */
[----:B------:R-:W-:Y:S02]  /*4a60*/  LOP3.LUT R3, R7, 0x3fffff80, RZ, 0xc0, !PT ;  /* 0x3fffff8007037812 */ /* 0x000fe400078ec0ff */
[----:B------:R-:W-:-:S03]  /*4a70*/  SHF.R.S32.HI R8, RZ, 0x7, R7 ;  /* 0x00000007ff087819 */ /* 0x000fc60000011407 */
[----:B------:R-:W-:Y:S02]  /*4a80*/  IMAD.IADD R3, R2, 0x1, -R3 ;  /* 0x0000000102037824 */ /* 0x000fe400078e0a03 */
[----:B------:R-:W2:Y:S02]  /*4a90*/  @P1 LDC R11, c[0x0][0x858] ;  /* 0x00021600ff0b1b82 */ /* 0x000ea40000000800 */
[----:B------:R-:W-:Y:S02]  /*4aa0*/  IMAD R7, R8, 0x600, R3 ;  /* 0x0000060008077824 */ /* 0x000fe400078e0203 */
[----:B-----5:R-:W-:Y:S02]  /*4ab0*/  IMAD.MOV.U32 R3, RZ, RZ, R6 ;  /* 0x000000ffff037224 */ /* 0x020fe400078e0006 */
        /* <DEDUP_REMOVED lines=20> */
[----:B-----5:R-:W5:Y:S01]  /*4c00*/  FENCE.VIEW.ASYNC.S ;  /* 0x00000000000073c6 */ /* 0x020f620000000000 */
[----:B---3--:R-:W-:-:S04]  /*4c10*/  @P0 IMAD R4, R120, 0x60, R4 ;  /* 0x0000006078040824 */ /* 0x008fc800078e0204 */
[----:B------:R-:W-:-:S04]  /*4c20*/  @P0 IMAD.HI R5, R4, 0x2aaaaaab, RZ ;  /* 0x2aaaaaab04050827 */ /* 0x000fc800078e02ff */
[----:B----4-:R-:W-:Y:S01]  /*4c30*/  @P1 IMAD.HI.U32 R4, R6, R9, RZ ;  /* 0x0000000906041227 */ /* 0x010fe200078e00ff */
[----:B------:R-:W-:-:S04]  /*4c40*/  @P0 SHF.R.U32.HI R6, RZ, 0x1f, R5 ;  /* 0x0000001fff060819 */ /* 0x000fc80000011605 */
[----:B------:R-:W-:Y:S02]  /*4c50*/  @P0 LEA.HI.SX32 R6, R5, R6, 0x1c ;  /* 0x0000000605060211 */ /* 0x000fe400078fe2ff */
[----:B--2---:R-:W-:-:S03]  /*4c60*/  @P1 SHF.R.U32.HI R3, RZ, R11, R4 ;  /* 0x0000000bff031219 */ /* 0x004fc60000011604 */
[----:B------:R-:W-:Y:S01]  /*4c70*/  @P0 IMAD R4, R6, 0x4800, RZ ;  /* 0x0000480006040824 */ /* 0x000fe200078e02ff */
[----:B------:R-:W-:-:S04]  /*4c80*/  SHF.R.S32.HI R9, RZ, 0x1f, R3 ;  /* 0x0000001fff097819 */ /* 0x000fc80000011403 */
[----:B------:R-:W-:Y:S02]  /*4c90*/  @P0 SHF.R.S32.HI R5, RZ, 0x1f, R4 ;  /* 0x0000001fff050819 */ /* 0x000fe40000011404 */
[----:B------:R-:W-:Y:S01]  /*4ca0*/  @!P0 CS2R R4, SRZ ;  /* 0x0000000000048805 */ /* 0x000fe2000001ff00 */
[----:B------:R-:W-:Y:S01]  /*4cb0*/  IMAD R10, R9, R16, RZ ;  /* 0x00000010090a7224 */ /* 0x000fe200078e02ff */
[----:B-----5:R-:W-:Y:S04]  /*4cc0*/  BAR.SYNC.DEFER_BLOCKING 0x1, 0x180 ;  /* 0x0046000000007b1d */ /* 0x020fe80000010000 */
        /* <DEDUP_REMOVED lines=13> */
[----:B-1----:R-:W-:-:S04]  /*4da0*/  IMAD.WIDE.U32 R4, R9, R14, R4 ;  /* 0x0000000e09047225 */ /* 0x002fc800078e0004 */
        /* <DEDUP_REMOVED lines=11> */
[----:B------:R-:W-:Y:S06]  /*4e60*/  @P0 BRA `(.L_x_2225) ;  /* 0x0000000000340947 */ /* 0x000fec0003800000 */
[----:B------:R-:W-:Y:S01]  /*4e70*/  R2UR UR6, R22 ;  /* 0x00000000160672ca */ /* 0x000fe200000e0000 */
[----:B------:R-:W-:Y:S01]  /*4e80*/  UMOV UR5, 0x1200 ;  /* 0x0000120000057882 */ /* 0x000fe20000000000 */
[----:B------:R-:W-:Y:S01]  /*4e90*/  R2UR UR7, R2 ;  /* 0x00000000020772ca */ /* 0x000fe200000e0000 */
[----:B------:R-:W-:Y:S01]  /*4ea0*/  UMOV UR8, 0x0 ;  /* 0x0000000000087882 */ /* 0x000fe20000000000 */
[----:B------:R-:W-:Y:S01]  /*4eb0*/  PLOP3.LUT P0, PT, PT, PT, PT, 0x80, 0x0 ;  /* 0x000000000000781c */ /* 0x000fe20003f0f070 */
[----:B------:R-:W-:-:S12]  /*4ec0*/  UMOV UR9, 0x14f00000 ;  /* 0x14f0000000097882 */ /* 0x000fd80000000000 */
.L_x_2226:
[----:B------:R-:W-:Y:S01]  /*4ed0*/  @P0 ELECT P1, URZ, PT ;  /* 0x00000000003f082f */ /* 0x000fe20003820000 */
[----:B------:R1:W-:-:S12]  /*4ee0*/  UBLKRED.G.S.ADD.F32.RN [UR6], [UR4], UR5, desc[UR8] ;  /* 0x00000806040073bb */ /* 0x0003d800080a1405 */
[----:B------:R-:W-:Y:S02]  /*4ef0*/  @P1 PLOP3.LUT P0, PT, P1, PT, PT, 0x8, 0x0 ;  /* 0x000000000000181c */ /* 0x000fe40000f0e170 */
[----:B------:R-:W-:-:S11]  /*4f00*/  PLOP3.LUT P1, PT, PT, PT, PT, 0x8, 0x0 ;  /* 0x000000000000781c */ /* 0x000fd60003f2e170 */
[----:B-1----:R-:W-:Y:S05]  /*4f10*/  @P0 BRA.U.ANY `(.L_x_2226) ;  /* 0xfffffffd00ec0947 */ /* 0x002fea000393ffff */
[----:B------:R0:W-:Y:S01]  /*4f20*/  UTMACMDFLUSH ;  /* 0x00000000000079b7 */ /* 0x0001e20000000000 */
[----:B------:R-:W-:-:S04]  /*4f30*/  DEPBAR.LE SB0, 0x0 ;  /* 0x000080000000791a */ /* 0x000fc80000000000 */
.L_x_2225:
[----:B------:R-:W-:Y:S05]  /*4f40*/  BSYNC B0 ;  /* 0x0000000000007941 */ /* 0x000fea0003800000 */
.L_x_2224:
        /* <DEDUP_REMOVED lines=28> */
.L_x_2227:
        /* <DEDUP_REMOVED lines=8> */
.L_x_2186:
        /* <DEDUP_REMOVED lines=21> */
.L_x_2229:
        /* <DEDUP_REMOVED lines=13> */
.L_x_2231:
[----:B------:R-:W-:-:S05]  /*53b0*/  ULDC UR4, c[0x0][0x8c4] ;  /* 0x0002310000047ab9 */ /* 0x000fca0000000800 */
.L_x_2230:
        /* <DEDUP_REMOVED lines=44> */
.L_x_2232:
        /* <DEDUP_REMOVED lines=13> */
.L_x_2233:
        /* <DEDUP_REMOVED lines=12> */
.L_x_2234:
        /* <DEDUP_REMOVED lines=22> */
.L_x_2235:
        /* <DEDUP_REMOVED lines=40> */
.L_x_2238:
[----:B------:R-:W-:Y:S05]  /*5bf0*/  BSYNC B0 ;  /* 0x0000000000007941 */ /* 0x000fea0003800000 */
.L_x_2237:
        /* <DEDUP_REMOVED lines=18> */
.L_x_2240:
[----:B------:R-:W-:Y:S05]  /*5d20*/  BSYNC B0 ;  /* 0x0000000000007941 */ /* 0x000fea0003800000 */
.L_x_2239:
        /* <DEDUP_REMOVED lines=19> */
.L_x_2242:
[----:B------:R-:W-:Y:S05]  /*5e60*/  BSYNC B0 ;  /* 0x0000000000007941 */ /* 0x000fea0003800000 */
.L_x_2241:
[----:B------:R-:W-:Y:S06]  /*5e70*/  BAR.ARV 0xa, 0xa0 ;  /* 0x0282800000007b1d */ /* 0x000fec0000002000 */
[----:B------:R-:W-:Y:S04]  /*5e80*/  BSSY B0, `(.L_x_2243) ;  /* 0x0000003000007945 */ /* 0x000fe80003800000 */
[----:B------:R-:W-:Y:S05]  /*5e90*/  @!P0 BRA `(.L_x_2244) ;  /* 0x0000000000048947 */ /* 0x000fea0003800000 */
[----:B------:R-:W-:-:S04]  /*5ea0*/  DEPBAR.LE SB0, 0x1 ;  /* 0x000080400000791a */ /* 0x000fc80000000000 */
.L_x_2244:
[----:B------:R-:W-:Y:S05]  /*5eb0*/  BSYNC B0 ;  /* 0x0000000000007941 */ /* 0x000fea0003800000 */
.L_x_2243:
[----:B------:R-:W-:Y:S06]  /*5ec0*/  BAR.ARV 0xb, 0xa0 ;  /* 0x02c2800000007b1d */ /* 0x000fec0000002000 */
[----:B------:R-:W-:Y:S04]  /*5ed0*/  BSSY B0, `(.L_x_2245) ;  /* 0x0000003000007945 */ /* 0x000fe80003800000 */
[----:B------:R-:W-:Y:S05]  /*5ee0*/  @!P0 BRA `(.L_x_2246) ;  /* 0x0000000000048947 */ /* 0x000fea0003800000 */
[----:B------:R-:W-:-:S04]  /*5ef0*/  DEPBAR.LE SB0, 0x0 ;  /* 0x000080000000791a */ /* 0x000fc80000000000 */
.L_x_2246:
[----:B------:R-:W-:Y:S05]  /*5f00*/  BSYNC B0 ;  /* 0x0000000000007941 */ /* 0x000fea0003800000 */
.L_x_2245:
[----:B------:R-:W-:Y:S06]  /*5f10*/  BAR.ARV 0xc, 0xa0 ;  /* 0x0302800000007b1d */ /* 0x000fec0000002000 */
[----:B------:R-:W-:Y:S01]  /*5f20*/  UIADD3 UR19, UR7, 0x1, URZ ;  /* 0x0000000107137890 */ /* 0x000fe2000fffe03f */
[----:B------:R-:W-:Y:S11]  /*5f30*/  BRA `(.L_x_2247) ;  /* 0x0000000000047947 */ /* 0x000ff60003800000 */
.L_x_2236:
[----:B------:R-:W-:-:S05]  /*5f40*/  UMOV UR19, UR7 ;  /* 0x0000000700137c82 */ /* 0x000fca0008000000 */
.L_x_2247:
        /* <DEDUP_REMOVED lines=25> */
.L_x_2268:
        /* <DEDUP_REMOVED lines=32> */
.L_x_2249:
[----:B------:R-:W-:Y:S05]  /*62e0*/  BSYNC B0 ;  /* 0x0000000000007941 */ /* 0x000fea0003800000 */
.L_x_2248:
        /* <DEDUP_REMOVED lines=12> */
.L_x_2251:
[----:B------:R-:W-:Y:S05]  /*63b0*/  BSYNC B0 ;  /* 0x0000000000007941 */ /* 0x000fea0003800000 */
.L_x_2250:
        /* <DEDUP_REMOVED lines=13> */
.L_x_2253:
[----:B------:R-:W-:Y:S05]  /*6490*/  BSYNC B0 ;  /* 0x0000000000007941 */ /* 0x000fea0003800000 */
.L_x_2252:
[----:B------:R-:W-:Y:S06]  /*64a0*/  BAR.ARV 0xa, 0xa0 ;  /* 0x0282800000007b1d */ /* 0x000fec0000002000 */
[----:B------:R-:W-:Y:S04]  /*64b0*/  BSSY B0, `(.L_x_2254) ;  /* 0x0000003000007945 */ /* 0x000fe80003800000 */
[----:B------:R-:W-:Y:S05]  /*64c0*/  @!P0 BRA `(.L_x_2255) ;  /* 0x0000000000048947 */ /* 0x000fea0003800000 */
[----:B------:R-:W-:-:S04]  /*64d0*/  DEPBAR.LE SB0, 0x1 ;  /* 0x000080400000791a */ /* 0x000fc80000000000 */
.L_x_2255:
[----:B------:R-:W-:Y:S05]  /*64e0*/  BSYNC B0 ;  /* 0x0000000000007941 */ /* 0x000fea0003800000 */
.L_x_2254:
[----:B------:R-:W-:Y:S06]  /*64f0*/  BAR.ARV 0xb, 0xa0 ;  /* 0x02c2800000007b1d */ /* 0x000fec0000002000 */
[----:B------:R-:W-:Y:S04]  /*6500*/  BSSY B0, `(.L_x_2256) ;  /* 0x0000003000007945 */ /* 0x000fe80003800000 */
[----:B------:R-:W-:Y:S05]  /*6510*/  @!P0 BRA `(.L_x_2257) ;  /* 0x0000000000048947 */ /* 0x000fea0003800000 */
[----:B------:R-:W-:-:S04]  /*6520*/  DEPBAR.LE SB0, 0x0 ;  /* 0x000080000000791a */ /* 0x000fc80000000000 */
.L_x_2257:
[----:B------:R-:W-:Y:S05]  /*6530*/  BSYNC B0 ;  /* 0x0000000000007941 */ /* 0x000fea0003800000 */
.L_x_2256:
        /* <DEDUP_REMOVED lines=13> */
.L_x_2259:
[----:B------:R-:W-:Y:S05]  /*6610*/  BSYNC B0 ;  /* 0x0000000000007941 */ /* 0x000fea0003800000 */
.L_x_2258:
        /* <DEDUP_REMOVED lines=12> */
.L_x_2261:
[----:B------:R-:W-:Y:S05]  /*66e0*/  BSYNC B0 ;  /* 0x0000000000007941 */ /* 0x000fea0003800000 */
.L_x_2260:
        /* <DEDUP_REMOVED lines=13> */
.L_x_2263:
[----:B------:R-:W-:Y:S05]  /*67c0*/  BSYNC B0 ;  /* 0x0000000000007941 */ /* 0x000fea0003800000 */
.L_x_2262:
[----:B------:R-:W-:Y:S06]  /*67d0*/  BAR.ARV 0xa, 0xa0 ;  /* 0x0282800000007b1d */ /* 0x000fec0000002000 */
[----:B------:R-:W-:Y:S04]  /*67e0*/  BSSY B0, `(.L_x_2264) ;  /* 0x0000003000007945 */ /* 0x000fe80003800000 */
[----:B------:R-:W-:Y:S05]  /*67f0*/  @!P0 BRA `(.L_x_2265) ;  /* 0x0000000000048947 */ /* 0x000fea0003800000 */
[----:B------:R-:W-:-:S04]  /*6800*/  DEPBAR.LE SB0, 0x1 ;  /* 0x000080400000791a */ /* 0x000fc80000000000 */
.L_x_2265:
[----:B------:R-:W-:Y:S05]  /*6810*/  BSYNC B0 ;  /* 0x0000000000007941 */ /* 0x000fea0003800000 */
.L_x_2264:
[----:B------:R-:W-:Y:S01]  /*6820*/  UIADD3 UR19, UR19, 0x2, URZ ;  /* 0x0000000213137890 */ /* 0x000fe2000fffe03f */
[----:B------:R-:W-:Y:S06]  /*6830*/  BAR.ARV 0xb, 0xa0 ;  /* 0x02c2800000007b1d */ /* 0x000fec0000002000 */
[----:B------:R-:W-:Y:S01]  /*6840*/  BSSY B0, `(.L_x_2266) ;  /* 0x0000004000007945 */ /* 0x000fe20003800000 */
[----:B------:R-:W-:-:S03]  /*6850*/  ISETP.LE.AND P1, PT, R2, UR19, PT ;  /* 0x0000001302007c0c */ /* 0x000fc6000bf23270 */
[----:B------:R-:W-:Y:S10]  /*6860*/  @!P0 BRA `(.L_x_2267) ;  /* 0x0000000000048947 */ /* 0x000ff40003800000 */
[----:B------:R-:W-:-:S04]  /*6870*/  DEPBAR.LE SB0, 0x0 ;  /* 0x000080000000791a */ /* 0x000fc80000000000 */
.L_x_2267:
[----:B------:R-:W-:Y:S05]  /*6880*/  BSYNC B0 ;  /* 0x0000000000007941 */ /* 0x000fea0003800000 */
.L_x_2266:
[----:B------:R-:W-:Y:S06]  /*6890*/  BAR.ARV 0xc, 0xa0 ;  /* 0x0302800000007b1d */ /* 0x000fec0000002000 */
[----:B------:R-:W-:Y:S02]  /*68a0*/  UIADD3 UR46, UR46, 0x6000, URZ ;  /* 0x000060002e2e7890 */ /* 0x000fe4000fffe03f */
[----:B------:R-:W-:Y:S01]  /*68b0*/  UIADD3 UR6, UR6, 0x6000, URZ ;  /* 0x0000600006067890 */ /* 0x000fe2000fffe03f */
[----:B------:R-:W-:Y:S11]  /*68c0*/  @!P1 BRA `(.L_x_2268) ;  /* 0xfffffff800049947 */ /* 0x000ff6000383ffff */
[----:B------:R-:W-:Y:S05]  /*68d0*/  BRA `(.L_x_2191) ;  /* 0x0000002800ac7947 */ /* 0x000fea0003800000 */
.L_x_2228:
        /* <DEDUP_REMOVED lines=11> */
.L_x_2269:
        /* <DEDUP_REMOVED lines=10> */
.L_x_2271:
[----:B------:R-:W4:Y:S02]  /*6a30*/  LDC R5, c[0x0][0x8c4] ;  /* 0x00023100ff057b82 */ /* 0x000f240000000800 */
.L_x_2270:
        /* <DEDUP_REMOVED lines=48> */
.L_x_2273:
        /* <DEDUP_REMOVED lines=9> */
.L_x_2274:
[----:B------:R-:W-:Y:S05]  /*6dd0*/  @!P0 BRA `(.L_x_2275) ;  /* 0x00000000000c8947 */ /* 0x000fea0003800000 */
[----:B------:R-:W2:Y:S04]  /*6de0*/  LDG.E R5, desc[UR38][R2.64] ;  /* 0x0000002602057981 */ /* 0x000ea8000c1e1900 */
[----:B-1----:R-:W2:Y:S02]  /*6df0*/  LDG.E R14, desc[UR38][R2.64+0x4] ;  /* 0x00000426020e7981 */ /* 0x002ea4000c1e1900 */
[----:B--2---:R-:W-:-:S07]  /*6e00*/  IMAD.IADD R14, R14, 0x1, -R5 ;  /* 0x000000010e0e7824 */ /* 0x004fce00078e0a05 */
.L_x_2275:
        /* <DEDUP_REMOVED lines=20> */
.L_x_2276:
        /* <DEDUP_REMOVED lines=62> */
.L_x_2305:
        /* <DEDUP_REMOVED lines=9> */
.L_x_2279:
        /* <DEDUP_REMOVED lines=112> */
.L_x_2290:
[----:B-1----:R-:W-:-:S05]  /*7ac0*/  IMAD.MOV.U32 R6, RZ, RZ, 0x1 ;  /* 0x00000001ff067424 */ /* 0x002fca00078e00ff */
[----:B------:R-:W-:-:S04]  /*7ad0*/  SHF.L.U32 R6, R6, 0x1f, RZ ;  /* 0x0000001f06067819 */ /* 0x000fc800000006ff */
[----:B------:R-:W1:Y:S02]  /*7ae0*/  SYNCS.PHASECHK.TRANS64.TRYWAIT P1, [R0+URZ+0x36438], R6 ;  /* 0x03643806000075a7 */ /* 0x000e64000802017f */
[----:B-1----:R-:W-:Y:S05]  /*7af0*/  @!P1 BRA `(.L_x_2282) ;  /* 0x0000001800a09947 */ /* 0x002fea0003800000 */
.L_x_2306:
[----:B------:R-:W-:Y:S05]  /*7b00*/  @P0 BRA `(.L_x_2283) ;  /* 0x0000000000140947 */ /* 0x000fea0003800000 */
[----:B------:R-:W-:Y:S01]  /*7b10*/  ISETP.NE.AND P1, PT, R18, RZ, PT ;  /* 0x000000ff1200720c */ /* 0x000fe20003f25270 */
[----:B------:R-:W-:-:S04]  /*7b20*/  IMAD.MOV.U32 R3, RZ, RZ, 0x6100 ;  /* 0x00006100ff037424 */ /* 0x000fc800078e00ff */
[----:B------:R2:W-:Y:S08]  /*7b30*/  SYNCS.ARRIVE.TRANS64 RZ, [R0+URZ+0x36430], R3 ;  /* 0x0364300300ff79a7 */ /* 0x0005f0000800003f */
[----:B------:R-:W-:Y:S05]  /*7b40*/  @!P1 BRA `(.L_x_2283) ;  /* 0x0000000000049947 */ /* 0x000fea0003800000 */
[----:B------:R-:W-:Y:S01]  /*7b50*/  BPT.TRAP 0x1 ;  /* 0x000000040000795c */ /* 0x000fe20000300000 */
.L_x_2283:
        /* <DEDUP_REMOVED lines=48> */
.L_x_2307:
[----:B------:R-:W-:Y:S05]  /*7e60*/  @P0 BRA `(.L_x_2285) ;  /* 0x0000000000140947 */ /* 0x000fea0003800000 */
[----:B------:R-:W-:Y:S01]  /*7e70*/  ISETP.NE.AND P1, PT, R18, RZ, PT ;  /* 0x000000ff1200720c */ /* 0x000fe20003f25270 */
[----:B--2---:R-:W-:-:S04]  /*7e80*/  IMAD.MOV.U32 R3, RZ, RZ, 0x6100 ;  /* 0x00006100ff037424 */ /* 0x004fc800078e00ff */
[----:B------:R3:W-:Y:S08]  /*7e90*/  SYNCS.ARRIVE.TRANS64 RZ, [R0+URZ+0x36418], R3 ;  /* 0x0364180300ff79a7 */ /* 0x0007f0000800003f */
[----:B------:R-:W-:Y:S05]  /*7ea0*/  @!P1 BRA `(.L_x_2285) ;  /* 0x0000000000049947 */ /* 0x000fea0003800000 */
[----:B------:R-:W-:Y:S01]  /*7eb0*/  BPT.TRAP 0x1 ;  /* 0x000000040000795c */ /* 0x000fe20000300000 */
.L_x_2285:
        /* <DEDUP_REMOVED lines=47> */
.L_x_2308:
        /* <DEDUP_REMOVED lines=8> */
.L_x_2287:
        /* <DEDUP_REMOVED lines=37> */
.L_x_2310:
[----:B------:R-:W-:Y:S05]  /*8480*/  @P0 BRA `(.L_x_2289) ;  /* 0x0000000000140947 */ /* 0x000fea0003800000 */
[----:B------:R-:W-:Y:S01]  /*8490*/  ISETP.NE.AND P1, PT, R18, RZ, PT ;  /* 0x000000ff1200720c */ /* 0x000fe20003f25270 */
[----:B--2---:R-:W-:-:S04]  /*84a0*/  IMAD.MOV.U32 R5, RZ, RZ, 0x6100 ;  /* 0x00006100ff057424 */ /* 0x004fc800078e00ff */
[----:B------:R3:W-:Y:S08]  /*84b0*/  SYNCS.ARRIVE.TRANS64 RZ, [R0+URZ+0x36410], R5 ;  /* 0x0364100500ff79a7 */ /* 0x0007f0000800003f */
[----:B------:R-:W-:Y:S05]  /*84c0*/  @!P1 BRA `(.L_x_2289) ;  /* 0x0000000000049947 */ /* 0x000fea0003800000 */
[----:B------:R-:W-:Y:S01]  /*84d0*/  BPT.TRAP 0x1 ;  /* 0x000000040000795c */ /* 0x000fe20000300000 */
.L_x_2289:
        /* <DEDUP_REMOVED lines=44> */
.L_x_2281:
[----:B------:R-:W-:Y:S01]  /*87a0*/  ISETP.NE.AND P1, PT, R20, RZ, PT ;  /* 0x000000ff1400720c */ /* 0x000fe20003f25270 */
[----:B------:R-:W-:Y:S02]  /*87b0*/  IMAD.MOV.U32 R5, RZ, RZ, R14 ;  /* 0x000000ffff057224 */ /* 0x000fe400078e000e */
[----:B------:R-:W-:-:S10]  /*87c0*/  IMAD.MOV.U32 R16, RZ, RZ, 0x1 ;  /* 0x00000001ff107424 */ /* 0x000fd400078e00ff */
[----:B------:R-:W-:Y:S05]  /*87d0*/  @!P1 BRA `(.L_x_2280) ;  /* 0x00000004008c9947 */ /* 0x000fea0003800000 */
[----:B------:R-:W2:Y:S02]  /*87e0*/  SYNCS.PHASECHK.TRANS64.TRYWAIT P1, [R0+URZ+0x36438], R6 ;  /* 0x03643806000075a7 */ /* 0x000ea4000802017f */
[----:B--2---:R-:W-:Y:S05]  /*87f0*/  @!P1 BRA `(.L_x_2291) ;  /* 0x0000000c00c09947 */ /* 0x004fea0003800000 */
.L_x_2311:
[----:B------:R-:W-:Y:S05]  /*8800*/  @P0 BRA `(.L_x_2292) ;  /* 0x0000000000140947 */ /* 0x000fea0003800000 */
[----:B------:R-:W-:Y:S01]  /*8810*/  ISETP.NE.AND P1, PT, R18, RZ, PT ;  /* 0x000000ff1200720c */ /* 0x000fe20003f25270 */
[----:B------:R-:W-:-:S04]  /*8820*/  IMAD.MOV.U32 R5, RZ, RZ, 0x6100 ;  /* 0x00006100ff057424 */ /* 0x000fc800078e00ff */
[----:B------:R3:W-:Y:S08]  /*8830*/  SYNCS.ARRIVE.TRANS64 RZ, [R0+URZ+0x36430], R5 ;  /* 0x0364300500ff79a7 */ /* 0x0007f0000800003f */
[----:B------:R-:W-:Y:S05]  /*8840*/  @!P1 BRA `(.L_x_2292) ;  /* 0x0000000000049947 */ /* 0x000fea0003800000 */
[----:B------:R-:W-:Y:S01]  /*8850*/  BPT.TRAP 0x1 ;  /* 0x000000040000795c */ /* 0x000fe20000300000 */
.L_x_2292:
        /* <DEDUP_REMOVED lines=42> */
.L_x_2312:
[----:B------:R-:W-:Y:S01]  /*8b00*/  IMAD.MOV.U32 R16, RZ, RZ, RZ ;  /* 0x000000ffff107224 */ /* 0x000fe200078e00ff */
[----:B------:R-:W-:Y:S06]  /*8b10*/  @P0 BRA `(.L_x_2294) ;  /* 0x0000000000140947 */ /* 0x000fec0003800000 */
[----:B------:R-:W-:Y:S01]  /*8b20*/  ISETP.NE.AND P1, PT, R18, RZ, PT ;  /* 0x000000ff1200720c */ /* 0x000fe20003f25270 */
[----:B-1----:R-:W-:-:S04]  /*8b30*/  IMAD.MOV.U32 R5, RZ, RZ, 0x6100 ;  /* 0x00006100ff057424 */ /* 0x002fc800078e00ff */
[----:B------:R2:W-:Y:S08]  /*8b40*/  SYNCS.ARRIVE.TRANS64 RZ, [R0+URZ+0x36418], R5 ;  /* 0x0364180500ff79a7 */ /* 0x0005f0000800003f */
[----:B------:R-:W-:Y:S05]  /*8b50*/  @!P1 BRA `(.L_x_2294) ;  /* 0x0000000000049947 */ /* 0x000fea0003800000 */
[----:B------:R-:W-:Y:S01]  /*8b60*/  BPT.TRAP 0x1 ;  /* 0x000000040000795c */ /* 0x000fe20000300000 */
.L_x_2294:
        /* <DEDUP_REMOVED lines=42> */
.L_x_2280:
[----:B------:R-:W-:-:S04]  /*8e10*/  SHF.L.U32 R3, R16, 0x1f, RZ ;  /* 0x0000001f10037819 */ /* 0x000fc800000006ff */
[----:B------:R-:W2:Y:S02]  /*8e20*/  SYNCS.PHASECHK.TRANS64.TRYWAIT P1, [R0+URZ+0x36438], R3 ;  /* 0x03643803000075a7 */ /* 0x000ea4000802017f */
[----:B--2---:R-:W-:Y:S05]  /*8e30*/  @!P1 BRA `(.L_x_2295) ;  /* 0x0000000800589947 */ /* 0x004fea0003800000 */
.L_x_2313:
[----:B------:R-:W-:Y:S05]  /*8e40*/  @P0 BRA `(.L_x_2296) ;  /* 0x0000000000180947 */ /* 0x000fea0003800000 */
[----:B------:R-:W3:Y:S01]  /*8e50*/  S2R R2, SR_TID.X ;  /* 0x0000000000027919 */ /* 0x000ee20000002100 */
[----:B--2---:R-:W-:-:S04]  /*8e60*/  IMAD.MOV.U32 R3, RZ, RZ, 0x6100 ;  /* 0x00006100ff037424 */ /* 0x004fc800078e00ff */
[----:B------:R4:W-:Y:S01]  /*8e70*/  SYNCS.ARRIVE.TRANS64 RZ, [R0+URZ+0x36430], R3 ;  /* 0x0364300300ff79a7 */ /* 0x0009e2000800003f */
[----:B---3--:R-:W-:-:S13]  /*8e80*/  LOP3.LUT P0, RZ, R2, 0x1f, RZ, 0xc0, !PT ;  /* 0x0000001f02ff7812 */ /* 0x008fda000780c0ff */
[----:B----4-:R-:W-:Y:S05]  /*8e90*/  @!P0 BRA `(.L_x_2296) ;  /* 0x0000000000048947 */ /* 0x010fea0003800000 */
[----:B------:R-:W-:Y:S01]  /*8ea0*/  BPT.TRAP 0x1 ;  /* 0x000000040000795c */ /* 0x000fe20000300000 */
.L_x_2296:
        /* <DEDUP_REMOVED lines=44> */
.L_x_2277:
[----:B------:R-:W-:Y:S05]  /*9170*/  BSYNC B0 ;  /* 0x0000000000007941 */ /* 0x000fea0003800000 */
.L_x_2272:
[----:B------:R-:W-:-:S03]  /*9180*/  UMOV UR7, 0xffffffff ;  /* 0xffffffff00077882 */ /* 0x000fc60000000000 */
[----:B------:R-:W-:Y:S05]  /*9190*/  BRA.DIV UR7, `(.L_x_2297) ;  /* 0x0000000607947947 */ /* 0x000fea000b800000 */
[----:B------:R-:W-:-:S13]  /*91a0*/  ELECT P6, URZ, PT ;  /* 0x00000000003f782f */ /* 0x000fda00038c0000 */
.L_x_2316:
[----:B------:R-:W-:Y:S05]  /*91b0*/  @!P6 BRA `(.L_x_2191) ;  /* 0x000000000074e947 */ /* 0x000fea0003800000 */
[----:B------:R-:W3:Y:S02]  /*91c0*/  LDL.LU R3, [R1] ;  /* 0x0000000001037983 */ /* 0x000ee40000300800 */
[----:B---3--:R-:W-:-:S04]  /*91d0*/  LOP3.LUT R3, R3, 0x2, RZ, 0xfc, !PT ;  /* 0x0000000203037812 */ /* 0x008fc800078efcff */
[----:B------:R-:W-:-:S13]  /*91e0*/  ISETP.NE.AND P2, PT, R3, 0x3, PT ;  /* 0x000000030300780c */ /* 0x000fda0003f45270 */
[----:B------:R-:W-:Y:S05]  /*91f0*/  @!P2 BRA `(.L_x_2298) ;  /* 0x000000000004a947 */ /* 0x000fea0003800000 */
[----:B--2---:R-:W-:Y:S01]  /*9200*/  BPT.TRAP 0x1 ;  /* 0x000000040000795c */ /* 0x004fe20000300000 */
.L_x_2298:
        /* <DEDUP_REMOVED lines=15> */
.L_x_2317:
[----:B------:R-:W3:Y:S02]  /*9300*/  SYNCS.PHASECHK.TRANS64.TRYWAIT P0, [R3+URZ], R0 ;  /* 0x00000000030075a7 */ /* 0x000ee4000800017f */
[----:B---3--:R-:W-:Y:S05]  /*9310*/  @!P0 BRA `(.L_x_2300) ;  /* 0x0000000400688947 */ /* 0x008fea0003800000 */
.L_x_2318:
[----:B------:R-:W-:Y:S05]  /*9320*/  @!P2 BRA `(.L_x_2301) ;  /* 0x000000000004a947 */ /* 0x000fea0003800000 */
[----:B--2---:R-:W-:Y:S01]  /*9330*/  BPT.TRAP 0x1 ;  /* 0x000000040000795c */ /* 0x004fe20000300000 */
.L_x_2301:
[----:B------:R-:W-:-:S07]  /*9340*/  SHF.L.U32 R16, R16, 0x1f, RZ ;  /* 0x0000001f10107819 */ /* 0x000fce00000006ff */
.L_x_2302:
[----:B----4-:R4:W1:Y:S02]  /*9350*/  SYNCS.PHASECHK.TRANS64.TRYWAIT P0, [R9+URZ+0x36438], R16 ;  /* 0x03643810090075a7 */ /* 0x010864000800017f */
[----:B-1----:R-:W-:Y:S05]  /*9360*/  @!P0 NANOSLEEP.SYNCS 0x989680 ;  /* 0x009896800000895d */ /* 0x002fea0003900000 */
[----:B------:R-:W1:Y:S02]  /*9370*/  @!P0 SYNCS.PHASECHK.TRANS64 P0, [R9+URZ+0x36438], R16 ;  /* 0x03643810090085a7 */ /* 0x000e64000800007f */
[----:B-1----:R-:W-:Y:S05]  /*9380*/  @!P0 BRA `(.L_x_2302) ;  /* 0xfffffffc00f08947 */ /* 0x002fea000383ffff */
.L_x_2191:
[----:B--2---:R-:W-:Y:S05]  /*9390*/  BSYNC B6 ;  /* 0x0000000000067941 */ /* 0x004fea0003800000 */
.L_x_2185:
[----:B------:R-:W-:Y:S05]  /*93a0*/  EXIT ;  /* 0x000000000000794d */ /* 0x000fea0003800000 */
.L_x_2202:
[----:B------:R-:W-:Y:S02]  /*93b0*/  IMAD.MOV.U32 R12, RZ, RZ, RZ ;  /* 0x000000ffff0c7224 */ /* 0x000fe400078e00ff */
[----:B------:R-:W-:Y:S02]  /*93c0*/  IMAD.MOV.U32 R11, RZ, RZ, 0x1f ;  /* 0x0000001fff0b7424 */ /* 0x000fe400078e00ff */
[----:B------:R-:W-:-:S07]  /*93d0*/  IMAD.MOV.U32 R15, RZ, RZ, -0x1 ;  /* 0xffffffffff0f7424 */ /* 0x000fce00078e00ff */
[----:B-1----:R-:W-:Y:S05]  /*93e0*/  WARPSYNC.COLLECTIVE R15, `(.L_x_2303) ;  /* 0x000000000f087348 */ /* 0x002fea0003c00000 */
[----:B------:R2:W3:Y:S02]  /*93f0*/  SHFL.IDX P6, R14, R13, R12, R11 ;  /* 0x0000000c0d0e7389 */ /* 0x0004e400000c000b */
[----:B-123--:R-:W-:Y:S01]  /*9400*/  ENDCOLLECTIVE ;  /* 0x000000000000791b */ /* 0x00efe20003800000 */
.L_x_2303:
[----:B------:R-:W-:Y:S05]  /*9410*/  BRA `(.L_x_2304) ;  /* 0xffffff7c00fc7947 */ /* 0x000fea000383ffff */
.L_x_2204:
[----:B-1----:R-:W-:-:S04]  /*9420*/  IMAD.U32 R3, RZ, RZ, UR36 ;  /* 0x00000024ff037e24 */ /* 0x002fc8000f8e00ff */
[----:B------:R1:W3:Y:S03]  /*9430*/  SYNCS.PHASECHK.TRANS64.TRYWAIT P0, [R3+URZ+0x36400], R10 ;  /* 0x0364000a030075a7 */ /* 0x0002e6000800017f */
[----:B---3--:R-:W-:Y:S05]  /*9440*/  @!P0 NANOSLEEP.SYNCS 0x989680 ;  /* 0x009896800000895d */ /* 0x008fea0003900000 */
[----:B------:R-:W3:Y:S02]  /*9450*/  @!P0 SYNCS.PHASECHK.TRANS64 P0, [R3+URZ+0x36400], R10 ;  /* 0x0364000a030085a7 */ /* 0x000ee4000800007f */
[----:B---3--:R-:W-:Y:S05]  /*9460*/  @!P0 BRA `(.L_x_2204) ;  /* 0xfffffffc00ec8947 */ /* 0x008fea000383ffff */
[----:B------:R-:W-:Y:S05]  /*9470*/  BRA `(.L_x_2203) ;  /* 0xffffff8000307947 */ /* 0x000fea000383ffff */
.L_x_2208:
[----:B--2---:R2:W3:Y:S02]  /*9480*/  SYNCS.PHASECHK.TRANS64.TRYWAIT P1, [R3+URZ+0x36410], R10 ;  /* 0x0364100a030075a7 */ /* 0x0044e4000802017f */
[----:B---3--:R-:W-:Y:S05]  /*9490*/  @!P1 NANOSLEEP.SYNCS 0x989680 ;  /* 0x009896800000995d */ /* 0x008fea0003900000 */
[----:B------:R-:W3:Y:S02]  /*94a0*/  @!P1 SYNCS.PHASECHK.TRANS64 P1, [R3+URZ+0x36410], R10 ;  /* 0x0364100a030095a7 */ /* 0x000ee4000802007f */
[----:B---3--:R-:W-:Y:S05]  /*94b0*/  @!P1 BRA `(.L_x_2208) ;  /* 0xfffffffc00f09947 */ /* 0x008fea000383ffff */
[----:B------:R-:W-:Y:S05]  /*94c0*/  BRA `(.L_x_2207) ;  /* 0xffffff88000c7947 */ /* 0x000fea000383ffff */
.L_x_2212:
[----:B----4-:R-:W-:-:S04]  /*94d0*/  IMAD.U32 R12, RZ, RZ, UR36 ;  /* 0x00000024ff0c7e24 */ /* 0x010fc8000f8e00ff */
[----:B------:R4:W1:Y:S03]  /*94e0*/  SYNCS.PHASECHK.TRANS64.TRYWAIT P1, [R12+URZ+0x36430], R11 ;  /* 0x0364300b0c0075a7 */ /* 0x000866000802017f */
[----:B-1----:R-:W-:Y:S05]  /*94f0*/  @!P1 NANOSLEEP.SYNCS 0x989680 ;  /* 0x009896800000995d */ /* 0x002fea0003900000 */
[----:B------:R-:W1:Y:S02]  /*9500*/  @!P1 SYNCS.PHASECHK.TRANS64 P1, [R12+URZ+0x36430], R11 ;  /* 0x0364300b0c0095a7 */ /* 0x000e64000802007f */
[----:B-1----:R-:W-:Y:S05]  /*9510*/  @!P1 BRA `(.L_x_2212) ;  /* 0xfffffffc00ec9947 */ /* 0x002fea000383ffff */
[----:B------:R-:W-:Y:S05]  /*9520*/  BRA `(.L_x_2211) ;  /* 0xffffff8c00ac7947 */ /* 0x000fea000383ffff */
.L_x_2278:
[----:B-1----:R1:W2:Y:S02]  /*9530*/  SYNCS.PHASECHK.TRANS64.TRYWAIT P1, [R0+URZ+0x36420], R6 ;  /* 0x03642006000075a7 */ /* 0x0022a4000802017f */
[----:B--2---:R-:W-:Y:S05]  /*9540*/  @!P1 NANOSLEEP.SYNCS 0x989680 ;  /* 0x009896800000995d */ /* 0x004fea0003900000 */
[----:B------:R-:W2:Y:S02]  /*9550*/  @!P1 SYNCS.PHASECHK.TRANS64 P1, [R0+URZ+0x36420], R6 ;  /* 0x03642006000095a7 */ /* 0x000ea4000802007f */
[----:B--2---:R-:W-:Y:S05]  /*9560*/  @!P1 BRA `(.L_x_2278) ;  /* 0xfffffffc00f09947 */ /* 0x004fea000383ffff */
[----:B------:R-:W-:Y:S05]  /*9570*/  BRA `(.L_x_2305) ;  /* 0xffffffdc006c7947 */ /* 0x000fea000383ffff */
.L_x_2282:
[----:B-1----:R1:W2:Y:S02]  /*9580*/  SYNCS.PHASECHK.TRANS64.TRYWAIT P1, [R0+URZ+0x36438], R6 ;  /* 0x03643806000075a7 */ /* 0x0022a4000802017f */
[----:B--2---:R-:W-:Y:S05]  /*9590*/  @!P1 NANOSLEEP.SYNCS 0x989680 ;  /* 0x009896800000995d */ /* 0x004fea0003900000 */
[----:B------:R-:W2:Y:S02]  /*95a0*/  @!P1 SYNCS.PHASECHK.TRANS64 P1, [R0+URZ+0x36438], R6 ;  /* 0x03643806000095a7 */ /* 0x000ea4000802007f */
[----:B--2---:R-:W-:Y:S05]  /*95b0*/  @!P1 BRA `(.L_x_2282) ;  /* 0xfffffffc00f09947 */ /* 0x004fea000383ffff */
[----:B------:R-:W-:Y:S05]  /*95c0*/  BRA `(.L_x_2306) ;  /* 0xffffffe4004c7947 */ /* 0x000fea000383ffff */
.L_x_2284:
[----:B--2---:R2:W3:Y:S02]  /*95d0*/  SYNCS.PHASECHK.TRANS64.TRYWAIT P1, [R0+URZ+0x36428], R3 ;  /* 0x03642803000075a7 */ /* 0x0044e4000802017f */
[----:B---3--:R-:W-:Y:S05]  /*95e0*/  @!P1 NANOSLEEP.SYNCS 0x989680 ;  /* 0x009896800000995d */ /* 0x008fea0003900000 */
[----:B------:R-:W3:Y:S02]  /*95f0*/  @!P1 SYNCS.PHASECHK.TRANS64 P1, [R0+URZ+0x36428], R3 ;  /* 0x03642803000095a7 */ /* 0x000ee4000802007f */
[----:B---3--:R-:W-:Y:S05]  /*9600*/  @!P1 BRA `(.L_x_2284) ;  /* 0xfffffffc00f09947 */ /* 0x008fea000383ffff */
[----:B------:R-:W-:Y:S05]  /*9610*/  BRA `(.L_x_2307) ;  /* 0xffffffe800107947 */ /* 0x000fea000383ffff */
.L_x_2286:
        /* <DEDUP_REMOVED lines=8> */
.L_x_2288:
[----:B------:R-:W-:-:S07]  /*96a0*/  SHF.L.U32 R5, R7, 0x1f, RZ ;  /* 0x0000001f07057819 */ /* 0x000fce00000006ff */
.L_x_2309:
[----:B--2---:R2:W3:Y:S02]  /*96b0*/  SYNCS.PHASECHK.TRANS64.TRYWAIT P1, [R0+URZ+0x36420], R5 ;  /* 0x03642005000075a7 */ /* 0x0044e4000802017f */
[----:B---3--:R-:W-:Y:S05]  /*96c0*/  @!P1 NANOSLEEP.SYNCS 0x989680 ;  /* 0x009896800000995d */ /* 0x008fea0003900000 */
[----:B------:R-:W3:Y:S02]  /*96d0*/  @!P1 SYNCS.PHASECHK.TRANS64 P1, [R0+URZ+0x36420], R5 ;  /* 0x03642005000095a7 */ /* 0x000ee4000802007f */
[----:B---3--:R-:W-:Y:S05]  /*96e0*/  @!P1 BRA `(.L_x_2309) ;  /* 0xfffffffc00f09947 */ /* 0x008fea000383ffff */
[----:B------:R-:W-:Y:S05]  /*96f0*/  BRA `(.L_x_2310) ;  /* 0xffffffec00607947 */ /* 0x000fea000383ffff */
.L_x_2291:
[----:B--2---:R2:W3:Y:S02]  /*9700*/  SYNCS.PHASECHK.TRANS64.TRYWAIT P1, [R0+URZ+0x36438], R6 ;  /* 0x03643806000075a7 */ /* 0x0044e4000802017f */
[----:B---3--:R-:W-:Y:S05]  /*9710*/  @!P1 NANOSLEEP.SYNCS 0x989680 ;  /* 0x009896800000995d */ /* 0x008fea0003900000 */
[----:B------:R-:W3:Y:S02]  /*9720*/  @!P1 SYNCS.PHASECHK.TRANS64 P1, [R0+URZ+0x36438], R6 ;  /* 0x03643806000095a7 */ /* 0x000ee4000802007f */
[----:B---3--:R-:W-:Y:S05]  /*9730*/  @!P1 BRA `(.L_x_2291) ;  /* 0xfffffffc00f09947 */ /* 0x008fea000383ffff */
[----:B------:R-:W-:Y:S05]  /*9740*/  BRA `(.L_x_2311) ;  /* 0xfffffff0002c7947 */ /* 0x000fea000383ffff */
.L_x_2293:
[----:B-1----:R1:W2:Y:S02]  /*9750*/  SYNCS.PHASECHK.TRANS64.TRYWAIT P1, [R0+URZ+0x36428], R5 ;  /* 0x03642805000075a7 */ /* 0x0022a4000802017f */
[----:B--2---:R-:W-:Y:S05]  /*9760*/  @!P1 NANOSLEEP.SYNCS 0x989680 ;  /* 0x009896800000995d */ /* 0x004fea0003900000 */
[----:B------:R-:W2:Y:S02]  /*9770*/  @!P1 SYNCS.PHASECHK.TRANS64 P1, [R0+URZ+0x36428], R5 ;  /* 0x03642805000095a7 */ /* 0x000ea4000802007f */
[----:B--2---:R-:W-:Y:S05]  /*9780*/  @!P1 BRA `(.L_x_2293) ;  /* 0xfffffffc00f09947 */ /* 0x004fea000383ffff */
[----:B------:R-:W-:Y:S05]  /*9790*/  BRA `(.L_x_2312) ;  /* 0xfffffff000d87947 */ /* 0x000fea000383ffff */
.L_x_2295:
[----:B--2---:R2:W3:Y:S02]  /*97a0*/  SYNCS.PHASECHK.TRANS64.TRYWAIT P1, [R0+URZ+0x36438], R3 ;  /* 0x03643803000075a7 */ /* 0x0044e4000802017f */
[----:B---3--:R-:W-:Y:S05]  /*97b0*/  @!P1 NANOSLEEP.SYNCS 0x989680 ;  /* 0x009896800000995d */ /* 0x008fea0003900000 */
[----:B------:R-:W3:Y:S02]  /*97c0*/  @!P1 SYNCS.PHASECHK.TRANS64 P1, [R0+URZ+0x36438], R3 ;  /* 0x03643803000095a7 */ /* 0x000ee4000802007f */
[----:B---3--:R-:W-:Y:S05]  /*97d0*/  @!P1 BRA `(.L_x_2295) ;  /* 0xfffffffc00f09947 */ /* 0x008fea000383ffff */
[----:B------:R-:W-:Y:S05]  /*97e0*/  BRA `(.L_x_2313) ;  /* 0xfffffff400947947 */ /* 0x000fea000383ffff */
.L_x_2297:
[----:B------:R-:W-:Y:S01]  /*97f0*/  BSSY B0, `(.L_x_2314) ;  /* 0x0000006000007945 */ /* 0x000fe20003800000 */
[----:B------:R-:W-:-:S07]  /*9800*/  IMAD.MOV.U32 R15, RZ, RZ, -0x1 ;  /* 0xffffffffff0f7424 */ /* 0x000fce00078e00ff */
[----:B--2---:R-:W-:Y:S05]  /*9810*/  WARPSYNC.COLLECTIVE R15, `(.L_x_2315) ;  /* 0x000000000f0c7348 */ /* 0x004fea0003c00000 */
[----:B------:R-:W-:Y:S02]  /*9820*/  ELECT P6, UR62, PT ;  /* 0x00000000003e782f */ /* 0x000fe400038c0000 */
[----:B------:R-:W-:Y:S01]  /*9830*/  MOV R14, UR62 ;  /* 0x0000003e000e7c02 */ /* 0x000fe20008000f00 */
[----:B--2---:R-:W-:Y:S10]  /*9840*/  ENDCOLLECTIVE ;  /* 0x000000000000791b */ /* 0x004ff40003800000 */
.L_x_2315:
[----:B------:R-:W-:Y:S05]  /*9850*/  BSYNC B0 ;  /* 0x0000000000007941 */ /* 0x000fea0003800000 */
.L_x_2314:
[----:B------:R-:W-:Y:S05]  /*9860*/  BRA `(.L_x_2316) ;  /* 0xfffffff800507947 */ /* 0x000fea000383ffff */
.L_x_2299:
[----:B-1----:R1:W3:Y:S02]  /*9870*/  SYNCS.PHASECHK.TRANS64.TRYWAIT P0, [R7+URZ], R4 ;  /* 0x00000004070075a7 */ /* 0x0022e4000800017f */
[----:B---3--:R-:W-:Y:S05]  /*9880*/  @!P0 NANOSLEEP.SYNCS 0x989680 ;  /* 0x009896800000895d */ /* 0x008fea0003900000 */
[----:B------:R-:W3:Y:S02]  /*9890*/  @!P0 SYNCS.PHASECHK.TRANS64 P0, [R7+URZ], R4 ;  /* 0x00000004070085a7 */ /* 0x000ee4000800007f */
[----:B---3--:R-:W-:Y:S05]  /*98a0*/  @!P0 BRA `(.L_x_2299) ;  /* 0xfffffffc00f08947 */ /* 0x008fea000383ffff */
[----:B------:R-:W-:Y:S05]  /*98b0*/  BRA `(.L_x_2317) ;  /* 0xfffffff800907947 */ /* 0x000fea000383ffff */
.L_x_2300:
[----:B---3--:R3:W4:Y:S02]  /*98c0*/  SYNCS.PHASECHK.TRANS64.TRYWAIT P0, [R3+URZ], R0 ;  /* 0x00000000030075a7 */ /* 0x008724000800017f */
[----:B----4-:R-:W-:Y:S05]  /*98d0*/  @!P0 NANOSLEEP.SYNCS 0x989680 ;  /* 0x009896800000895d */ /* 0x010fea0003900000 */
[----:B------:R-:W4:Y:S02]  /*98e0*/  @!P0 SYNCS.PHASECHK.TRANS64 P0, [R3+URZ], R0 ;  /* 0x00000000030085a7 */ /* 0x000f24000800007f */
[----:B----4-:R-:W-:Y:S05]  /*98f0*/  @!P0 BRA `(.L_x_2300) ;  /* 0xfffffffc00f08947 */ /* 0x010fea000383ffff */
[----:B------:R-:W-:Y:S05]  /*9900*/  BRA `(.L_x_2318) ;  /* 0xfffffff800847947 */ /* 0x000fea000383ffff */
.L_x_2319:
        /* <DEDUP_REMOVED lines=15> */
.L_x_3869:


//--------------------- .text._ZN7cutlass13device_kernelIN5flash11enable_sm90INS1_16FlashAttnBwdSm90INS1_25CollectiveMainloopBwdSm90ILi2ELi1ELi1EN4cute5tupleIJNS5_1CILi1EEES8_S8_EEENS6_IJNS7_ILi64EEENS7_ILi96EEENS7_ILi192EEEEEENS_10bfloat16_tEfNS_4arch4Sm90ELb0ELb1ELb1ELb1ELb1ELb0ELb1ELb0ELi3ELi1ELi1ELi1ELb0EEENS1_24CollectiveEpilogueBwdGQAISD_fSG_Li384ELb1ELb1EEENS1_19SingleTileSchedulerILb1ELb0ELb0ELi96EEEEEEEEEvNT_6ParamsE --------------------------
	.section	.text._ZN7cutlass13device_kernelIN5flash11enable_sm90INS1_16FlashAttnBwdSm90INS1_25CollectiveMainloopBwdSm90ILi2ELi1ELi1EN4cute5tupleIJNS5_1CILi1EEES8_S8_EEENS6_IJNS7_ILi64EEENS7_ILi96EEENS7_ILi192EEEEEENS_10bfloat16_tEfNS_4arch4Sm90ELb0ELb1ELb1ELb1ELb1ELb0ELb1ELb0ELi3ELi1ELi1ELi1ELb0EEENS1_24CollectiveEpilogueBwdGQAISD_fSG_Li384ELb1ELb1EEENS1_19SingleTileSchedulerILb1ELb0ELb0ELi96EEEEEEEEEvNT_6ParamsE,"ax",@progbits
	.align	128
.text._ZN7cutlass13device_kernelIN5flash11enable_sm90INS1_16FlashAttnBwdSm90INS1_25CollectiveMainloopBwdSm90ILi2ELi1ELi1EN4cute5tupleIJNS5_1CILi1EEES8_S8_EEENS6_IJNS7_ILi64EEENS7_ILi96EEENS7_ILi192EEEEEENS_10bfloat16_tEfNS_4arch4Sm90ELb0ELb1ELb1ELb1ELb1ELb0ELb1ELb0ELi3ELi1ELi1ELi1ELb0EEENS1_24CollectiveEpilogueBwdGQAISD_fSG_Li384ELb1ELb1EEENS1_19SingleTileSchedulerILb1ELb0ELb0ELi96EEEEEEEEEvNT_6ParamsE:
        .type           _ZN7cutlass13device_kernelIN5flash11enable_sm90INS1_16FlashAttnBwdSm90INS1_25CollectiveMainloopBwdSm90ILi2ELi1ELi1EN4cute5tupleIJNS5_1CILi1EEES8_S8_EEENS6_IJNS7_ILi64EEENS7_ILi96EEENS7_ILi192EEEEEENS_10bfloat16_tEfNS_4arch4Sm90ELb0ELb1ELb1ELb1ELb1ELb0ELb1ELb0ELi3ELi1ELi1ELi1ELb0EEENS1_24CollectiveEpilogueBwdGQAISD_fSG_Li384ELb1ELb1EEENS1_19SingleTileSchedulerILb1ELb0ELb0ELi96EEEEEEEEEvNT_6ParamsE,@function
        .size           _ZN7cutlass13device_kernelIN5flash11enable_sm90INS1_16FlashAttnBwdSm90INS1_25CollectiveMainloopBwdSm90ILi2ELi1ELi1EN4cute5tupleIJNS5_1CILi1EEES8_S8_EEENS6_IJNS7_ILi64EEENS7_ILi96EEENS7_ILi192EEEEEENS_10bfloat16_tEfNS_4arch4Sm90ELb0ELb1ELb1ELb1ELb1ELb0ELb1ELb0ELi3ELi1ELi1ELi1ELb0EEENS1_24CollectiveEpilogueBwdGQAISD_fSG_Li384ELb1ELb1EEENS1_19SingleTileSchedulerILb1ELb0ELb0ELi96EEEEEEEEEvNT_6ParamsE,(.L_x_3870 - _ZN7cutlass13device_kernelIN5flash11enable_sm90INS1_16FlashAttnBwdSm90INS1_25CollectiveMainloopBwdSm90ILi2ELi1ELi1EN4cute5tupleIJNS5_1CILi1EEES8_S8_EEENS6_IJNS7_ILi64EEENS7_ILi96EEENS7_ILi192EEEEEENS_10bfloat16_tEfNS_4arch4Sm90ELb0ELb1ELb1ELb1ELb1ELb0ELb1ELb0ELi3ELi1ELi1ELi1ELb0EEENS1_24CollectiveEpilogueBwdGQAISD_fSG_Li384ELb1ELb1EEENS1_19SingleTileSchedulerILb1ELb0ELb0ELi96EEEEEEEEEvNT_6ParamsE)
        .other          _ZN7cutlass13device_kernelIN5flash11enable_sm90INS1_16FlashAttnBwdSm90INS1_25CollectiveMainloopBwdSm90ILi2ELi1ELi1EN4cute5tupleIJNS5_1CILi1EEES8_S8_EEENS6_IJNS7_ILi64EEENS7_ILi96EEENS7_ILi192EEEEEENS_10bfloat16_tEfNS_4arch4Sm90ELb0ELb1ELb1ELb1ELb1ELb0ELb1ELb0ELi3ELi1ELi1ELi1ELb0EEENS1_24CollectiveEpilogueBwdGQAISD_fSG_Li384ELb1ELb1EEENS1_19SingleTileSchedulerILb1ELb0ELb0ELi96EEEEEEEEEvNT_6ParamsE,@"STO_CUDA_ENTRY STV_DEFAULT"
_ZN7cutlass13device_kernelIN5flash11enable_sm90INS1_16FlashAttnBwdSm90INS1_25CollectiveMainloopBwdSm90ILi2ELi1ELi1EN4cute5tupleIJNS5_1CILi1EEES8_S8_EEENS6_IJNS7_ILi64EEENS7_ILi96EEENS7_ILi192EEEEEENS_10bfloat16_tEfNS_4arch4Sm90ELb0ELb1ELb1ELb1ELb1ELb0ELb1ELb0ELi3ELi1ELi1ELi1ELb0EEENS1_24CollectiveEpilogueBwdGQAISD_fSG_Li384ELb1ELb1EEENS1_19SingleTileSchedulerILb1ELb0ELb0ELi96EEEEEEEEEvNT_6ParamsE:
        /* <DEDUP_REMOVED lines=23> */
.L_x_2321:
[----:B------:R-:W-:Y:S05]  /*0170*/  BSYNC B0 ;  /* 0x0000000000007941 */ /* 0x000fea0003800000 */
.L_x_2320:
        /* <DEDUP_REMOVED lines=34> */
.L_x_2322:
        /* <DEDUP_REMOVED lines=20> */
.L_x_2323:
        /* <DEDUP_REMOVED lines=9> */
.L_x_2326:
        /* <DEDUP_REMOVED lines=21> */
.L_x_2327:
        /* <DEDUP_REMOVED lines=10> */
.L_x_2329:
[----:B------:R-:W2:Y:S02]  /*0760*/  LDC R0, c[0x0][0x8c4] ;  /* 0x00023100ff007b82 */ /* 0x000ea40000000800 */
.L_x_2328:
        /* <DEDUP_REMOVED lines=16> */
.L_x_2331:
        /* <DEDUP_REMOVED lines=10> */
.L_x_2332:
        /* <DEDUP_REMOVED lines=8> */
.L_x_2333:
        /* <DEDUP_REMOVED lines=9> */
.L_x_2334:
        /* <DEDUP_REMOVED lines=22> */
.L_x_2335:
        /* <DEDUP_REMOVED lines=79> */
.L_x_2338:
        /* <DEDUP_REMOVED lines=15> */
.L_x_2337:
        /* <DEDUP_REMOVED lines=20> */
.L_x_2340:
        /* <DEDUP_REMOVED lines=15> */
.L_x_2339:
        /* <DEDUP_REMOVED lines=8> */
.L_x_2483:
        /* <DEDUP_REMOVED lines=19> */
.L_x_2342:
        /* <DEDUP_REMOVED lines=113> */
.L_x_2362:
[----:B------:R-:W-:-:S13]  /*1c50*/  ISETP.NE.AND P0, PT, R8, 0x3, PT ;  /* 0x000000030800780c */ /* 0x000fda0003f05270 */
[----:B------:R-:W-:Y:S05]  /*1c60*/  @!P0 BRA `(.L_x_2344) ;  /* 0x0000000000048947 */ /* 0x000fea0003800000 */
[----:B------:R-:W-:Y:S01]  /*1c70*/  BPT.TRAP 0x1 ;  /* 0x000000040000795c */ /* 0x000fe20000300000 */
.L_x_2344:
[----:B------:R-:W-:Y:S02]  /*1c80*/  LEA R3, R2, UR36, 0x3 ;  /* 0x0000002402037c11 */ /* 0x000fe4000f8e18ff */
[----:B------:R-:W-:-:S04]  /*1c90*/  SHF.L.U32 R10, R7, 0x1f, RZ ;  /* 0x0000001f070a7819 */ /* 0x000fc800000006ff */
[----:B------:R1:W2:Y:S01]  /*1ca0*/  SYNCS.PHASECHK.TRANS64.TRYWAIT P1, [R3+URZ+0x36410], R10 ;  /* 0x0364100a030075a7 */ /* 0x0002a2000802017f */
[----:B------:R-:W-:Y:S05]  /*1cb0*/  @!P0 BRA `(.L_x_2345) ;  /* 0x0000000000048947 */ /* 0x000fea0003800000 */
[----:B------:R-:W-:Y:S01]  /*1cc0*/  BPT.TRAP 0x1 ;  /* 0x000000040000795c */ /* 0x000fe20000300000 */
.L_x_2345:
[----:B--2---:R-:W-:Y:S05]  /*1cd0*/  @P1 BRA `(.L_x_2346) ;  /* 0x0000000000081947 */ /* 0x004fea0003800000 */
[----:B------:R-:W2:Y:S02]  /*1ce0*/  SYNCS.PHASECHK.TRANS64.TRYWAIT P1, [R3+URZ+0x36410], R10 ;  /* 0x0364100a030075a7 */ /* 0x000ea4000802017f */
[----:B--2---:R-:W-:Y:S05]  /*1cf0*/  @!P1 BRA `(.L_x_2347) ;  /* 0x0000008800949947 */ /* 0x004fea0003800000 */
.L_x_2346:
        /* <DEDUP_REMOVED lines=103> */
.L_x_2348:
[----:B-1----:R-:W-:-:S04]  /*2370*/  SHF.L.U32 R11, R5, 0x1f, RZ ;  /* 0x0000001f050b7819 */ /* 0x002fc800000006ff */
[----:B------:R1:W4:Y:S01]  /*2380*/  SYNCS.PHASECHK.TRANS64.TRYWAIT P1, [UR36+0x36430], R11 ;  /* 0x0364300bff0075a7 */ /* 0x0003220008020164 */
[----:B------:R-:W-:Y:S05]  /*2390*/  @!P0 BRA `(.L_x_2349) ;  /* 0x0000000000048947 */ /* 0x000fea0003800000 */
[----:B------:R-:W-:Y:S01]  /*23a0*/  BPT.TRAP 0x1 ;  /* 0x000000040000795c */ /* 0x000fe20000300000 */
.L_x_2349:
[----:B----4-:R-:W-:Y:S05]  /*23b0*/  @P1 BRA `(.L_x_2350) ;  /* 0x0000000000081947 */ /* 0x010fea0003800000 */
[----:B------:R-:W4:Y:S02]  /*23c0*/  SYNCS.PHASECHK.TRANS64.TRYWAIT P1, [UR36+0x36430], R11 ;  /* 0x0364300bff0075a7 */ /* 0x000f240008020164 */
[----:B----4-:R-:W-:Y:S05]  /*23d0*/  @!P1 BRA `(.L_x_2351) ;  /* 0x0000008000f09947 */ /* 0x010fea0003800000 */
.L_x_2350:
        /* <DEDUP_REMOVED lines=145> */
.L_x_2354:
[----:B------:R-:W-:-:S13]  /*2cf0*/  ISETP.NE.AND P1, PT, R140, 0x1, PT ;  /* 0x000000018c00780c */ /* 0x000fda0003f25270 */
[----:B------:R-:W1:Y:S08]  /*2d00*/  @P1 LDC R143, c[0x0][0x754] ;  /* 0x0001d500ff8f1b82 */ /* 0x000e700000000800 */
[----:B------:R-:W2:Y:S01]  /*2d10*/  @P1 LDC R142, c[0x0][0x758] ;  /* 0x0001d600ff8e1b82 */ /* 0x000ea20000000800 */
[----:B-1----:R-:W-:-:S05]  /*2d20*/  @P1 IMAD.HI.U32 R143, R145, R143, RZ ;  /* 0x0000008f918f1227 */ /* 0x002fca00078e00ff */
[----:B--2---:R-:W-:-:S07]  /*2d30*/  @P1 SHF.R.U32.HI R145, RZ, R142, R143 ;  /* 0x0000008eff911219 */ /* 0x004fce000001168f */
.L_x_2355:
[----:B------:R-:W-:Y:S05]  /*2d40*/  BSYNC B0 ;  /* 0x0000000000007941 */ /* 0x000fea0003800000 */
.L_x_2353:
[----:B------:R-:W2:Y:S01]  /*2d50*/  LDL R142, [R1+0x10] ;  /* 0x00001000018e7983 */ /* 0x000ea20000100800 */
[----:B------:R-:W-:Y:S01]  /*2d60*/  IADD3 R150, R141, UR4, R4 ;  /* 0x000000048d967c10 */ /* 0x000fe2000fffe004 */
[----:B--2---:R-:W-:-:S05]  /*2d70*/  IMAD R145, R145, R140, R142 ;  /* 0x0000008c91917224 */ /* 0x004fca00078e028e */
[----:B------:R-:W-:Y:S02]  /*2d80*/  VIADDMNMX R146, R145, R140, R146, PT ;  /* 0x0000008c91927246 */ /* 0x000fe40003800192 */
[----:B------:R-:W-:-:S07]  /*2d90*/  VIMNMX R150, R150, R145, !PT ;  /* 0x0000009196967248 */ /* 0x000fce0007fe0100 */
.L_x_2352:
        /* <DEDUP_REMOVED lines=17> */
.L_x_2358:
[----:B------:R-:W-:-:S13]  /*2eb0*/  ISETP.NE.AND P1, PT, R140, 0x1, PT ;  /* 0x000000018c00780c */ /* 0x000fda0003f25270 */
[----:B------:R-:W1:Y:S08]  /*2ec0*/  @P1 LDC R142, c[0x0][0x754] ;  /* 0x0001d500ff8e1b82 */ /* 0x000e700000000800 */
[----:B------:R-:W2:Y:S01]  /*2ed0*/  @P1 LDC R141, c[0x0][0x758] ;  /* 0x0001d600ff8d1b82 */ /* 0x000ea20000000800 */
[----:B-1----:R-:W-:-:S05]  /*2ee0*/  @P1 IMAD.HI.U32 R142, R143, R142, RZ ;  /* 0x0000008e8f8e1227 */ /* 0x002fca00078e00ff */
[----:B--2---:R-:W-:-:S07]  /*2ef0*/  @P1 SHF.R.U32.HI R143, RZ, R141, R142 ;  /* 0x0000008dff8f1219 */ /* 0x004fce000001168e */
.L_x_2359:
[----:B------:R-:W-:Y:S05]  /*2f00*/  BSYNC B0 ;  /* 0x0000000000007941 */ /* 0x000fea0003800000 */
.L_x_2357:
[----:B------:R-:W2:Y:S02]  /*2f10*/  LDL R141, [R1+0x10] ;  /* 0x00001000018d7983 */ /* 0x000ea40000100800 */
[----:B--2---:R-:W-:-:S05]  /*2f20*/  IMAD R143, R143, R140, R141 ;  /* 0x0000008c8f8f7224 */ /* 0x004fca00078e028d */
[----:B------:R-:W-:Y:S02]  /*2f30*/  VIMNMX R147, R147, R143, !PT ;  /* 0x0000008f93937248 */ /* 0x000fe40007fe0100 */
[----:B------:R-:W-:-:S07]  /*2f40*/  VIADDMNMX R144, R143, R140, R144, PT ;  /* 0x0000008c8f907246 */ /* 0x000fce0003800190 */
.L_x_2356:
        /* <DEDUP_REMOVED lines=283> */
.L_x_2360:
        /* <DEDUP_REMOVED lines=59> */
.L_x_2361:
        /* <DEDUP_REMOVED lines=63> */
.L_x_2336:
[----:B------:R-:W-:Y:S05]  /*48a0*/  @P0 BRA `(.L_x_2330) ;  /* 0x0000005c006c0947 */ /* 0x000fea0003800000 */
[----:B------:R-:W3:Y:S01]  /*48b0*/  LDL.LU R120, [R1+0x18] ;  /* 0x0000180001787983 */ /* 0x000ee20000300800 */
[----:B--2---:R-:W2:Y:S01]  /*48c0*/  LDC.64 R2, c[0x0][0x878] ;  /* 0x00021e00ff027b82 */ /* 0x004ea20000000a00 */
[----:B------:R-:W-:Y:S01]  /*48d0*/  ULDC UR7, c[0x0][0x870] ;  /* 0x00021c0000077ab9 */ /* 0x000fe20000000800 */
[----:B------:R-:W-:Y:S01]  /*48e0*/  ULDC UR6, c[0x0][0x80c] ;  /* 0x0002030000067ab9 */ /* 0x000fe20000000800 */
[----:B------:R-:W4:Y:S01]  /*48f0*/  S2R R8, SR_TID.X ;  /* 0x0000000000087919 */ /* 0x000f220000002100 */
[----:B------:R-:W5:Y:S01]  /*4900*/  S2R R0, SR_CTAID.Y ;  /* 0x0000000000007919 */ /* 0x000f620000002600 */
[----:B------:R-:W5:Y:S03]  /*4910*/  S2R R16, SR_CTAID.X ;  /* 0x0000000000107919 */ /* 0x000f660000002500 */
[----:B------:R-:W4:Y:S01]  /*4920*/  S2UR UR5, SR_CgaCtaId ;  /* 0x00000000000579c3 */ /* 0x000f220000008800 */
[----:B------:R-:W-:-:S07]  /*4930*/  UMOV UR4, 0x400 ;  /* 0x0000040000047882 */ /* 0x000fce0000000000 */
[----:B------:R-:W5:Y:S01]  /*4940*/  LDC.64 R18, c[0x0][0x820] ;  /* 0x00020800ff127b82 */ /* 0x000f620000000a00 */
[----:B--2---:R-:W-:-:S04]  /*4950*/  ISETP.NE.U32.AND P0, PT, R2, RZ, PT ;  /* 0x000000ff0200720c */ /* 0x004fc80003f05070 */
[----:B------:R-:W-:-:S03]  /*4960*/  ISETP.NE.AND.EX P0, PT, R3, RZ, PT, P0 ;  /* 0x000000ff0300720c */ /* 0x000fc60003f05300 */
[----:B------:R-:W2:Y:S08]  /*4970*/  LDC.64 R20, c[0x0][0x848] ;  /* 0x00021200ff147b82 */ /* 0x000eb00000000a00 */
[----:B------:R-:W4:Y:S08]  /*4980*/  LDC R3, c[0x0][0x850] ;  /* 0x00021400ff037b82 */ /* 0x000f300000000800 */
[----:B-1----:R-:W3:Y:S08]  /*4990*/  @P0 LDC.64 R4, c[0x0][0x878] ;  /* 0x00021e00ff040b82 */ /* 0x002ef00000000a00 */
[----:B------:R-:W1:Y:S01]  /*49a0*/  LDC.64 R22, c[0x0][0x800] ;  /* 0x00020000ff167b82 */ /* 0x000e620000000a00 */
[----:B---3--:R-:W-:-:S06]  /*49b0*/  @P0 IMAD.WIDE R4, R120, 0x4, R4 ;  /* 0x0000000478040825 */ /* 0x008fcc00078e0204 */
[----:B------:R3:W2:Y:S01]  /*49c0*/  @P0 LDG.E R5, desc[UR38][R4.64] ;  /* 0x0000002604050981 */ /* 0x0006a2000c1e1900 */
[----:B------:R-:W-:Y:S01]  /*49d0*/  BAR.SYNC.DEFER_BLOCKING 0x1, 0x180 ;  /* 0x0046000000007b1d */ /* 0x000fe20000010000 */
[----:B----4-:R-:W-:Y:S01]  /*49e0*/  ISETP.NE.AND P2, PT, R3, 0x1, PT ;  /* 0x000000010300780c */ /* 0x010fe20003f45270 */
        /* <DEDUP_REMOVED lines=10> */
[----:B------:R-:W4:Y:S01]  /*4a90*/  @P2 LDC R9, c[0x0][0x858] ;  /* 0x00021600ff092b82 */ /* 0x000f220000000800 */
[----:B-----5:R-:W-:Y:S02]  /*4aa0*/  IMAD.MOV.U32 R2, RZ, RZ, R0 ;  /* 0x000000ffff027224 */ /* 0x020fe400078e0000 */
[----:B------:R-:W-:-:S04]  /*4ab0*/  IMAD R10, R11, 0x600, R6 ;  /* 0x000006000b0a7824 */ /* 0x000fc800078e0206 */
[----:B------:R-:W-:Y:S02]  /*4ac0*/  IMAD.SHL.U32 R10, R10, 0x4, RZ ;  /* 0x000000040a0a7824 */ /* 0x000fe400078e00ff */
[----:B---3--:R-:W-:-:S04]  /*4ad0*/  @P2 IMAD.HI.U32 R4, R0, R7, RZ ;  /* 0x0000000700042227 */ /* 0x008fc800078e00ff */
[----:B------:R-:W-:Y:S01]  /*4ae0*/  IMAD R7, R16, UR7, RZ ;  /* 0x0000000710077c24 */ /* 0x000fe2000f8e02ff */
[----:B----4-:R-:W-:Y:S01]  /*4af0*/  @P2 SHF.R.U32.HI R2, RZ, R9, R4 ;  /* 0x00000009ff022219 */ /* 0x010fe20000011604 */
        /* <DEDUP_REMOVED lines=9> */
[----:B--2---:R-:W-:Y:S02]  /*4b90*/  @P0 IMAD R6, R120, 0x60, R5 ;  /* 0x0000006078060824 */ /* 0x004fe400078e0205 */
        /* <DEDUP_REMOVED lines=39> */
[----:B------:R-:W-:Y:S01]  /*4e10*/  IMAD R12, R11, R20, RZ ;  /* 0x000000140b0c7224 */ /* 0x000fe200078e02ff */
[----:B------:R2:W-:Y:S01]  /*4e20*/  STS.128 [R8+0x5000], R64 ;  /* 0x0050004008007388 */ /* 0x0005e20000000c00 */
[----:B------:R-:W-:Y:S01]  /*4e30*/  IMAD.WIDE.U32 R4, R9, R18, R4 ;  /* 0x0000001209047225 */ /* 0x000fe200078e0004 */
[----:B------:R-:W-:-:S02]  /*4e40*/  IADD3.X R11, R16, UR7, RZ, P0, !PT ;  /* 0x00000007100b7c10 */ /* 0x000fc400087fe4ff */
[----:B------:R2:W-:Y:S01]  /*4e50*/  STS.128 [R8+0x5800], R68 ;  /* 0x0058004408007388 */ /* 0x0005e20000000c00 */
[----:B------:R-:W-:Y:S01]  /*4e60*/  IMAD.WIDE.U32 R6, R9, R20, R6 ;  /* 0x0000001409067225 */ /* 0x000fe200078e0006 */
[----:B-1----:R-:W-:-:S03]  /*4e70*/  LEA R22, P3, R4, R22, 0x2 ;  /* 0x0000001604167211 */ /* 0x002fc600078610ff */
[----:B------:R-:W-:Y:S01]  /*4e80*/  IMAD.MOV R2, RZ, RZ, -R2 ;  /* 0x000000ffff027224 */ /* 0x000fe200078e0a02 */
[----:B---3--:R-:W-:Y:S01]  /*4e90*/  LEA R24, P4, R6, R24, 0x2 ;  /* 0x0000001806187211 */ /* 0x008fe200078810ff */
[----:B------:R-:W-:Y:S02]  /*4ea0*/  IMAD R9, R9, R21, R12 ;  /* 0x0000001509097224 */ /* 0x000fe400078e020c */
[----:B------:R-:W-:Y:S02]  /*4eb0*/  IMAD R17, R3, R2, R0 ;  /* 0x0000000203117224 */ /* 0x000fe400078e0200 */
[----:B------:R-:W-:Y:S02]  /*4ec0*/  IMAD.IADD R3, R5, 0x1, R13 ;  /* 0x0000000105037824 */ /* 0x000fe400078e020d */
[----:B------:R-:W-:Y:S01]  /*4ed0*/  IMAD.IADD R2, R7, 0x1, R9 ;  /* 0x0000000107027824 */ /* 0x000fe200078e0209 */
[----:B--2---:R-:W-:Y:S06]  /*4ee0*/  @P2 BRA `(.L_x_2364) ;  /* 0x0000000000142947 */ /* 0x004fec0003800000 */
.L_x_2365:
[----:B------:R-:W2:Y:S04]  /*4ef0*/  LDG.E.STRONG.GPU R0, desc[UR38][R10.64] ;  /* 0x000000260a007981 */ /* 0x000ea8000c1ef900 */
[----:B--2---:R-:W-:Y:S01]  /*4f00*/  CCTL.IVALL ;  /* 0x00000000ff00798f */ /* 0x004fe20002000000 */
[----:B------:R-:W-:Y:S05]  /*4f10*/  YIELD ;  /* 0x0000000000007946 */ /* 0x000fea0003800000 */
[----:B------:R-:W-:-:S13]  /*4f20*/  ISETP.NE.AND P0, PT, R0, R17, PT ;  /* 0x000000110000720c */ /* 0x000fda0003f05270 */
[----:B------:R-:W-:Y:S05]  /*4f30*/  @P0 BRA `(.L_x_2365) ;  /* 0xfffffffc00ec0947 */ /* 0x000fea000383ffff */
.L_x_2364:
[----:B------:R-:W-:Y:S05]  /*4f40*/  BSYNC B0 ;  /* 0x0000000000007941 */ /* 0x000fea0003800000 */
.L_x_2363:
[----:B------:R-:W-:Y:S01]  /*4f50*/  UMOV UR5, 0xffffffff ;  /* 0xffffffff00057882 */ /* 0x000fe20000000000 */
[----:B------:R-:W-:Y:S02]  /*4f60*/  LEA.HI.X R23, R4, R23, R3, 0x2, P3 ;  /* 0x0000001704177211 */ /* 0x000fe400018f1403 */
[----:B------:R-:W-:Y:S01]  /*4f70*/  LEA.HI.X R2, R6, R25, R2, 0x2, P4 ;  /* 0x0000001906027211 */ /* 0x000fe200020f1402 */
[----:B------:R-:W-:Y:S06]  /*4f80*/  BRA.DIV UR5, `(.L_x_2366) ;  /* 0x0000005a051c7947 */ /* 0x000fec000b800000 */
[----:B------:R-:W-:Y:S01]  /*4f90*/  NOP ;  /* 0x0000000000007918 */ /* 0x000fe20000000000 */
.L_x_2486:
        /* <DEDUP_REMOVED lines=16> */
.L_x_2369:
[----:B------:R-:W-:Y:S01]  /*50a0*/  @P0 ELECT P2, URZ, PT ;  /* 0x00000000003f082f */ /* 0x000fe20003840000 */
[----:B------:R1:W-:-:S12]  /*50b0*/  UBLKRED.G.S.ADD.F32.RN [UR6], [UR4], UR5, desc[UR8] ;  /* 0x00000806040073bb */ /* 0x0003d800080a1405 */
[----:B------:R-:W-:Y:S02]  /*50c0*/  @P2 PLOP3.LUT P0, PT, P2, PT, PT, 0x8, 0x0 ;  /* 0x000000000000281c */ /* 0x000fe4000170e170 */
[----:B------:R-:W-:-:S11]  /*50d0*/  PLOP3.LUT P2, PT, PT, PT, PT, 0x8, 0x0 ;  /* 0x000000000000781c */ /* 0x000fd60003f4e170 */
[----:B-1----:R-:W-:Y:S05]  /*50e0*/  @P0 BRA.U.ANY `(.L_x_2369) ;  /* 0xfffffffd00ec0947 */ /* 0x002fea000393ffff */
[----:B------:R0:W-:Y:S01]  /*50f0*/  UTMACMDFLUSH ;  /* 0x00000000000079b7 */ /* 0x0001e20000000000 */
[----:B------:R-:W-:-:S04]  /*5100*/  DEPBAR.LE SB0, 0x0 ;  /* 0x000080000000791a */ /* 0x000fc80000000000 */
.L_x_2368:
[----:B------:R-:W-:Y:S05]  /*5110*/  BSYNC B0 ;  /* 0x0000000000007941 */ /* 0x000fea0003800000 */
.L_x_2367:
        /* <DEDUP_REMOVED lines=14> */
.L_x_2371:
[----:B------:R-:W-:Y:S05]  /*5200*/  BSYNC B0 ;  /* 0x0000000000007941 */ /* 0x000fea0003800000 */
.L_x_2370:
        /* <DEDUP_REMOVED lines=18> */
.L_x_2374:
[----:B------:R-:W2:Y:S04]  /*5330*/  LDG.E.STRONG.GPU R0, desc[UR38][R2.64] ;  /* 0x0000002602007981 */ /* 0x000ea8000c1ef900 */
[----:B--2---:R-:W-:Y:S01]  /*5340*/  CCTL.IVALL ;  /* 0x00000000ff00798f */ /* 0x004fe20002000000 */
[----:B------:R-:W-:Y:S05]  /*5350*/  YIELD ;  /* 0x0000000000007946 */ /* 0x000fea0003800000 */
[----:B------:R-:W-:-:S13]  /*5360*/  ISETP.NE.AND P0, PT, R0, R17, PT ;  /* 0x000000110000720c */ /* 0x000fda0003f05270 */
[----:B------:R-:W-:Y:S05]  /*5370*/  @P0 BRA `(.L_x_2374) ;  /* 0xfffffffc00ec0947 */ /* 0x000fea000383ffff */
.L_x_2373:
[----:B------:R-:W-:Y:S05]  /*5380*/  BSYNC B0 ;  /* 0x0000000000007941 */ /* 0x000fea0003800000 */
.L_x_2372:
[----:B------:R-:W-:-:S03]  /*5390*/  UMOV UR5, 0xffffffff ;  /* 0xffffffff00057882 */ /* 0x000fc60000000000 */
[----:B------:R-:W-:Y:S05]  /*53a0*/  BRA.DIV UR5, `(.L_x_2375) ;  /* 0x0000005605307947 */ /* 0x000fea000b800000 */
[----:B------:R-:W-:Y:S01]  /*53b0*/  NOP ;  /* 0x0000000000007918 */ /* 0x000fe20000000000 */
.L_x_2489:
        /* <DEDUP_REMOVED lines=16> */
.L_x_2378:
[----:B------:R-:W-:Y:S01]  /*54c0*/  @P0 ELECT P2, URZ, PT ;  /* 0x00000000003f082f */ /* 0x000fe20003840000 */
[----:B------:R2:W-:-:S12]  /*54d0*/  UBLKRED.G.S.ADD.F32.RN [UR6], [UR4], UR5, desc[UR8] ;  /* 0x00000806040073bb */ /* 0x0005d800080a1405 */
[----:B------:R-:W-:Y:S02]  /*54e0*/  @P2 PLOP3.LUT P0, PT, P2, PT, PT, 0x8, 0x0 ;  /* 0x000000000000281c */ /* 0x000fe4000170e170 */
[----:B------:R-:W-:-:S11]  /*54f0*/  PLOP3.LUT P2, PT, PT, PT, PT, 0x8, 0x0 ;  /* 0x000000000000781c */ /* 0x000fd60003f4e170 */
[----:B--2---:R-:W-:Y:S05]  /*5500*/  @P0 BRA.U.ANY `(.L_x_2378) ;  /* 0xfffffffd00ec0947 */ /* 0x004fea000393ffff */
[----:B------:R0:W-:Y:S01]  /*5510*/  UTMACMDFLUSH ;  /* 0x00000000000079b7 */ /* 0x0001e20000000000 */
[----:B------:R-:W-:-:S04]  /*5520*/  DEPBAR.LE SB0, 0x0 ;  /* 0x000080000000791a */ /* 0x000fc80000000000 */
.L_x_2377:
[----:B------:R-:W-:Y:S05]  /*5530*/  BSYNC B0 ;  /* 0x0000000000007941 */ /* 0x000fea0003800000 */
.L_x_2376:
        /* <DEDUP_REMOVED lines=14> */
.L_x_2325:
        /* <DEDUP_REMOVED lines=21> */
.L_x_2380:
        /* <DEDUP_REMOVED lines=13> */
.L_x_2382:
[----:B------:R-:W-:-:S05]  /*5840*/  ULDC UR4, c[0x0][0x8c4] ;  /* 0x0002310000047ab9 */ /* 0x000fca0000000800 */
.L_x_2381:
        /* <DEDUP_REMOVED lines=44> */
.L_x_2383:
        /* <DEDUP_REMOVED lines=13> */
.L_x_2384:
        /* <DEDUP_REMOVED lines=12> */
.L_x_2385:
        /* <DEDUP_REMOVED lines=30> */
.L_x_2386:
        /* <DEDUP_REMOVED lines=14> */
[----:B------:R-:W-:-:S02]  /*5f60*/  ULDC.64 UR16, c[0x0][0x2e0] ;  /* 0x0000b80000107ab9 */ /* 0x000fc40000000a00 */
[----:B------:R-:W-:Y:S02]  /*5f70*/  UIADD3.X UR7, UR5, UR13, URZ, UP0, !UPT ;  /* 0x0000000d05077290 */ /* 0x000fe400087fe43f */
[----:B------:R-:W-:Y:S02]  /*5f80*/  UIMAD UR11, UR19, UR16, URZ ;  /* 0x00000010130b72a4 */ /* 0x000fe4000f8e023f */
[----:B------:R-:W-:Y:S02]  /*5f90*/  UIMAD.WIDE.U32 UR6, UR12, UR16, UR6 ;  /* 0x000000100c0672a5 */ /* 0x000fe4000f8e0006 */
[----:B------:R-:W-:Y:S01]  /*5fa0*/  UIMAD UR17, UR12, UR17, UR11 ;  /* 0x000000110c1172a4 */ /* 0x000fe2000f8e020b */
[----:B------:R-:W-:Y:S02]  /*5fb0*/  ULDC UR19, c[0x0][0x760] ;  /* 0x0001d80000137ab9 */ /* 0x000fe40000000800 */
        /* <DEDUP_REMOVED lines=15> */
.L_x_2391:
[----:B------:R-:W2:Y:S04]  /*60b0*/  LDG.E.STRONG.GPU R0, desc[UR38][R2.64] ;  /* 0x0000002602007981 */ /* 0x000ea8000c1ef900 */
[----:B--2---:R-:W-:Y:S01]  /*60c0*/  CCTL.IVALL ;  /* 0x00000000ff00798f */ /* 0x004fe20002000000 */
[----:B------:R-:W-:Y:S05]  /*60d0*/  YIELD ;  /* 0x0000000000007946 */ /* 0x000fea0003800000 */
[----:B------:R-:W-:-:S13]  /*60e0*/  ISETP.NE.AND P1, PT, R0, UR20, PT ;  /* 0x0000001400007c0c */ /* 0x000fda000bf25270 */
[----:B------:R-:W-:Y:S05]  /*60f0*/  @P1 BRA `(.L_x_2391) ;  /* 0xfffffffc00ec1947 */ /* 0x000fea000383ffff */
.L_x_2390:
[----:B------:R-:W-:Y:S05]  /*6100*/  BSYNC B0 ;  /* 0x0000000000007941 */ /* 0x000fea0003800000 */
.L_x_2389:
[----:B------:R-:W-:-:S03]  /*6110*/  UMOV UR18, 0xffffffff ;  /* 0xffffffff00127882 */ /* 0x000fc60000000000 */
[----:B------:R-:W-:Y:S05]  /*6120*/  BRA.DIV UR18, `(.L_x_2392) ;  /* 0x0000004612ec7947 */ /* 0x000fea000b800000 */
[----:B------:R-:W-:Y:S01]  /*6130*/  NOP ;  /* 0x0000000000007918 */ /* 0x000fe20000000000 */
.L_x_2492:
        /* <DEDUP_REMOVED lines=22> */
.L_x_2394:
[----:B------:R-:W-:Y:S05]  /*62a0*/  BSYNC B0 ;  /* 0x0000000000007941 */ /* 0x000fea0003800000 */
.L_x_2393:
        /* <DEDUP_REMOVED lines=9> */
[----:B------:R-:W-:Y:S02]  /*6340*/  UIADD3 UR26, UP0, UR18, UR6, URZ ;  /* 0x00000006121a7290 */ /* 0x000fe4000ff1e03f */
[----:B-1----:R-:W-:Y:S02]  /*6350*/  ULEA UR23, UR23, UR19, 0x18 ;  /* 0x0000001317177291 */ /* 0x002fe4000f8ec03f */
[----:B------:R-:W-:Y:S02]  /*6360*/  ULEA.HI.X.SX32 UR19, UR18, UR22, 0x1, UP0 ;  /* 0x0000001612137291 */ /* 0x000fe400080f0e3f */
[----:B------:R-:W-:Y:S02]  /*6370*/  ULEA UR18, UP0, UR26, UR24, 0x2 ;  /* 0x000000181a127291 */ /* 0x000fe4000f80103f */
[----:B------:R-:W-:Y:S02]  /*6380*/  UIADD3 UR23, UR23, 0x16000, URZ ;  /* 0x0001600017177890 */ /* 0x000fe4000fffe03f */
[----:B------:R-:W-:Y:S01]  /*6390*/  ULEA.HI.X UR19, UR26, UR25, UR19, 0x2, UP0 ;  /* 0x000000191a137291 */ /* 0x000fe200080f1413 */
[----:B------:R-:W-:-:S02]  /*63a0*/  UMOV UR24, 0x400 ;  /* 0x0000040000187882 */ /* 0x000fc40000000000 */
[----:B------:R-:W-:-:S06]  /*63b0*/  UMOV UR26, 0x0 ;  /* 0x00000000001a7882 */ /* 0x000fcc0000000000 */
[----:B------:R1:W-:Y:S02]  /*63c0*/  UBLKRED.G.S.ADD.F32.RN [UR18], [UR23], UR24, desc[UR26] ;  /* 0x00001a12170073bb */ /* 0x0003e400080a1418 */
[----:B-1----:R0:W-:Y:S02]  /*63d0*/  UTMACMDFLUSH ;  /* 0x00000000000079b7 */ /* 0x0021e40000000000 */
.L_x_2396:
[----:B------:R-:W-:Y:S05]  /*63e0*/  BSYNC B0 ;  /* 0x0000000000007941 */ /* 0x000fea0003800000 */
.L_x_2395:
        /* <DEDUP_REMOVED lines=17> */
[----:B------:R1:W-:Y:S01]  /*6500*/  UBLKRED.G.S.ADD.F32.RN [UR18], [UR23], UR24, desc[UR26] ;  /* 0x00001a12170073bb */ /* 0x0003e200080a1418 */
[----:B------:R0:W-:Y:S01]  /*6510*/  UTMACMDFLUSH ;  /* 0x00000000000079b7 */ /* 0x0001e20000000000 */
[----:B-1----:R-:W-:-:S04]  /*6520*/  DEPBAR.LE SB0, 0x2 ;  /* 0x000080800000791a */ /* 0x002fc80000000000 */
.L_x_2398:
[----:B------:R-:W-:Y:S05]  /*6530*/  BSYNC B0 ;  /* 0x0000000000007941 */ /* 0x000fea0003800000 */
.L_x_2397:
[----:B------:R-:W-:Y:S06]  /*6540*/  BAR.ARV 0xa, 0xa0 ;  /* 0x0282800000007b1d */ /* 0x000fec0000002000 */
[----:B------:R-:W-:Y:S04]  /*6550*/  BSSY B0, `(.L_x_2399) ;  /* 0x0000003000007945 */ /* 0x000fe80003800000 */
[----:B------:R-:W-:Y:S05]  /*6560*/  @!P0 BRA `(.L_x_2400) ;  /* 0x0000000000048947 */ /* 0x000fea0003800000 */
[----:B------:R-:W-:-:S04]  /*6570*/  DEPBAR.LE SB0, 0x1 ;  /* 0x000080400000791a */ /* 0x000fc80000000000 */
.L_x_2400:
[----:B------:R-:W-:Y:S05]  /*6580*/  BSYNC B0 ;  /* 0x0000000000007941 */ /* 0x000fea0003800000 */
.L_x_2399:
[----:B------:R-:W-:Y:S06]  /*6590*/  BAR.ARV 0xb, 0xa0 ;  /* 0x02c2800000007b1d */ /* 0x000fec0000002000 */
[----:B------:R-:W-:Y:S04]  /*65a0*/  BSSY B0, `(.L_x_2401) ;  /* 0x0000003000007945 */ /* 0x000fe80003800000 */
[----:B------:R-:W-:Y:S05]  /*65b0*/  @!P0 BRA `(.L_x_2402) ;  /* 0x0000000000048947 */ /* 0x000fea0003800000 */
[----:B------:R-:W-:-:S04]  /*65c0*/  DEPBAR.LE SB0, 0x0 ;  /* 0x000080000000791a */ /* 0x000fc80000000000 */
.L_x_2402:
[----:B------:R-:W-:Y:S05]  /*65d0*/  BSYNC B0 ;  /* 0x0000000000007941 */ /* 0x000fea0003800000 */
.L_x_2401:
        /* <DEDUP_REMOVED lines=19> */
.L_x_2404:
[----:B------:R-:W-:Y:S05]  /*6710*/  BSYNC B0 ;  /* 0x0000000000007941 */ /* 0x000fea0003800000 */
.L_x_2403:
[----:B------:R-:W-:Y:S01]  /*6720*/  UIADD3 UR18, UR9, 0x1, URZ ;  /* 0x0000000109127890 */ /* 0x000fe2000fffe03f */
[----:B------:R-:W-:Y:S11]  /*6730*/  BRA `(.L_x_2405) ;  /* 0x0000000000047947 */ /* 0x000ff60003800000 */
.L_x_2388:
[----:B------:R-:W-:-:S05]  /*6740*/  UMOV UR18, UR9 ;  /* 0x0000000900127c82 */ /* 0x000fca0008000000 */
.L_x_2405:
        /* <DEDUP_REMOVED lines=15> */
.L_x_2438:
        /* <DEDUP_REMOVED lines=11> */
.L_x_2408:
[----:B------:R-:W2:Y:S04]  /*68f0*/  LDG.E.STRONG.GPU R0, desc[UR38][R2.64] ;  /* 0x0000002602007981 */ /* 0x000ea8000c1ef900 */
[----:B--2---:R-:W-:Y:S01]  /*6900*/  CCTL.IVALL ;  /* 0x00000000ff00798f */ /* 0x004fe20002000000 */
[----:B------:R-:W-:Y:S05]  /*6910*/  YIELD ;  /* 0x0000000000007946 */ /* 0x000fea0003800000 */
[----:B------:R-:W-:-:S13]  /*6920*/  ISETP.NE.AND P1, PT, R0, UR20, PT ;  /* 0x0000001400007c0c */ /* 0x000fda000bf25270 */
[----:B------:R-:W-:Y:S05]  /*6930*/  @P1 BRA `(.L_x_2408) ;  /* 0xfffffffc00ec1947 */ /* 0x000fea000383ffff */
.L_x_2407:
[----:B------:R-:W-:Y:S05]  /*6940*/  BSYNC B0 ;  /* 0x0000000000007941 */ /* 0x000fea0003800000 */
.L_x_2406:
[----:B------:R-:W-:-:S03]  /*6950*/  UMOV UR14, 0xffffffff ;  /* 0xffffffff000e7882 */ /* 0x000fc60000000000 */
[----:B------:R-:W-:Y:S05]  /*6960*/  BRA.DIV UR14, `(.L_x_2409) ;  /* 0x0000003e0ef87947 */ /* 0x000fea000b800000 */
[----:B------:R-:W-:Y:S01]  /*6970*/  NOP ;  /* 0x0000000000007918 */ /* 0x000fe20000000000 */
.L_x_2495:
        /* <DEDUP_REMOVED lines=8> */
[----:B------:R-:W-:Y:S02]  /*6a00*/  UIADD3 UR23, UP0, UR14, UR6, URZ ;  /* 0x000000060e177290 */ /* 0x000fe4000ff1e03f */
[----:B-1----:R-:W-:Y:S02]  /*6a10*/  ULEA UR19, UR19, UR15, 0x18 ;  /* 0x0000000f13137291 */ /* 0x002fe4000f8ec03f */
[----:B------:R-:W-:Y:S02]  /*6a20*/  ULEA.HI.X.SX32 UR15, UR14, UR22, 0x1, UP0 ;  /* 0x000000160e0f7291 */ /* 0x000fe400080f0e3f */
[----:B------:R-:W-:-:S02]  /*6a30*/  ULEA UR14, UP0, UR23, UR24, 0x2 ;  /* 0x00000018170e7291 */ /* 0x000fc4000f80103f */
[----:B------:R-:W-:Y:S02]  /*6a40*/  UIADD3 UR19, UR19, 0x12000, URZ ;  /* 0x0001200013137890 */ /* 0x000fe4000fffe03f */
[----:B------:R-:W-:Y:S01]  /*6a50*/  ULEA.HI.X UR15, UR23, UR25, UR15, 0x2, UP0 ;  /* 0x00000019170f7291 */ /* 0x000fe200080f140f */
[----:B------:R-:W-:Y:S02]  /*6a60*/  UMOV UR24, 0x0 ;  /* 0x0000000000187882 */ /* 0x000fe40000000000 */
[----:B------:R-:W-:Y:S01]  /*6a70*/  UMOV UR23, 0x400 ;  /* 0x0000040000177882 */ /* 0x000fe20000000000 */
[----:B------:R-:W-:-:S05]  /*6a80*/  UMOV UR25, 0x14f00000 ;  /* 0x14f0000000197882 */ /* 0x000fca0000000000 */
[----:B------:R1:W-:Y:S02]  /*6a90*/  UBLKRED.G.S.ADD.F32.RN [UR14], [UR19], UR23, desc[UR24] ;  /* 0x0000180e130073bb */ /* 0x0003e400080a1417 */
[----:B-1----:R0:W-:Y:S02]  /*6aa0*/  UTMACMDFLUSH ;  /* 0x00000000000079b7 */ /* 0x0021e40000000000 */
.L_x_2411:
[----:B------:R-:W-:Y:S05]  /*6ab0*/  BSYNC B0 ;  /* 0x0000000000007941 */ /* 0x000fea0003800000 */
.L_x_2410:
        /* <DEDUP_REMOVED lines=14> */
.L_x_2413:
[----:B------:R-:W-:Y:S05]  /*6ba0*/  BSYNC B0 ;  /* 0x0000000000007941 */ /* 0x000fea0003800000 */
.L_x_2412:
        /* <DEDUP_REMOVED lines=15> */
.L_x_2415:
[----:B------:R-:W-:Y:S05]  /*6ca0*/  BSYNC B0 ;  /* 0x0000000000007941 */ /* 0x000fea0003800000 */
.L_x_2414:
[----:B------:R-:W-:Y:S06]  /*6cb0*/  BAR.ARV 0xa, 0xa0 ;  /* 0x0282800000007b1d */ /* 0x000fec0000002000 */
[----:B------:R-:W-:Y:S04]  /*6cc0*/  BSSY B0, `(.L_x_2416) ;  /* 0x0000003000007945 */ /* 0x000fe80003800000 */
[----:B------:R-:W-:Y:S05]  /*6cd0*/  @!P0 BRA `(.L_x_2417) ;  /* 0x0000000000048947 */ /* 0x000fea0003800000 */
[----:B------:R-:W-:-:S04]  /*6ce0*/  DEPBAR.LE SB0, 0x1 ;  /* 0x000080400000791a */ /* 0x000fc80000000000 */
.L_x_2417:
[----:B------:R-:W-:Y:S05]  /*6cf0*/  BSYNC B0 ;  /* 0x0000000000007941 */ /* 0x000fea0003800000 */
.L_x_2416:
[----:B------:R-:W-:Y:S06]  /*6d00*/  BAR.ARV 0xb, 0xa0 ;  /* 0x02c2800000007b1d */ /* 0x000fec0000002000 */
[----:B------:R-:W-:Y:S04]  /*6d10*/  BSSY B0, `(.L_x_2418) ;  /* 0x0000003000007945 */ /* 0x000fe80003800000 */
[----:B------:R-:W-:Y:S05]  /*6d20*/  @!P0 BRA `(.L_x_2419) ;  /* 0x0000000000048947 */ /* 0x000fea0003800000 */
[----:B------:R-:W-:-:S04]  /*6d30*/  DEPBAR.LE SB0, 0x0 ;  /* 0x000080000000791a */ /* 0x000fc80000000000 */
.L_x_2419:
[----:B------:R-:W-:Y:S05]  /*6d40*/  BSYNC B0 ;  /* 0x0000000000007941 */ /* 0x000fea0003800000 */
.L_x_2418:
        /* <DEDUP_REMOVED lines=19> */
.L_x_2421:
[----:B------:R-:W-:Y:S05]  /*6e80*/  BSYNC B0 ;  /* 0x0000000000007941 */ /* 0x000fea0003800000 */
.L_x_2420:
        /* <DEDUP_REMOVED lines=9> */
.L_x_2424:
[----:B------:R-:W2:Y:S04]  /*6f20*/  LDG.E.STRONG.GPU R0, desc[UR38][R2.64] ;  /* 0x0000002602007981 */ /* 0x000ea8000c1ef900 */
[----:B--2---:R-:W-:Y:S01]  /*6f30*/  CCTL.IVALL ;  /* 0x00000000ff00798f */ /* 0x004fe20002000000 */
[----:B------:R-:W-:Y:S05]  /*6f40*/  YIELD ;  /* 0x0000000000007946 */ /* 0x000fea0003800000 */
[----:B------:R-:W-:-:S13]  /*6f50*/  ISETP.NE.AND P1, PT, R0, UR20, PT ;  /* 0x0000001400007c0c */ /* 0x000fda000bf25270 */
[----:B------:R-:W-:Y:S05]  /*6f60*/  @P1 BRA `(.L_x_2424) ;  /* 0xfffffffc00ec1947 */ /* 0x000fea000383ffff */
.L_x_2423:
[----:B------:R-:W-:Y:S05]  /*6f70*/  BSYNC B0 ;  /* 0x0000000000007941 */ /* 0x000fea0003800000 */
.L_x_2422:
[----:B------:R-:W-:-:S03]  /*6f80*/  UMOV UR5, 0xffffffff ;  /* 0xffffffff00057882 */ /* 0x000fc60000000000 */
[----:B------:R-:W-:Y:S05]  /*6f90*/  BRA.DIV UR5, `(.L_x_2425) ;  /* 0x0000003a05887947 */ /* 0x000fea000b800000 */
[----:B------:R-:W-:Y:S01]  /*6fa0*/  NOP ;  /* 0x0000000000007918 */ /* 0x000fe20000000000 */
.L_x_2498:
        /* <DEDUP_REMOVED lines=15> */
.L_x_2427:
[----:B------:R-:W-:Y:S05]  /*70a0*/  BSYNC B0 ;  /* 0x0000000000007941 */ /* 0x000fea0003800000 */
.L_x_2426:
        /* <DEDUP_REMOVED lines=14> */
.L_x_2429:
[----:B------:R-:W-:Y:S05]  /*7190*/  BSYNC B0 ;  /* 0x0000000000007941 */ /* 0x000fea0003800000 */
.L_x_2428:
        /* <DEDUP_REMOVED lines=15> */
.L_x_2431:
[----:B------:R-:W-:Y:S05]  /*7290*/  BSYNC B0 ;  /* 0x0000000000007941 */ /* 0x000fea0003800000 */
.L_x_2430:
[----:B------:R-:W-:Y:S06]  /*72a0*/  BAR.ARV 0xa, 0xa0 ;  /* 0x0282800000007b1d */ /* 0x000fec0000002000 */
[----:B------:R-:W-:Y:S04]  /*72b0*/  BSSY B0, `(.L_x_2432) ;  /* 0x0000003000007945 */ /* 0x000fe80003800000 */
[----:B------:R-:W-:Y:S05]  /*72c0*/  @!P0 BRA `(.L_x_2433) ;  /* 0x0000000000048947 */ /* 0x000fea0003800000 */
[----:B------:R-:W-:-:S04]  /*72d0*/  DEPBAR.LE SB0, 0x1 ;  /* 0x000080400000791a */ /* 0x000fc80000000000 */
.L_x_2433:
[----:B------:R-:W-:Y:S05]  /*72e0*/  BSYNC B0 ;  /* 0x0000000000007941 */ /* 0x000fea0003800000 */
.L_x_2432:
[----:B------:R-:W-:Y:S06]  /*72f0*/  BAR.ARV 0xb, 0xa0 ;  /* 0x02c2800000007b1d */ /* 0x000fec0000002000 */
[----:B------:R-:W-:Y:S04]  /*7300*/  BSSY B0, `(.L_x_2434) ;  /* 0x0000003000007945 */ /* 0x000fe80003800000 */
[----:B------:R-:W-:Y:S05]  /*7310*/  @!P0 BRA `(.L_x_2435) ;  /* 0x0000000000048947 */ /* 0x000fea0003800000 */
[----:B------:R-:W-:-:S04]  /*7320*/  DEPBAR.LE SB0, 0x0 ;  /* 0x000080000000791a */ /* 0x000fc80000000000 */
.L_x_2435:
[----:B------:R-:W-:Y:S05]  /*7330*/  BSYNC B0 ;  /* 0x0000000000007941 */ /* 0x000fea0003800000 */
.L_x_2434:
        /* <DEDUP_REMOVED lines=19> */
.L_x_2437:
[----:B------:R-:W-:Y:S05]  /*7470*/  BSYNC B0 ;  /* 0x0000000000007941 */ /* 0x000fea0003800000 */
.L_x_2436:
[----:B------:R-:W-:Y:S02]  /*7480*/  UIADD3 UR9, UR9, 0x2, URZ ;  /* 0x0000000209097890 */ /* 0x000fe4000fffe03f */
[----:B------:R-:W-:-:S04]  /*7490*/  UIADD3 UR4, UR4, 0x6000, URZ ;  /* 0x0000600004047890 */ /* 0x000fc8000fffe03f */
[----:B------:R-:W-:-:S13]  /*74a0*/  ISETP.LE.AND P1, PT, R9, UR9, PT ;  /* 0x0000000909007c0c */ /* 0x000fda000bf23270 */
[----:B------:R-:W-:Y:S05]  /*74b0*/  @!P1 BRA `(.L_x_2438) ;  /* 0xfffffff000e09947 */ /* 0x000fea000383ffff */
.L_x_2387:
        /* <DEDUP_REMOVED lines=41> */
.L_x_2441:
[----:B------:R-:W-:Y:S05]  /*7750*/  BSYNC B0 ;  /* 0x0000000000007941 */ /* 0x000fea0003800000 */
.L_x_2440:
[----:B------:R-:W-:Y:S05]  /*7760*/  BRA `(.L_x_2442) ;  /* 0x0000000000047947 */ /* 0x000fea0003800000 */
.L_x_2439:
[----:B------:R-:W-:-:S05]  /*7770*/  UMOV UR4, UR9 ;  /* 0x0000000900047c82 */ /* 0x000fca0008000000 */
.L_x_2442:
        /* <DEDUP_REMOVED lines=11> */
.L_x_2447:
        /* <DEDUP_REMOVED lines=24> */
.L_x_2444:
[----:B------:R-:W-:Y:S05]  /*79b0*/  BSYNC B0 ;  /* 0x0000000000007941 */ /* 0x000fea0003800000 */
.L_x_2443:
        /* <DEDUP_REMOVED lines=24> */
.L_x_2446:
[----:B------:R-:W-:Y:S05]  /*7b40*/  BSYNC B0 ;  /* 0x0000000000007941 */ /* 0x000fea0003800000 */
.L_x_2445:
[----:B------:R-:W-:Y:S02]  /*7b50*/  UIADD3 UR7, UR7, 0x2, URZ ;  /* 0x0000000207077890 */ /* 0x000fe4000fffe03f */
[----:B------:R-:W-:Y:S02]  /*7b60*/  ULEA UR5, UR17, UR5, 0x1 ;  /* 0x0000000511057291 */ /* 0x000fe4000f8e083f */
[----:B------:R-:W-:Y:S02]  /*7b70*/  ULEA UR6, UR17, UR6, 0x1 ;  /* 0x0000000611067291 */ /* 0x000fe4000f8e083f */
[----:B------:R-:W-:-:S13]  /*7b80*/  ISETP.NE.AND P0, PT, RZ, UR7, PT ;  /* 0x00000007ff007c0c */ /* 0x000fda000bf05270 */
[----:B------:R-:W-:Y:S05]  /*7b90*/  @!P0 BRA `(.L_x_2330) ;  /* 0x0000002800b08947 */ /* 0x000fea0003800000 */
[----:B------:R-:W-:Y:S05]  /*7ba0*/  BRA `(.L_x_2447) ;  /* 0xfffffffc00207947 */ /* 0x000fea000383ffff */
.L_x_2379:
        /* <DEDUP_REMOVED lines=11> */
.L_x_2448:
        /* <DEDUP_REMOVED lines=10> */
.L_x_2450:
[----:B------:R-:W4:Y:S02]  /*7d00*/  LDC R5, c[0x0][0x8c4] ;  /* 0x00023100ff057b82 */ /* 0x000f240000000800 */
.L_x_2449:
        /* <DEDUP_REMOVED lines=48> */
.L_x_2452:
        /* <DEDUP_REMOVED lines=9> */
.L_x_2453:
[----:B------:R-:W-:Y:S05]  /*80a0*/  @!P0 BRA `(.L_x_2454) ;  /* 0x00000000000c8947 */ /* 0x000fea0003800000 */
[----:B------:R-:W2:Y:S04]  /*80b0*/  LDG.E R5, desc[UR38][R2.64] ;  /* 0x0000002602057981 */ /* 0x000ea8000c1e1900 */
[----:B-1----:R-:W2:Y:S02]  /*80c0*/  LDG.E R14, desc[UR38][R2.64+0x4] ;  /* 0x00000426020e7981 */ /* 0x002ea4000c1e1900 */
[----:B--2---:R-:W-:-:S07]  /*80d0*/  IMAD.IADD R14, R14, 0x1, -R5 ;  /* 0x000000010e0e7824 */ /* 0x004fce00078e0a05 */
.L_x_2454:
        /* <DEDUP_REMOVED lines=20> */
.L_x_2455:
        /* <DEDUP_REMOVED lines=62> */
.L_x_2499:
        /* <DEDUP_REMOVED lines=9> */
.L_x_2458:
        /* <DEDUP_REMOVED lines=112> */
.L_x_2469:
[----:B-1----:R-:W-:-:S05]  /*8d90*/  IMAD.MOV.U32 R6, RZ, RZ, 0x1 ;  /* 0x00000001ff067424 */ /* 0x002fca00078e00ff */
[----:B------:R-:W-:-:S04]  /*8da0*/  SHF.L.U32 R6, R6, 0x1f, RZ ;  /* 0x0000001f06067819 */ /* 0x000fc800000006ff */
[----:B------:R-:W1:Y:S02]  /*8db0*/  SYNCS.PHASECHK.TRANS64.TRYWAIT P1, [R0+URZ+0x36438], R6 ;  /* 0x03643806000075a7 */ /* 0x000e64000802017f */
[----:B-1----:R-:W-:Y:S05]  /*8dc0*/  @!P1 BRA `(.L_x_2461) ;  /* 0x0000001c002c9947 */ /* 0x002fea0003800000 */
.L_x_2500:
[----:B------:R-:W-:Y:S05]  /*8dd0*/  @P0 BRA `(.L_x_2462) ;  /* 0x0000000000140947 */ /* 0x000fea0003800000 */
[----:B------:R-:W-:Y:S01]  /*8de0*/  ISETP.NE.AND P1, PT, R18, RZ, PT ;  /* 0x000000ff1200720c */ /* 0x000fe20003f25270 */
[----:B------:R-:W-:-:S04]  /*8df0*/  IMAD.MOV.U32 R3, RZ, RZ, 0x6100 ;  /* 0x00006100ff037424 */ /* 0x000fc800078e00ff */
[----:B------:R2:W-:Y:S08]  /*8e00*/  SYNCS.ARRIVE.TRANS64 RZ, [R0+URZ+0x36430], R3 ;  /* 0x0364300300ff79a7 */ /* 0x0005f0000800003f */
[----:B------:R-:W-:Y:S05]  /*8e10*/  @!P1 BRA `(.L_x_2462) ;  /* 0x0000000000049947 */ /* 0x000fea0003800000 */
[----:B------:R-:W-:Y:S01]  /*8e20*/  BPT.TRAP 0x1 ;  /* 0x000000040000795c */ /* 0x000fe20000300000 */
.L_x_2462:
        /* <DEDUP_REMOVED lines=48> */
.L_x_2501:
[----:B------:R-:W-:Y:S05]  /*9130*/  @P0 BRA `(.L_x_2464) ;  /* 0x0000000000140947 */ /* 0x000fea0003800000 */
[----:B------:R-:W-:Y:S01]  /*9140*/  ISETP.NE.AND P1, PT, R18, RZ, PT ;  /* 0x000000ff1200720c */ /* 0x000fe20003f25270 */
[----:B--2---:R-:W-:-:S04]  /*9150*/  IMAD.MOV.U32 R3, RZ, RZ, 0x6100 ;  /* 0x00006100ff037424 */ /* 0x004fc800078e00ff */
[----:B------:R3:W-:Y:S08]  /*9160*/  SYNCS.ARRIVE.TRANS64 RZ, [R0+URZ+0x36418], R3 ;  /* 0x0364180300ff79a7 */ /* 0x0007f0000800003f */
[----:B------:R-:W-:Y:S05]  /*9170*/  @!P1 BRA `(.L_x_2464) ;  /* 0x0000000000049947 */ /* 0x000fea0003800000 */
[----:B------:R-:W-:Y:S01]  /*9180*/  BPT.TRAP 0x1 ;  /* 0x000000040000795c */ /* 0x000fe20000300000 */
.L_x_2464:
        /* <DEDUP_REMOVED lines=47> */
.L_x_2502:
        /* <DEDUP_REMOVED lines=8> */
.L_x_2466:
        /* <DEDUP_REMOVED lines=37> */
.L_x_2504:
[----:B------:R-:W-:Y:S05]  /*9750*/  @P0 BRA `(.L_x_2468) ;  /* 0x0000000000140947 */ /* 0x000fea0003800000 */
[----:B------:R-:W-:Y:S01]  /*9760*/  ISETP.NE.AND P1, PT, R18, RZ, PT ;  /* 0x000000ff1200720c */ /* 0x000fe20003f25270 */
[----:B--2---:R-:W-:-:S04]  /*9770*/  IMAD.MOV.U32 R5, RZ, RZ, 0x6100 ;  /* 0x00006100ff057424 */ /* 0x004fc800078e00ff */
[----:B------:R3:W-:Y:S08]  /*9780*/  SYNCS.ARRIVE.TRANS64 RZ, [R0+URZ+0x36410], R5 ;  /* 0x0364100500ff79a7 */ /* 0x0007f0000800003f */
[----:B------:R-:W-:Y:S05]  /*9790*/  @!P1 BRA `(.L_x_2468) ;  /* 0x0000000000049947 */ /* 0x000fea0003800000 */
[----:B------:R-:W-:Y:S01]  /*97a0*/  BPT.TRAP 0x1 ;  /* 0x000000040000795c */ /* 0x000fe20000300000 */
.L_x_2468:
        /* <DEDUP_REMOVED lines=44> */
.L_x_2460:
[----:B------:R-:W-:Y:S01]  /*9a70*/  ISETP.NE.AND P1, PT, R20, RZ, PT ;  /* 0x000000ff1400720c */ /* 0x000fe20003f25270 */
[----:B------:R-:W-:Y:S02]  /*9a80*/  IMAD.MOV.U32 R5, RZ, RZ, R14 ;  /* 0x000000ffff057224 */ /* 0x000fe400078e000e */
[----:B------:R-:W-:-:S10]  /*9a90*/  IMAD.MOV.U32 R16, RZ, RZ, 0x1 ;  /* 0x00000001ff107424 */ /* 0x000fd400078e00ff */
[----:B------:R-:W-:Y:S05]  /*9aa0*/  @!P1 BRA `(.L_x_2459) ;  /* 0x00000004008c9947 */ /* 0x000fea0003800000 */
[----:B------:R-:W2:Y:S02]  /*9ab0*/  SYNCS.PHASECHK.TRANS64.TRYWAIT P1, [R0+URZ+0x36438], R6 ;  /* 0x03643806000075a7 */ /* 0x000ea4000802017f */
[----:B--2---:R-:W-:Y:S05]  /*9ac0*/  @!P1 BRA `(.L_x_2470) ;  /* 0x00000010004c9947 */ /* 0x004fea0003800000 */
.L_x_2505:
[----:B------:R-:W-:Y:S05]  /*9ad0*/  @P0 BRA `(.L_x_2471) ;  /* 0x0000000000140947 */ /* 0x000fea0003800000 */
[----:B------:R-:W-:Y:S01]  /*9ae0*/  ISETP.NE.AND P1, PT, R18, RZ, PT ;  /* 0x000000ff1200720c */ /* 0x000fe20003f25270 */
[----:B------:R-:W-:-:S04]  /*9af0*/  IMAD.MOV.U32 R5, RZ, RZ, 0x6100 ;  /* 0x00006100ff057424 */ /* 0x000fc800078e00ff */
[----:B------:R3:W-:Y:S08]  /*9b00*/  SYNCS.ARRIVE.TRANS64 RZ, [R0+URZ+0x36430], R5 ;  /* 0x0364300500ff79a7 */ /* 0x0007f0000800003f */
[----:B------:R-:W-:Y:S05]  /*9b10*/  @!P1 BRA `(.L_x_2471) ;  /* 0x0000000000049947 */ /* 0x000fea0003800000 */
[----:B------:R-:W-:Y:S01]  /*9b20*/  BPT.TRAP 0x1 ;  /* 0x000000040000795c */ /* 0x000fe20000300000 */
.L_x_2471:
        /* <DEDUP_REMOVED lines=42> */
.L_x_2506:
[----:B------:R-:W-:Y:S01]  /*9dd0*/  IMAD.MOV.U32 R16, RZ, RZ, RZ ;  /* 0x000000ffff107224 */ /* 0x000fe200078e00ff */
[----:B------:R-:W-:Y:S06]  /*9de0*/  @P0 BRA `(.L_x_2473) ;  /* 0x0000000000140947 */ /* 0x000fec0003800000 */
[----:B------:R-:W-:Y:S01]  /*9df0*/  ISETP.NE.AND P1, PT, R18, RZ, PT ;  /* 0x000000ff1200720c */ /* 0x000fe20003f25270 */
[----:B-1----:R-:W-:-:S04]  /*9e00*/  IMAD.MOV.U32 R5, RZ, RZ, 0x6100 ;  /* 0x00006100ff057424 */ /* 0x002fc800078e00ff */
[----:B------:R2:W-:Y:S08]  /*9e10*/  SYNCS.ARRIVE.TRANS64 RZ, [R0+URZ+0x36418], R5 ;  /* 0x0364180500ff79a7 */ /* 0x0005f0000800003f */
[----:B------:R-:W-:Y:S05]  /*9e20*/  @!P1 BRA `(.L_x_2473) ;  /* 0x0000000000049947 */ /* 0x000fea0003800000 */
[----:B------:R-:W-:Y:S01]  /*9e30*/  BPT.TRAP 0x1 ;  /* 0x000000040000795c */ /* 0x000fe20000300000 */
.L_x_2473:
        /* <DEDUP_REMOVED lines=42> */
.L_x_2459:
[----:B------:R-:W-:-:S04]  /*a0e0*/  SHF.L.U32 R3, R16, 0x1f, RZ ;  /* 0x0000001f10037819 */ /* 0x000fc800000006ff */
[----:B------:R-:W2:Y:S02]  /*a0f0*/  SYNCS.PHASECHK.TRANS64.TRYWAIT P1, [R0+URZ+0x36438], R3 ;  /* 0x03643803000075a7 */ /* 0x000ea4000802017f */
[----:B--2---:R-:W-:Y:S05]  /*a100*/  @!P1 BRA `(.L_x_2474) ;  /* 0x0000000800e49947 */ /* 0x004fea0003800000 */
.L_x_2507:
[----:B------:R-:W-:Y:S05]  /*a110*/  @P0 BRA `(.L_x_2475) ;  /* 0x0000000000180947 */ /* 0x000fea0003800000 */
[----:B------:R-:W3:Y:S01]  /*a120*/  S2R R2, SR_TID.X ;  /* 0x0000000000027919 */ /* 0x000ee20000002100 */
[----:B--2---:R-:W-:-:S04]  /*a130*/  IMAD.MOV.U32 R3, RZ, RZ, 0x6100 ;  /* 0x00006100ff037424 */ /* 0x004fc800078e00ff */
[----:B------:R4:W-:Y:S01]  /*a140*/  SYNCS.ARRIVE.TRANS64 RZ, [R0+URZ+0x36430], R3 ;  /* 0x0364300300ff79a7 */ /* 0x0009e2000800003f */
[----:B---3--:R-:W-:-:S13]  /*a150*/  LOP3.LUT P0, RZ, R2, 0x1f, RZ, 0xc0, !PT ;  /* 0x0000001f02ff7812 */ /* 0x008fda000780c0ff */
[----:B----4-:R-:W-:Y:S05]  /*a160*/  @!P0 BRA `(.L_x_2475) ;  /* 0x0000000000048947 */ /* 0x010fea0003800000 */
[----:B------:R-:W-:Y:S01]  /*a170*/  BPT.TRAP 0x1 ;  /* 0x000000040000795c */ /* 0x000fe20000300000 */
.L_x_2475:
        /* <DEDUP_REMOVED lines=44> */
.L_x_2456:
[----:B------:R-:W-:Y:S05]  /*a440*/  BSYNC B0 ;  /* 0x0000000000007941 */ /* 0x000fea0003800000 */
.L_x_2451:
[----:B------:R-:W-:-:S03]  /*a450*/  UMOV UR7, 0xffffffff ;  /* 0xffffffff00077882 */ /* 0x000fc60000000000 */
[----:B------:R-:W-:Y:S05]  /*a460*/  BRA.DIV UR7, `(.L_x_2476) ;  /* 0x0000000a07207947 */ /* 0x000fea000b800000 */
[----:B------:R-:W-:-:S13]  /*a470*/  ELECT P6, URZ, PT ;  /* 0x00000000003f782f */ /* 0x000fda00038c0000 */
.L_x_2510:
[----:B------:R-:W-:Y:S05]  /*a480*/  @!P6 BRA `(.L_x_2330) ;  /* 0x000000000074e947 */ /* 0x000fea0003800000 */
[----:B------:R-:W3:Y:S02]  /*a490*/  LDL.LU R3, [R1] ;  /* 0x0000000001037983 */ /* 0x000ee40000300800 */
[----:B---3--:R-:W-:-:S04]  /*a4a0*/  LOP3.LUT R3, R3, 0x2, RZ, 0xfc, !PT ;  /* 0x0000000203037812 */ /* 0x008fc800078efcff */
[----:B------:R-:W-:-:S13]  /*a4b0*/  ISETP.NE.AND P2, PT, R3, 0x3, PT ;  /* 0x000000030300780c */ /* 0x000fda0003f45270 */
[----:B------:R-:W-:Y:S05]  /*a4c0*/  @!P2 BRA `(.L_x_2477) ;  /* 0x000000000004a947 */ /* 0x000fea0003800000 */
[----:B--2---:R-:W-:Y:S01]  /*a4d0*/  BPT.TRAP 0x1 ;  /* 0x000000040000795c */ /* 0x004fe20000300000 */
.L_x_2477:
        /* <DEDUP_REMOVED lines=15> */
.L_x_2511:
[----:B------:R-:W3:Y:S02]  /*a5d0*/  SYNCS.PHASECHK.TRANS64.TRYWAIT P0, [R3+URZ], R0 ;  /* 0x00000000030075a7 */ /* 0x000ee4000800017f */
[----:B---3--:R-:W-:Y:S05]  /*a5e0*/  @!P0 BRA `(.L_x_2479) ;  /* 0x0000000400f48947 */ /* 0x008fea0003800000 */
.L_x_2512:
[----:B------:R-:W-:Y:S05]  /*a5f0*/  @!P2 BRA `(.L_x_2480) ;  /* 0x000000000004a947 */ /* 0x000fea0003800000 */
[----:B--2---:R-:W-:Y:S01]  /*a600*/  BPT.TRAP 0x1 ;  /* 0x000000040000795c */ /* 0x004fe20000300000 */
.L_x_2480:
[----:B------:R-:W-:-:S07]  /*a610*/  SHF.L.U32 R16, R16, 0x1f, RZ ;  /* 0x0000001f10107819 */ /* 0x000fce00000006ff */
.L_x_2481:
[----:B----4-:R4:W1:Y:S02]  /*a620*/  SYNCS.PHASECHK.TRANS64.TRYWAIT P0, [R9+URZ+0x36438], R16 ;  /* 0x03643810090075a7 */ /* 0x010864000800017f */
[----:B-1----:R-:W-:Y:S05]  /*a630*/  @!P0 NANOSLEEP.SYNCS 0x989680 ;  /* 0x009896800000895d */ /* 0x002fea0003900000 */
[----:B------:R-:W1:Y:S02]  /*a640*/  @!P0 SYNCS.PHASECHK.TRANS64 P0, [R9+URZ+0x36438], R16 ;  /* 0x03643810090085a7 */ /* 0x000e64000800007f */
[----:B-1----:R-:W-:Y:S05]  /*a650*/  @!P0 BRA `(.L_x_2481) ;  /* 0xfffffffc00f08947 */ /* 0x002fea000383ffff */
.L_x_2330:
[----:B--2---:R-:W-:Y:S05]  /*a660*/  BSYNC B6 ;  /* 0x0000000000067941 */ /* 0x004fea0003800000 */
.L_x_2324:
[----:B------:R-:W-:Y:S05]  /*a670*/  EXIT ;  /* 0x000000000000794d */ /* 0x000fea0003800000 */
.L_x_2341:
[----:B------:R-:W-:Y:S02]  /*a680*/  IMAD.MOV.U32 R12, RZ, RZ, RZ ;  /* 0x000000ffff0c7224 */ /* 0x000fe400078e00ff */
[----:B------:R-:W-:Y:S02]  /*a690*/  IMAD.MOV.U32 R11, RZ, RZ, 0x1f ;  /* 0x0000001fff0b7424 */ /* 0x000fe400078e00ff */
[----:B------:R-:W-:-:S07]  /*a6a0*/  IMAD.MOV.U32 R15, RZ, RZ, -0x1 ;  /* 0xffffffffff0f7424 */ /* 0x000fce00078e00ff */
[----:B-1----:R-:W-:Y:S05]  /*a6b0*/  WARPSYNC.COLLECTIVE R15, `(.L_x_2482) ;  /* 0x000000000f087348 */ /* 0x002fea0003c00000 */
[----:B------:R2:W3:Y:S02]  /*a6c0*/  SHFL.IDX P6, R14, R13, R12, R11 ;  /* 0x0000000c0d0e7389 */ /* 0x0004e400000c000b */
[----:B-123--:R-:W-:Y:S01]  /*a6d0*/  ENDCOLLECTIVE ;  /* 0x000000000000791b */ /* 0x00efe20003800000 */
.L_x_2482:
[----:B------:R-:W-:Y:S05]  /*a6e0*/  BRA `(.L_x_2483) ;  /* 0xffffff6c00487947 */ /* 0x000fea000383ffff */
.L_x_2343:
[----:B-1----:R-:W-:-:S04]  /*a6f0*/  IMAD.U32 R3, RZ, RZ, UR36 ;  /* 0x00000024ff037e24 */ /* 0x002fc8000f8e00ff */
[----:B------:R1:W3:Y:S03]  /*a700*/  SYNCS.PHASECHK.TRANS64.TRYWAIT P0, [R3+URZ+0x36400], R10 ;  /* 0x0364000a030075a7 */ /* 0x0002e6000800017f */
[----:B---3--:R-:W-:Y:S05]  /*a710*/  @!P0 NANOSLEEP.SYNCS 0x989680 ;  /* 0x009896800000895d */ /* 0x008fea0003900000 */
[----:B------:R-:W3:Y:S02]  /*a720*/  @!P0 SYNCS.PHASECHK.TRANS64 P0, [R3+URZ+0x36400], R10 ;  /* 0x0364000a030085a7 */ /* 0x000ee4000800007f */
[----:B---3--:R-:W-:Y:S05]  /*a730*/  @!P0 BRA `(.L_x_2343) ;  /* 0xfffffffc00ec8947 */ /* 0x008fea000383ffff */
[----:B------:R-:W-:Y:S05]  /*a740*/  BRA `(.L_x_2342) ;  /* 0xffffff6c007c7947 */ /* 0x000fea000383ffff */
.L_x_2347:
[----:B--2---:R2:W3:Y:S02]  /*a750*/  SYNCS.PHASECHK.TRANS64.TRYWAIT P1, [R3+URZ+0x36410], R10 ;  /* 0x0364100a030075a7 */ /* 0x0044e4000802017f */
[----:B---3--:R-:W-:Y:S05]  /*a760*/  @!P1 NANOSLEEP.SYNCS 0x989680 ;  /* 0x009896800000995d */ /* 0x008fea0003900000 */
[----:B------:R-:W3:Y:S02]  /*a770*/  @!P1 SYNCS.PHASECHK.TRANS64 P1, [R3+URZ+0x36410], R10 ;  /* 0x0364100a030095a7 */ /* 0x000ee4000802007f */
[----:B---3--:R-:W-:Y:S05]  /*a780*/  @!P1 BRA `(.L_x_2347) ;  /* 0xfffffffc00f09947 */ /* 0x008fea000383ffff */
[----:B------:R-:W-:Y:S05]  /*a790*/  BRA `(.L_x_2346) ;  /* 0xffffff7400587947 */ /* 0x000fea000383ffff */
.L_x_2351:
[----:B----4-:R-:W-:-:S04]  /*a7a0*/  IMAD.U32 R12, RZ, RZ, UR36 ;  /* 0x00000024ff0c7e24 */ /* 0x010fc8000f8e00ff */
[----:B------:R4:W1:Y:S03]  /*a7b0*/  SYNCS.PHASECHK.TRANS64.TRYWAIT P1, [R12+URZ+0x36430], R11 ;  /* 0x0364300b0c0075a7 */ /* 0x000866000802017f */
[----:B-1----:R-:W-:Y:S05]  /*a7c0*/  @!P1 NANOSLEEP.SYNCS 0x989680 ;  /* 0x009896800000995d */ /* 0x002fea0003900000 */
[----:B------:R-:W1:Y:S02]  /*a7d0*/  @!P1 SYNCS.PHASECHK.TRANS64 P1, [R12+URZ+0x36430], R11 ;  /* 0x0364300b0c0095a7 */ /* 0x000e64000802007f */
[----:B-1----:R-:W-:Y:S05]  /*a7e0*/  @!P1 BRA `(.L_x_2351) ;  /* 0xfffffffc00ec9947 */ /* 0x002fea000383ffff */
[----:B------:R-:W-:Y:S05]  /*a7f0*/  BRA `(.L_x_2350) ;  /* 0xffffff7800f87947 */ /* 0x000fea000383ffff */
.L_x_2366:
[----:B------:R-:W-:Y:S01]  /*a800*/  BSSY B0, `(.L_x_2484) ;  /* 0x0000005000007945 */ /* 0x000fe20003800000 */
[----:B------:R-:W-:-:S07]  /*a810*/  IMAD.MOV.U32 R15, RZ, RZ, -0x1 ;  /* 0xffffffffff0f7424 */ /* 0x000fce00078e00ff */
[----:B------:R-:W-:Y:S05]  /*a820*/  WARPSYNC.COLLECTIVE R15, `(.L_x_2485) ;  /* 0x000000000f087348 */ /* 0x000fea0003c00000 */
[----:B------:R-:W-:Y:S01]  /*a830*/  NOP ;  /* 0x0000000000007918 */ /* 0x000fe20000000000 */
[----:B------:R-:W-:Y:S01]  /*a840*/  ENDCOLLECTIVE ;  /* 0x000000000000791b */ /* 0x000fe20003800000 */
.L_x_2485:
[----:B------:R-:W-:Y:S05]  /*a850*/  BSYNC B0 ;  /* 0x0000000000007941 */ /* 0x000fea0003800000 */
.L_x_2484:
[----:B------:R-:W-:Y:S05]  /*a860*/  BRA `(.L_x_2486) ;  /* 0xffffffa400cc7947 */ /* 0x000fea000383ffff */
.L_x_2375:
[----:B------:R-:W-:Y:S01]  /*a870*/  BSSY B0, `(.L_x_2487) ;  /* 0x0000005000007945 */ /* 0x000fe20003800000 */
[----:B------:R-:W-:-:S07]  /*a880*/  IMAD.MOV.U32 R15, RZ, RZ, -0x1 ;  /* 0xffffffffff0f7424 */ /* 0x000fce00078e00ff */
[----:B-1----:R-:W-:Y:S05]  /*a890*/  WARPSYNC.COLLECTIVE R15, `(.L_x_2488) ;  /* 0x000000000f087348 */ /* 0x002fea0003c00000 */
[----:B------:R-:W-:Y:S01]  /*a8a0*/  NOP ;  /* 0x0000000000007918 */ /* 0x000fe20000000000 */
[----:B-1----:R-:W-:Y:S01]  /*a8b0*/  ENDCOLLECTIVE ;  /* 0x000000000000791b */ /* 0x002fe20003800000 */
.L_x_2488:
[----:B------:R-:W-:Y:S05]  /*a8c0*/  BSYNC B0 ;  /* 0x0000000000007941 */ /* 0x000fea0003800000 */
.L_x_2487:
[----:B------:R-:W-:Y:S05]  /*a8d0*/  BRA `(.L_x_2489) ;  /* 0xffffffa800b87947 */ /* 0x000fea000383ffff */
.L_x_2392:
[----:B------:R-:W-:Y:S01]  /*a8e0*/  BSSY B0, `(.L_x_2490) ;  /* 0x0000005000007945 */ /* 0x000fe20003800000 */
[----:B------:R-:W-:-:S07]  /*a8f0*/  IMAD.MOV.U32 R15, RZ, RZ, -0x1 ;  /* 0xffffffffff0f7424 */ /* 0x000fce00078e00ff */
[----:B------:R-:W-:Y:S05]  /*a900*/  WARPSYNC.COLLECTIVE R15, `(.L_x_2491) ;  /* 0x000000000f087348 */ /* 0x000fea0003c00000 */
[----:B------:R-:W-:Y:S01]  /*a910*/  NOP ;  /* 0x0000000000007918 */ /* 0x000fe20000000000 */
[----:B------:R-:W-:Y:S01]  /*a920*/  ENDCOLLECTIVE ;  /* 0x000000000000791b */ /* 0x000fe20003800000 */
.L_x_2491:
[----:B------:R-:W-:Y:S05]  /*a930*/  BSYNC B0 ;  /* 0x0000000000007941 */ /* 0x000fea0003800000 */
.L_x_2490:
[----:B------:R-:W-:Y:S05]  /*a940*/  BRA `(.L_x_2492) ;  /* 0xffffffb400fc7947 */ /* 0x000fea000383ffff */
.L_x_2409:
[----:B------:R-:W-:Y:S01]  /*a950*/  BSSY B0, `(.L_x_2493) ;  /* 0x0000005000007945 */ /* 0x000fe20003800000 */
[----:B------:R-:W-:-:S07]  /*a960*/  IMAD.MOV.U32 R15, RZ, RZ, -0x1 ;  /* 0xffffffffff0f7424 */ /* 0x000fce00078e00ff */
[----:B------:R-:W-:Y:S05]  /*a970*/  WARPSYNC.COLLECTIVE R15, `(.L_x_2494) ;  /* 0x000000000f087348 */ /* 0x000fea0003c00000 */
[----:B------:R-:W-:Y:S01]  /*a980*/  NOP ;  /* 0x0000000000007918 */ /* 0x000fe20000000000 */
[----:B------:R-:W-:Y:S01]  /*a990*/  ENDCOLLECTIVE ;  /* 0x000000000000791b */ /* 0x000fe20003800000 */
.L_x_2494:
[----:B------:R-:W-:Y:S05]  /*a9a0*/  BSYNC B0 ;  /* 0x0000000000007941 */ /* 0x000fea0003800000 */
.L_x_2493:
[----:B------:R-:W-:Y:S05]  /*a9b0*/  BRA `(.L_x_2495) ;  /* 0xffffffbc00f07947 */ /* 0x000fea000383ffff */
.L_x_2425:
[----:B------:R-:W-:Y:S01]  /*a9c0*/  BSSY B0, `(.L_x_2496) ;  /* 0x0000005000007945 */ /* 0x000fe20003800000 */
[----:B------:R-:W-:-:S07]  /*a9d0*/  IMAD.MOV.U32 R15, RZ, RZ, -0x1 ;  /* 0xffffffffff0f7424 */ /* 0x000fce00078e00ff */
[----:B------:R-:W-:Y:S05]  /*a9e0*/  WARPSYNC.COLLECTIVE R15, `(.L_x_2497) ;  /* 0x000000000f087348 */ /* 0x000fea0003c00000 */
[----:B------:R-:W-:Y:S01]  /*a9f0*/  NOP ;  /* 0x0000000000007918 */ /* 0x000fe20000000000 */
[----:B------:R-:W-:Y:S01]  /*aa00*/  ENDCOLLECTIVE ;  /* 0x000000000000791b */ /* 0x000fe20003800000 */
.L_x_2497:
[----:B------:R-:W-:Y:S05]  /*aa10*/  BSYNC B0 ;  /* 0x0000000000007941 */ /* 0x000fea0003800000 */
.L_x_2496:
[----:B------:R-:W-:Y:S05]  /*aa20*/  BRA `(.L_x_2498) ;  /* 0xffffffc400607947 */ /* 0x000fea000383ffff */
.L_x_2457:
[----:B-1----:R1:W2:Y:S02]  /*aa30*/  SYNCS.PHASECHK.TRANS64.TRYWAIT P1, [R0+URZ+0x36420], R6 ;  /* 0x03642006000075a7 */ /* 0x0022a4000802017f */
[----:B--2---:R-:W-:Y:S05]  /*aa40*/  @!P1 NANOSLEEP.SYNCS 0x989680 ;  /* 0x009896800000995d */ /* 0x004fea0003900000 */
[----:B------:R-:W2:Y:S02]  /*aa50*/  @!P1 SYNCS.PHASECHK.TRANS64 P1, [R0+URZ+0x36420], R6 ;  /* 0x03642006000095a7 */ /* 0x000ea4000802007f */
[----:B--2---:R-:W-:Y:S05]  /*aa60*/  @!P1 BRA `(.L_x_2457) ;  /* 0xfffffffc00f09947 */ /* 0x004fea000383ffff */
[----:B------:R-:W-:Y:S05]  /*aa70*/  BRA `(.L_x_2499) ;  /* 0xffffffd800e07947 */ /* 0x000fea000383ffff */
.L_x_2461:
[----:B-1----:R1:W2:Y:S02]  /*aa80*/  SYNCS.PHASECHK.TRANS64.TRYWAIT P1, [R0+URZ+0x36438], R6 ;  /* 0x03643806000075a7 */ /* 0x0022a4000802017f */
[----:B--2---:R-:W-:Y:S05]  /*aa90*/  @!P1 NANOSLEEP.SYNCS 0x989680 ;  /* 0x009896800000995d */ /* 0x004fea0003900000 */
[----:B------:R-:W2:Y:S02]  /*aaa0*/  @!P1 SYNCS.PHASECHK.TRANS64 P1, [R0+URZ+0x36438], R6 ;  /* 0x03643806000095a7 */ /* 0x000ea4000802007f */
[----:B--2---:R-:W-:Y:S05]  /*aab0*/  @!P1 BRA `(.L_x_2461) ;  /* 0xfffffffc00f09947 */ /* 0x004fea000383ffff */
[----:B------:R-:W-:Y:S05]  /*aac0*/  BRA `(.L_x_2500) ;  /* 0xffffffe000c07947 */ /* 0x000fea000383ffff */
.L_x_2463:
[----:B--2---:R2:W3:Y:S02]  /*aad0*/  SYNCS.PHASECHK.TRANS64.TRYWAIT P1, [R0+URZ+0x36428], R3 ;  /* 0x03642803000075a7 */ /* 0x0044e4000802017f */
[----:B---3--:R-:W-:Y:S05]  /*aae0*/  @!P1 NANOSLEEP.SYNCS 0x989680 ;  /* 0x009896800000995d */ /* 0x008fea0003900000 */
[----:B------:R-:W3:Y:S02]  /*aaf0*/  @!P1 SYNCS.PHASECHK.TRANS64 P1, [R0+URZ+0x36428], R3 ;  /* 0x03642803000095a7 */ /* 0x000ee4000802007f */
[----:B---3--:R-:W-:Y:S05]  /*ab00*/  @!P1 BRA `(.L_x_2463) ;  /* 0xfffffffc00f09947 */ /* 0x008fea000383ffff */
[----:B------:R-:W-:Y:S05]  /*ab10*/  BRA `(.L_x_2501) ;  /* 0xffffffe400847947 */ /* 0x000fea000383ffff */
.L_x_2465:
        /* <DEDUP_REMOVED lines=8> */
.L_x_2467:
[----:B------:R-:W-:-:S07]  /*aba0*/  SHF.L.U32 R5, R7, 0x1f, RZ ;  /* 0x0000001f07057819 */ /* 0x000fce00000006ff */
.L_x_2503:
[----:B--2---:R2:W3:Y:S02]  /*abb0*/  SYNCS.PHASECHK.TRANS64.TRYWAIT P1, [R0+URZ+0x36420], R5 ;  /* 0x03642005000075a7 */ /* 0x0044e4000802017f */
[----:B---3--:R-:W-:Y:S05]  /*abc0*/  @!P1 NANOSLEEP.SYNCS 0x989680 ;  /* 0x009896800000995d */ /* 0x008fea0003900000 */
[----:B------:R-:W3:Y:S02]  /*abd0*/  @!P1 SYNCS.PHASECHK.TRANS64 P1, [R0+URZ+0x36420], R5 ;  /* 0x03642005000095a7 */ /* 0x000ee4000802007f */
[----:B---3--:R-:W-:Y:S05]  /*abe0*/  @!P1 BRA `(.L_x_2503) ;  /* 0xfffffffc00f09947 */ /* 0x008fea000383ffff */
[----:B------:R-:W-:Y:S05]  /*abf0*/  BRA `(.L_x_2504) ;  /* 0xffffffe800d47947 */ /* 0x000fea000383ffff */
.L_x_2470:
[----:B--2---:R2:W3:Y:S02]  /*ac00*/  SYNCS.PHASECHK.TRANS64.TRYWAIT P1, [R0+URZ+0x36438], R6 ;  /* 0x03643806000075a7 */ /* 0x0044e4000802017f */
[----:B---3--:R-:W-:Y:S05]  /*ac10*/  @!P1 NANOSLEEP.SYNCS 0x989680 ;  /* 0x009896800000995d */ /* 0x008fea0003900000 */
[----:B------:R-:W3:Y:S02]  /*ac20*/  @!P1 SYNCS.PHASECHK.TRANS64 P1, [R0+URZ+0x36438], R6 ;  /* 0x03643806000095a7 */ /* 0x000ee4000802007f */
[----:B---3--:R-:W-:Y:S05]  /*ac30*/  @!P1 BRA `(.L_x_2470) ;  /* 0xfffffffc00f09947 */ /* 0x008fea000383ffff */
[----:B------:R-:W-:Y:S05]  /*ac40*/  BRA `(.L_x_2505) ;  /* 0xffffffec00a07947 */ /* 0x000fea000383ffff */
.L_x_2472:
[----:B-1----:R1:W2:Y:S02]  /*ac50*/  SYNCS.PHASECHK.TRANS64.TRYWAIT P1, [R0+URZ+0x36428], R5 ;  /* 0x03642805000075a7 */ /* 0x0022a4000802017f */
[----:B--2---:R-:W-:Y:S05]  /*ac60*/  @!P1 NANOSLEEP.SYNCS 0x989680 ;  /* 0x009896800000995d */ /* 0x004fea0003900000 */
[----:B------:R-:W2:Y:S02]  /*ac70*/  @!P1 SYNCS.PHASECHK.TRANS64 P1, [R0+URZ+0x36428], R5 ;  /* 0x03642805000095a7 */ /* 0x000ea4000802007f */
[----:B--2---:R-:W-:Y:S05]  /*ac80*/  @!P1 BRA `(.L_x_2472) ;  /* 0xfffffffc00f09947 */ /* 0x004fea000383ffff */
[----:B------:R-:W-:Y:S05]  /*ac90*/  BRA `(.L_x_2506) ;  /* 0xfffffff0004c7947 */ /* 0x000fea000383ffff */
.L_x_2474:
[----:B--2---:R2:W3:Y:S02]  /*aca0*/  SYNCS.PHASECHK.TRANS64.TRYWAIT P1, [R0+URZ+0x36438], R3 ;  /* 0x03643803000075a7 */ /* 0x0044e4000802017f */
[----:B---3--:R-:W-:Y:S05]  /*acb0*/  @!P1 NANOSLEEP.SYNCS 0x989680 ;  /* 0x009896800000995d */ /* 0x008fea0003900000 */
[----:B------:R-:W3:Y:S02]  /*acc0*/  @!P1 SYNCS.PHASECHK.TRANS64 P1, [R0+URZ+0x36438], R3 ;  /* 0x03643803000095a7 */ /* 0x000ee4000802007f */
[----:B---3--:R-:W-:Y:S05]  /*acd0*/  @!P1 BRA `(.L_x_2474) ;  /* 0xfffffffc00f09947 */ /* 0x008fea000383ffff */
[----:B------:R-:W-:Y:S05]  /*ace0*/  BRA `(.L_x_2507) ;  /* 0xfffffff400087947 */ /* 0x000fea000383ffff */
.L_x_2476:
[----:B------:R-:W-:Y:S01]  /*acf0*/  BSSY B0, `(.L_x_2508) ;  /* 0x0000006000007945 */ /* 0x000fe20003800000 */
[----:B------:R-:W-:-:S07]  /*ad00*/  IMAD.MOV.U32 R15, RZ, RZ, -0x1 ;  /* 0xffffffffff0f7424 */ /* 0x000fce00078e00ff */
[----:B--2---:R-:W-:Y:S05]  /*ad10*/  WARPSYNC.COLLECTIVE R15, `(.L_x_2509) ;  /* 0x000000000f0c7348 */ /* 0x004fea0003c00000 */
[----:B------:R-:W-:Y:S02]  /*ad20*/  ELECT P6, UR62, PT ;  /* 0x00000000003e782f */ /* 0x000fe400038c0000 */
[----:B------:R-:W-:Y:S01]  /*ad30*/  MOV R14, UR62 ;  /* 0x0000003e000e7c02 */ /* 0x000fe20008000f00 */
[----:B--2---:R-:W-:Y:S10]  /*ad40*/  ENDCOLLECTIVE ;  /* 0x000000000000791b */ /* 0x004ff40003800000 */
.L_x_2509:
[----:B------:R-:W-:Y:S05]  /*ad50*/  BSYNC B0 ;  /* 0x0000000000007941 */ /* 0x000fea0003800000 */
.L_x_2508:
[----:B------:R-:W-:Y:S05]  /*ad60*/  BRA `(.L_x_2510) ;  /* 0xfffffff400c47947 */ /* 0x000fea000383ffff */
.L_x_2478:
[----:B-1----:R1:W3:Y:S02]  /*ad70*/  SYNCS.PHASECHK.TRANS64.TRYWAIT P0, [R7+URZ], R4 ;  /* 0x00000004070075a7 */ /* 0x0022e4000800017f */
[----:B---3--:R-:W-:Y:S05]  /*ad80*/  @!P0 NANOSLEEP.SYNCS 0x989680 ;  /* 0x009896800000895d */ /* 0x008fea0003900000 */
[----:B------:R-:W3:Y:S02]  /*ad90*/  @!P0 SYNCS.PHASECHK.TRANS64 P0, [R7+URZ], R4 ;  /* 0x00000004070085a7 */ /* 0x000ee4000800007f */
[----:B---3--:R-:W-:Y:S05]  /*ada0*/  @!P0 BRA `(.L_x_2478) ;  /* 0xfffffffc00f08947 */ /* 0x008fea000383ffff */
[----:B------:R-:W-:Y:S05]  /*adb0*/  BRA `(.L_x_2511) ;  /* 0xfffffff800047947 */ /* 0x000fea000383ffff */
.L_x_2479:
[----:B---3--:R3:W4:Y:S02]  /*adc0*/  SYNCS.PHASECHK.TRANS64.TRYWAIT P0, [R3+URZ], R0 ;  /* 0x00000000030075a7 */ /* 0x008724000800017f */
[----:B----4-:R-:W-:Y:S05]  /*add0*/  @!P0 NANOSLEEP.SYNCS 0x989680 ;  /* 0x009896800000895d */ /* 0x010fea0003900000 */
[----:B------:R-:W4:Y:S02]  /*ade0*/  @!P0 SYNCS.PHASECHK.TRANS64 P0, [R3+URZ], R0 ;  /* 0x00000000030085a7 */ /* 0x000f24000800007f */
[----:B----4-:R-:W-:Y:S05]  /*adf0*/  @!P0 BRA `(.L_x_2479) ;  /* 0xfffffffc00f08947 */ /* 0x010fea000383ffff */
[----:B------:R-:W-:Y:S05]  /*ae00*/  BRA `(.L_x_2512) ;  /* 0xfffffff400f87947 */ /* 0x000fea000383ffff */
.L_x_2513:
        /* <DEDUP_REMOVED lines=15> */
.L_x_3870:


//--------------------- .text._ZN7cutlass13device_kernelIN5flash11enable_sm90INS1_16FlashAttnBwdSm90INS1_25CollectiveMainloopBwdSm90ILi2ELi1ELi1EN4cute5tupleIJNS5_1CILi1EEES8_S8_EEENS6_IJNS7_ILi64EEENS7_ILi96EEENS7_ILi192EEEEEENS_10bfloat16_tEfNS_4arch4Sm90ELb1ELb0ELb1ELb0ELb0ELb0ELb1ELb0ELi3ELi1ELi1ELi1ELb0EEENS1_21CollectiveEpilogueBwdISD_SE_SG_Li384ELb0ELb1ELi3EEENS1_25SingleTileBwdLPTSchedulerILb0ELi96ELb0EEEEEEEEEvNT_6ParamsE --------------------------
	.section	.text._ZN7cutlass13device_kernelIN5flash11enable_sm90INS1_16FlashAttnBwdSm90INS1_25CollectiveMainloopBwdSm90ILi2ELi1ELi1EN4cute5tupleIJNS5_1CILi1EEES8_S8_EEENS6_IJNS7_ILi64EEENS7_ILi96EEENS7_ILi192EEEEEENS_10bfloat16_tEfNS_4arch4Sm90ELb1ELb0ELb1ELb0ELb0ELb0ELb1ELb0ELi3ELi1ELi1ELi1ELb0EEENS1_21CollectiveEpilogueBwdISD_SE_SG_Li384ELb0ELb1ELi3EEENS1_25SingleTileBwdLPTSchedulerILb0ELi96ELb0EEEEEEEEEvNT_6ParamsE,"ax",@progbits
	.align	128
.text._ZN7cutlass13device_kernelIN5flash11enable_sm90INS1_16FlashAttnBwdSm90INS1_25CollectiveMainloopBwdSm90ILi2ELi1ELi1EN4cute5tupleIJNS5_1CILi1EEES8_S8_EEENS6_IJNS7_ILi64EEENS7_ILi96EEENS7_ILi192EEEEEENS_10bfloat16_tEfNS_4arch4Sm90ELb1ELb0ELb1ELb0ELb0ELb0ELb1ELb0ELi3ELi1ELi1ELi1ELb0EEENS1_21CollectiveEpilogueBwdISD_SE_SG_Li384ELb0ELb1ELi3EEENS1_25SingleTileBwdLPTSchedulerILb0ELi96ELb0EEEEEEEEEvNT_6ParamsE:
        .type           _ZN7cutlass13device_kernelIN5flash11enable_sm90INS1_16FlashAttnBwdSm90INS1_25CollectiveMainloopBwdSm90ILi2ELi1ELi1EN4cute5tupleIJNS5_1CILi1EEES8_S8_EEENS6_IJNS7_ILi64EEENS7_ILi96EEENS7_ILi192EEEEEENS_10bfloat16_tEfNS_4arch4Sm90ELb1ELb0ELb1ELb0ELb0ELb0ELb1ELb0ELi3ELi1ELi1ELi1ELb0EEENS1_21CollectiveEpilogueBwdISD_SE_SG_Li384ELb0ELb1ELi3EEENS1_25SingleTileBwdLPTSchedulerILb0ELi96ELb0EEEEEEEEEvNT_6ParamsE,@function
        .size           _ZN7cutlass13device_kernelIN5flash11enable_sm90INS1_16FlashAttnBwdSm90INS1_25CollectiveMainloopBwdSm90ILi2ELi1ELi1EN4cute5tupleIJNS5_1CILi1EEES8_S8_EEENS6_IJNS7_ILi64EEENS7_ILi96EEENS7_ILi192EEEEEENS_10bfloat16_tEfNS_4arch4Sm90ELb1ELb0ELb1ELb0ELb0ELb0ELb1ELb0ELi3ELi1ELi1ELi1ELb0EEENS1_21CollectiveEpilogueBwdISD_SE_SG_Li384ELb0ELb1ELi3EEENS1_25SingleTileBwdLPTSchedulerILb0ELi96ELb0EEEEEEEEEvNT_6ParamsE,(.L_x_3871 - _ZN7cutlass13device_kernelIN5flash11enable_sm90INS1_16FlashAttnBwdSm90INS1_25CollectiveMainloopBwdSm90ILi2ELi1ELi1EN4cute5tupleIJNS5_1CILi1EEES8_S8_EEENS6_IJNS7_ILi64EEENS7_ILi96EEENS7_ILi192EEEEEENS_10bfloat16_tEfNS_4arch4Sm90ELb1ELb0ELb1ELb0ELb0ELb0ELb1ELb0ELi3ELi1ELi1ELi1ELb0EEENS1_21CollectiveEpilogueBwdISD_SE_SG_Li384ELb0ELb1ELi3EEENS1_25SingleTileBwdLPTSchedulerILb0ELi96ELb0EEEEEEEEEvNT_6ParamsE)
        .other          _ZN7cutlass13device_kernelIN5flash11enable_sm90INS1_16FlashAttnBwdSm90INS1_25CollectiveMainloopBwdSm90ILi2ELi1ELi1EN4cute5tupleIJNS5_1CILi1EEES8_S8_EEENS6_IJNS7_ILi64EEENS7_ILi96EEENS7_ILi192EEEEEENS_10bfloat16_tEfNS_4arch4Sm90ELb1ELb0ELb1ELb0ELb0ELb0ELb1ELb0ELi3ELi1ELi1ELi1ELb0EEENS1_21CollectiveEpilogueBwdISD_SE_SG_Li384ELb0ELb1ELi3EEENS1_25SingleTileBwdLPTSchedulerILb0ELi96ELb0EEEEEEEEEvNT_6ParamsE,@"STO_CUDA_ENTRY STV_DEFAULT"
_ZN7cutlass13device_kernelIN5flash11enable_sm90INS1_16FlashAttnBwdSm90INS1_25CollectiveMainloopBwdSm90ILi2ELi1ELi1EN4cute5tupleIJNS5_1CILi1EEES8_S8_EEENS6_IJNS7_ILi64EEENS7_ILi96EEENS7_ILi192EEEEEENS_10bfloat16_tEfNS_4arch4Sm90ELb1ELb0ELb1ELb0ELb0ELb0ELb1ELb0ELi3ELi1ELi1ELi1ELb0EEENS1_21CollectiveEpilogueBwdISD_SE_SG_Li384ELb0ELb1ELi3EEENS1_25SingleTileBwdLPTSchedulerILb0ELi96ELb0EEEEEEEEEvNT_6ParamsE:
        /* <DEDUP_REMOVED lines=29> */
.L_x_2515:
[----:B------:R-:W-:Y:S05]  /*01d0*/  BSYNC B0 ;  /* 0x0000000000007941 */ /* 0x000fea0003800000 */
.L_x_2514:
        /* <DEDUP_REMOVED lines=34> */
.L_x_2516:
        /* <DEDUP_REMOVED lines=20> */
.L_x_2517:
[----:B---3--:R-:W-:Y:S01]  /*0540*/  ISETP.NE.AND P0, PT, R2, RZ, PT ;  /* 0x000000ff0200720c */ /* 0x008fe20003f05270 */
[----:B------:R-:W-:Y:S01]  /*0550*/  IMAD.MOV.U32 R2, RZ, RZ, 0x1 ;  /* 0x00000001ff027424 */ /* 0x000fe200078e00ff */
[----:B------:R-:W-:-:S04]  /*0560*/  NOP ;  /* 0x0000000000007918 */ /* 0x000fc80000000000 */
[----:B------:R-:W-:-:S05]  /*0570*/  SEL R2, R2, 0x2, !P0 ;  /* 0x0000000202027807 */ /* 0x000fca0004000000 */
[----:B------:R3:W-:Y:S01]  /*0580*/  STL [R1+0xc], R2 ;  /* 0x00000c0201007387 */ /* 0x0007e20000100800 */
[----:B-12-4-:R-:W-:Y:S06]  /*0590*/  BAR.SYNC.DEFER_BLOCKING 0x0 ;  /* 0x0000000000007b1d */ /* 0x016fec0000010000 */
[----:B------:R-:W-:Y:S05]  /*05a0*/  @!P0 BRA `(.L_x_2518) ;  /* 0x00000058002c8947 */ /* 0x000fea0003800000 */
.L_x_2519:
[----:B------:R-:W-:-:S08]  /*05b0*/  NOP ;  /* 0x0000000000007918 */ /* 0x000fd00000000000 */
[----:B------:R-:W1:Y:S02]  /*05c0*/  USETMAXREG.TRY_ALLOC.CTAPOOL UP0, 0xa0 ;  /* 0x000000a0000079c8 */ /* 0x000e640008000600 */
[----:B-1----:R-:W-:-:S13]  /*05d0*/  PLOP3.LUT P0, PT, PT, PT, UP0, 0x80, 0x0 ;  /* 0x000000000000781c */ /* 0x002fda0003f0f008 */
[----:B------:R-:W-:Y:S05]  /*05e0*/  @!P0 BRA `(.L_x_2519) ;  /* 0xfffffffc00f08947 */ /* 0x000fea000383ffff */
[----:B------:R-:W-:Y:S01]  /*05f0*/  LOP3.LUT R0, R0, 0x3, RZ, 0xc0, !PT ;  /* 0x0000000300007812 */ /* 0x000fe200078ec0ff */
[----:B---3--:R-:W1:Y:S01]  /*0600*/  S2R R2, SR_TID.X ;  /* 0x0000000000027919 */ /* 0x008e620000002100 */
[----:B------:R-:W2:Y:S01]  /*0610*/  S2UR UR7, SR_CTAID.X ;  /* 0x00000000000779c3 */ /* 0x000ea20000002500 */
[----:B------:R-:W-:Y:S02]  /*0620*/  ULDC UR8, c[0x0][0xb50] ;  /* 0x0002d40000087ab9 */ /* 0x000fe40000000800 */
[----:B------:R-:W-:Y:S01]  /*0630*/  UISETP.NE.AND UP0, UPT, UR8, 0x1, UPT ;  /* 0x000000010800788c */ /* 0x000fe2000bf05270 */
[----:B------:R-:W3:Y:S04]  /*0640*/  SHFL.IDX PT, R0, R0, RZ, 0x1f ;  /* 0x00001fff00007589 */ /* 0x000ee800000e0000 */
[----:B------:R-:W4:Y:S06]  /*0650*/  LDC R3, c[0x0][0xb68] ;  /* 0x0002da00ff037b82 */ /* 0x000f2c0000000800 */
[----:B------:R-:W-:Y:S01]  /*0660*/  @UP0 ULDC UR4, c[0x0][0xb54] ;  /* 0x0002d50000040ab9 */ /* 0x000fe20000000800 */
[----:B------:R-:W-:Y:S01]  /*0670*/  @UP0 ULDC UR9, c[0x0][0xb58] ;  /* 0x0002d60000090ab9 */ /* 0x000fe20000000800 */
[----:B--2---:R-:W-:-:S02]  /*0680*/  UIMAD.WIDE.U32 UR4, UR7, UR4, URZ ;  /* 0x00000004070472a5 */ /* 0x004fc4000f8e003f */
[----:B------:R-:W-:Y:S01]  /*0690*/  UMOV UR6, UR7 ;  /* 0x0000000700067c82 */ /* 0x000fe20008000000 */
[----:B---3--:R-:W-:Y:S01]  /*06a0*/  ISETP.NE.AND P0, PT, R0, RZ, PT ;  /* 0x000000ff0000720c */ /* 0x008fe20003f05270 */
[----:B------:R-:W-:Y:S01]  /*06b0*/  @UP0 USHF.R.U32.HI UR6, URZ, UR9, UR5 ;  /* 0x000000093f060299 */ /* 0x000fe20008011605 */
[----:B-1----:R-:W-:-:S03]  /*06c0*/  SHF.R.U32.HI R2, RZ, 0x7, R2 ;  /* 0x00000007ff027819 */ /* 0x002fc60000011602 */
[----:B------:R-:W-:-:S04]  /*06d0*/  UIADD3 UR4, -UR6, URZ, URZ ;  /* 0x0000003f06047290 */ /* 0x000fc8000fffe13f */
[----:B------:R-:W-:-:S04]  /*06e0*/  UIMAD UR10, UR8, UR4, UR7 ;  /* 0x00000004080a72a4 */ /* 0x000fc8000f8e0207 */
[----:B------:R-:W-:-:S05]  /*06f0*/  @!P0 VIADD R2, R2, 0x9 ;  /* 0x0000000902028836 */ /* 0x000fca0000000000 */
[----:B------:R1:W-:Y:S06]  /*0700*/  @!P0 BAR.ARV R2, 0xa0 ;  /* 0x000280020000851d */ /* 0x0003ec0000002000 */
[----:B----4-:R-:W-:-:S13]  /*0710*/  ISETP.LE.AND P0, PT, R3, UR6, PT ;  /* 0x0000000603007c0c */ /* 0x010fda000bf03270 */
[----:B-1----:R-:W-:Y:S05]  /*0720*/  @!P0 BRA `(.L_x_2520) ;  /* 0x0000000000208947 */ /* 0x002fea0003800000 */
[----:B------:R-:W-:Y:S01]  /*0730*/  ULDC UR7, c[0x0][0xb5c] ;  /* 0x0002d70000077ab9 */ /* 0x000fe20000000800 */
[----:B------:R-:W-:Y:S01]  /*0740*/  UMOV UR38, UR10 ;  /* 0x0000000a00267c82 */ /* 0x000fe20008000000 */
[----:B------:R-:W-:-:S11]  /*0750*/  UISETP.NE.AND UP0, UPT, UR7, 0x1, UPT ;  /* 0x000000010700788c */ /* 0x000fd6000bf05270 */
[----:B------:R-:W-:Y:S02]  /*0760*/  @UP0 ULDC.64 UR8, c[0x0][0xb60] ;  /* 0x0002d80000080ab9 */ /* 0x000fe40000000a00 */
[----:B------:R-:W-:-:S04]  /*0770*/  UIMAD.WIDE.U32 UR4, UR10, UR8, URZ ;  /* 0x000000080a0472a5 */ /* 0x000fc8000f8e003f */
[----:B------:R-:W-:-:S04]  /*0780*/  @UP0 USHF.R.U32.HI UR38, URZ, UR9, UR5 ;  /* 0x000000093f260299 */ /* 0x000fc80008011605 */
[----:B------:R-:W-:Y:S01]  /*0790*/  UIMAD UR4, UR38, UR7, URZ ;  /* 0x00000007260472a4 */ /* 0x000fe2000f8e023f */
[----:B------:R-:W-:Y:S11]  /*07a0*/  BRA `(.L_x_2521) ;  /* 0x00000000001c7947 */ /* 0x000ff60003800000 */
.L_x_2520:
[----:B------:R-:W-:Y:S01]  /*07b0*/  ULDC UR7, c[0x0][0xb44] ;  /* 0x0002d10000077ab9 */ /* 0x000fe20000000800 */
[----:B------:R-:W-:Y:S01]  /*07c0*/  UMOV UR38, UR10 ;  /* 0x0000000a00267c82 */ /* 0x000fe20008000000 */
[----:B------:R-:W-:-:S11]  /*07d0*/  UISETP.NE.AND UP0, UPT, UR7, 0x1, UPT ;  /* 0x000000010700788c */ /* 0x000fd6000bf05270 */
[----:B------:R-:W-:Y:S02]  /*07e0*/  @UP0 ULDC.64 UR8, c[0x0][0xb48] ;  /* 0x0002d20000080ab9 */ /* 0x000fe40000000a00 */
[----:B------:R-:W-:-:S04]  /*07f0*/  UIMAD.WIDE.U32 UR4, UR10, UR8, URZ ;  /* 0x000000080a0472a5 */ /* 0x000fc8000f8e003f */
[----:B------:R-:W-:-:S04]  /*0800*/  @UP0 USHF.R.U32.HI UR38, URZ, UR9, UR5 ;  /* 0x000000093f260299 */ /* 0x000fc80008011605 */
[----:B------:R-:W-:-:S12]  /*0810*/  UIMAD UR4, UR38, UR7, URZ ;  /* 0x00000007260472a4 */ /* 0x000fd8000f8e023f */
.L_x_2521:
[----:B------:R-:W-:Y:S01]  /*0820*/  ULDC UR43, c[0x0][0xb38] ;  /* 0x0002ce00002b7ab9 */ /* 0x000fe20000000800 */
[----:B------:R-:W-:Y:S02]  /*0830*/  UIADD3 UR4, UR10, -UR4, URZ ;  /* 0x800000040a047290 */ /* 0x000fe4000fffe03f */
[----:B------:R-:W-:Y:S01]  /*0840*/  UISETP.NE.AND UP0, UPT, UR43, 0x1, UPT ;  /* 0x000000012b00788c */ /* 0x000fe2000bf05270 */
[----:B------:R-:W-:Y:S02]  /*0850*/  ULDC UR5, c[0x0][0xb44] ;  /* 0x0002d10000057ab9 */ /* 0x000fe40000000800 */
[----:B------:R-:W-:-:S08]  /*0860*/  UIMAD UR6, UR6, UR5, UR4 ;  /* 0x00000005060672a4 */ /* 0x000fd0000f8e0204 */
[----:B------:R-:W-:Y:S01]  /*0870*/  @UP0 ULDC UR4, c[0x0][0xb3c] ;  /* 0x0002cf0000040ab9 */ /* 0x000fe20000000800 */
[----:B------:R-:W-:Y:S01]  /*0880*/  @UP0 ULDC UR7, c[0x0][0xb40] ;  /* 0x0002d00000070ab9 */ /* 0x000fe20000000800 */
[----:B------:R-:W-:Y:S02]  /*0890*/  UIMAD.WIDE.U32 UR4, UR6, UR4, URZ ;  /* 0x00000004060472a5 */ /* 0x000fe4000f8e003f */
[----:B------:R-:W-:Y:S02]  /*08a0*/  UMOV UR44, UR6 ;  /* 0x00000006002c7c82 */ /* 0x000fe40008000000 */
[----:B------:R-:W-:-:S04]  /*08b0*/  @UP0 USHF.R.U32.HI UR44, URZ, UR7, UR5 ;  /* 0x000000073f2c0299 */ /* 0x000fc80008011605 */
[----:B------:R-:W-:Y:S02]  /*08c0*/  UIADD3 UR4, -UR44, URZ, URZ ;  /* 0x0000003f2c047290 */ /* 0x000fe4000fffe13f */
[----:B------:R-:W-:Y:S02]  /*08d0*/  ISETP.LE.AND P0, PT, RZ, UR44, PT ;  /* 0x0000002cff007c0c */ /* 0x000fe4000bf03270 */
[----:B------:R-:W-:-:S11]  /*08e0*/  UIMAD UR43, UR43, UR4, UR6 ;  /* 0x000000042b2b72a4 */ /* 0x000fd6000f8e0206 */
[----:B------:R-:W-:Y:S05]  /*08f0*/  @!P0 EXIT ;  /* 0x000000000000894d */ /* 0x000fea0003800000 */
[----:B------:R-:W-:Y:S01]  /*0900*/  ULDC UR5, c[0x0][0x280] ;  /* 0x0000a00000057ab9 */ /* 0x000fe20000000800 */
[----:B------:R-:W-:Y:S01]  /*0910*/  ULDC UR6, c[0x0][0x290] ;  /* 0x0000a40000067ab9 */ /* 0x000fe20000000800 */
[----:B------:R-:W-:Y:S01]  /*0920*/  UIMAD UR4, UR38, 0x60, UR5 ;  /* 0x00000060260478a4 */ /* 0x000fe2000f8e0205 */
[----:B------:R-:W-:Y:S01]  /*0930*/  PLOP3.LUT P0, PT, PT, PT, PT, 0x80, 0x0 ;  /* 0x000000000000781c */ /* 0x000fe20003f0f070 */
[----:B------:R-:W-:Y:S01]  /*0940*/  ULDC UR7, c[0x0][0x74c] ;  /* 0x0001d30000077ab9 */ /* 0x000fe20000000800 */
[----:B------:R-:W-:Y:S01]  /*0950*/  CS2R R70, SRZ ;  /* 0x0000000000467805 */ /* 0x000fe2000001ff00 */
[----:B------:R-:W-:Y:S01]  /*0960*/  UIADD3 UR6, -UR7, UR4, -UR6 ;  /* 0x0000000407067290 */ /* 0x000fe2000fffe906 */
[----:B------:R-:W-:Y:S01]  /*0970*/  CS2R R68, SRZ ;  /* 0x0000000000447805 */ /* 0x000fe2000001ff00 */
[----:B------:R-:W-:Y:S01]  /*0980*/  UIADD3 UR4, UR5, 0x3f, URZ ;  /* 0x0000003f05047890 */ /* 0x000fe2000fffe03f */
[----:B------:R-:W-:Y:S01]  /*0990*/  CS2R R66, SRZ ;  /* 0x0000000000427805 */ /* 0x000fe2000001ff00 */
[----:B------:R-:W-:Y:S01]  /*09a0*/  USHF.R.S32.HI UR7, URZ, 0x1f, UR6 ;  /* 0x0000001f3f077899 */ /* 0x000fe20008011406 */
[----:B------:R-:W-:Y:S01]  /*09b0*/  CS2R R64, SRZ ;  /* 0x0000000000407805 */ /* 0x000fe2000001ff00 */
[----:B------:R-:W-:Y:S01]  /*09c0*/  USHF.R.S32.HI UR5, URZ, 0x1f, UR4 ;  /* 0x0000001f3f057899 */ /* 0x000fe20008011404 */
[----:B------:R-:W-:Y:S01]  /*09d0*/  CS2R R62, SRZ ;  /* 0x00000000003e7805 */ /* 0x000fe2000001ff00 */
[----:B------:R-:W-:Y:S01]  /*09e0*/  ULEA.HI UR7, UR7, UR6, URZ, 0x6 ;  /* 0x0000000607077291 */ /* 0x000fe2000f8f303f */
[----:B------:R-:W-:Y:S01]  /*09f0*/  CS2R R60, SRZ ;  /* 0x00000000003c7805 */ /* 0x000fe2000001ff00 */
[----:B------:R-:W-:Y:S01]  /*0a00*/  ULEA.HI UR5, UR5, UR4, URZ, 0x6 ;  /* 0x0000000405057291 */ /* 0x000fe2000f8f303f */
[----:B------:R-:W-:Y:S01]  /*0a10*/  CS2R R58, SRZ ;  /* 0x00000000003a7805 */ /* 0x000fe2000001ff00 */
[----:B------:R-:W-:Y:S01]  /*0a20*/  USHF.R.S32.HI UR7, URZ, 0x6, UR7 ;  /* 0x000000063f077899 */ /* 0x000fe20008011407 */
[----:B------:R-:W-:Y:S01]  /*0a30*/  CS2R R56, SRZ ;  /* 0x0000000000387805 */ /* 0x000fe2000001ff00 */
[----:B------:R-:W-:Y:S01]  /*0a40*/  USHF.R.S32.HI UR36, URZ, 0x6, UR5 ;  /* 0x000000063f247899 */ /* 0x000fe20008011405 */
[----:B------:R-:W-:-:S02]  /*0a50*/  CS2R R54, SRZ ;  /* 0x0000000000367805 */ /* 0x000fc4000001ff00 */
[----:B------:R-:W-:Y:S02]  /*0a60*/  CS2R R52, SRZ ;  /* 0x0000000000347805 */ /* 0x000fe4000001ff00 */
[----:B------:R-:W-:Y:S02]  /*0a70*/  CS2R R50, SRZ ;  /* 0x0000000000327805 */ /* 0x000fe4000001ff00 */
[----:B------:R-:W-:Y:S02]  /*0a80*/  VIMNMX R16, RZ, UR7, !PT ;  /* 0x00000007ff107c48 */ /* 0x000fe4000ffe0100 */
[----:B------:R-:W-:Y:S02]  /*0a90*/  CS2R R48, SRZ ;  /* 0x0000000000307805 */ /* 0x000fe4000001ff00 */
[----:B------:R-:W-:Y:S02]  /*0aa0*/  CS2R R46, SRZ ;  /* 0x00000000002e7805 */ /* 0x000fe4000001ff00 */
[----:B------:R-:W-:-:S02]  /*0ab0*/  CS2R R44, SRZ ;  /* 0x00000000002c7805 */ /* 0x000fc4000001ff00 */
[----:B------:R-:W-:Y:S02]  /*0ac0*/  ISETP.LT.AND P1, PT, R16, UR36, PT ;  /* 0x0000002410007c0c */ /* 0x000fe4000bf21270 */
        /* <DEDUP_REMOVED lines=33> */
[----:B------:R-:W-:Y:S01]  /*0ce0*/  CS2R R72, SRZ ;  /* 0x0000000000487805 */ /* 0x000fe2000001ff00 */
[----:B------:R-:W-:Y:S06]  /*0cf0*/  @!P1 BRA `(.L_x_2522) ;  /* 0x00000034001c9947 */ /* 0x000fec0003800000 */
[----:B------:R-:W1:Y:S01]  /*0d00*/  S2UR UR4, SR_CgaCtaId ;  /* 0x00000000000479c3 */ /* 0x000e620000008800 */
[----:B------:R-:W-:Y:S01]  /*0d10*/  UMOV UR37, 0x400 ;  /* 0x0000040000257882 */ /* 0x000fe20000000000 */
[----:B------:R-:W-:Y:S01]  /*0d20*/  ULDC UR40, c[0x0][0x75c] ;  /* 0x0001d70000287ab9 */ /* 0x000fe20000000800 */
[----:B------:R-:W-:Y:S01]  /*0d30*/  ULDC UR41, c[0x0][0x744] ;  /* 0x0001d10000297ab9 */ /* 0x000fe20000000800 */
        /* <DEDUP_REMOVED lines=21> */
.L_x_2524:
        /* <DEDUP_REMOVED lines=15> */
.L_x_2523:
        /* <DEDUP_REMOVED lines=20> */
.L_x_2526:
        /* <DEDUP_REMOVED lines=15> */
.L_x_2525:
        /* <DEDUP_REMOVED lines=8> */
.L_x_2640:
        /* <DEDUP_REMOVED lines=19> */
.L_x_2528:
[----:B------:R-:W3:Y:S01]  /*1360*/  LDL.LU R15, [R1+0xc] ;  /* 0x00000c00010f7983 */ /* 0x000ee20000300800 */
[----:B------:R-:W-:Y:S01]  /*1370*/  IMAD.IADD R12, R8, 0x1, -R9 ;  /* 0x00000001080c7824 */ /* 0x000fe200078e0a09 */
[--C-:B------:R-:W-:Y:S01]  /*1380*/  SHF.R.S32.HI R5, RZ, 0x1, R2.reuse ;  /* 0x00000001ff057819 */ /* 0x100fe20000011402 */
[----:B------:R-:W-:Y:S01]  /*1390*/  IMAD.HI R11, R13, 0x55555556, RZ ;  /* 0x555555560d0b7827 */ /* 0x000fe200078e02ff */
[----:B------:R-:W-:Y:S01]  /*13a0*/  SHF.R.S32.HI R8, RZ, 0x1f, R2 ;  /* 0x0000001fff087819 */ /* 0x000fe20000011402 */
[----:B------:R-:W-:Y:S01]  /*13b0*/  ULDC UR4, c[0x0][0x290] ;  /* 0x0000a40000047ab9 */ /* 0x000fe20000000800 */
[----:B--2---:R-:W-:Y:S01]  /*13c0*/  SHF.R.S32.HI R10, RZ, 0x1f, R7 ;  /* 0x0000001fff0a7819 */ /* 0x004fe20000011407 */
[----:B------:R-:W-:Y:S01]  /*13d0*/  UIMAD UR4, UR38, -0x60, UR4 ;  /* 0xffffffa0260478a4 */ /* 0x000fe2000f8e0204 */
[----:B------:R-:W-:Y:S01]  /*13e0*/  LEA.HI R8, R8, R5, RZ, 0x2 ;  /* 0x0000000508087211 */ /* 0x000fe200078f10ff */
[----:B------:R-:W-:Y:S01]  /*13f0*/  ULDC UR5, c[0x0][0x280] ;  /* 0x0000a00000057ab9 */ /* 0x000fe20000000800 */
[----:B------:R-:W-:Y:S01]  /*1400*/  LEA.HI R10, R10, R7, RZ, 0x3 ;  /* 0x000000070a0a7211 */ /* 0x000fe200078f18ff */
[----:B------:R-:W-:Y:S01]  /*1410*/  UIADD3 UR5, UR4, 0x1, -UR5 ;  /* 0x0000000104057890 */ /* 0x000fe2000fffe805 */
[----:B------:R-:W-:-:S02]  /*1420*/  LOP3.LUT R8, R8, 0xfffffffc, RZ, 0xc0, !PT ;  /* 0xfffffffc08087812 */ /* 0x000fc400078ec0ff */
[----:B------:R-:W-:Y:S02]  /*1430*/  CS2R R70, SRZ ;  /* 0x0000000000467805 */ /* 0x000fe4000001ff00 */
[----:B------:R-:W-:Y:S01]  /*1440*/  LOP3.LUT R2, R2, 0x7fffffe, RZ, 0xc0, !PT ;  /* 0x07fffffe02027812 */ /* 0x000fe200078ec0ff */
[----:B------:R-:W-:Y:S01]  /*1450*/  IMAD.SHL.U32 R10, R10, 0x20, RZ ;  /* 0x000000200a0a7824 */ /* 0x000fe200078e00ff */
[----:B------:R-:W-:Y:S01]  /*1460*/  SHF.R.S32.HI R6, RZ, 0x4, R6 ;  /* 0x00000004ff067819 */ /* 0x000fe20000011406 */
[----:B------:R-:W-:Y:S01]  /*1470*/  IMAD.IADD R8, R5, 0x1, -R8 ;  /* 0x0000000105087824 */ /* 0x000fe200078e0a08 */
[----:B------:R-:W-:Y:S01]  /*1480*/  SHF.R.S32.HI R3, RZ, 0x1f, R0 ;  /* 0x0000001fff037819 */ /* 0x000fe20000011400 */
[----:B------:R-:W-:Y:S01]  /*1490*/  IMAD.IADD R9, R7, 0x1, -R2 ;  /* 0x0000000107097824 */ /* 0x000fe200078e0a02 */
[----:B------:R-:W-:Y:S01]  /*14a0*/  LOP3.LUT R10, R10, 0x7fffff00, RZ, 0xc0, !PT ;  /* 0x7fffff000a0a7812 */ /* 0x000fe200078ec0ff */
[----:B------:R-:W-:Y:S01]  /*14b0*/  IMAD.SHL.U32 R7, R8, 0x40, RZ ;  /* 0x0000004008077824 */ /* 0x000fe200078e00ff */
[----:B------:R-:W-:Y:S01]  /*14c0*/  LEA.HI R2, R3, R0, RZ, 0x2 ;  /* 0x0000000003027211 */ /* 0x000fe200078f10ff */
[----:B------:R-:W-:Y:S01]  /*14d0*/  IMAD.SHL.U32 R14, R6, 0x8, RZ ;  /* 0x00000008060e7824 */ /* 0x000fe200078e00ff */
[----:B------:R-:W-:Y:S01]  /*14e0*/  LEA.HI R18, R11, R11, RZ, 0x1 ;  /* 0x0000000b0b127211 */ /* 0x000fe200078f08ff */
[----:B------:R-:W-:Y:S01]  /*14f0*/  IMAD R10, R13, 0x800, R10 ;  /* 0x000008000d0a7824 */ /* 0x000fe200078e020a */
[----:B------:R-:W-:-:S02]  /*1500*/  LOP3.LUT R7, R7, 0xc0, RZ, 0xc0, !PT ;  /* 0x000000c007077812 */ /* 0x000fc400078ec0ff */
[----:B------:R-:W-:Y:S02]  /*1510*/  CS2R R68, SRZ ;  /* 0x0000000000447805 */ /* 0x000fe4000001ff00 */
[----:B------:R-:W-:Y:S01]  /*1520*/  LOP3.LUT R11, R2, 0x7ffffffc, RZ, 0xc0, !PT ;  /* 0x7ffffffc020b7812 */ /* 0x000fe200078ec0ff */
[----:B------:R-:W-:Y:S01]  /*1530*/  IMAD R9, R9, 0x20, R10 ;  /* 0x0000002009097824 */ /* 0x000fe200078e020a */
[----:B------:R-:W-:Y:S01]  /*1540*/  LOP3.LUT R14, R7, 0x8, R14, 0xf8, !PT ;  /* 0x00000008070e7812 */ /* 0x000fe200078ef80e */
[----:B------:R-:W-:Y:S01]  /*1550*/  IMAD R18, R18, -0x3, R13 ;  /* 0xfffffffd12127824 */ /* 0x000fe200078e020d */
[--C-:B------:R-:W-:Y:S01]  /*1560*/  SHF.R.S32.HI R5, RZ, 0x2, R2.reuse ;  /* 0x00000002ff057819 */ /* 0x100fe20000011402 */
[----:B------:R-:W-:Y:S01]  /*1570*/  IMAD.IADD R11, R0, 0x1, -R11 ;  /* 0x00000001000b7824 */ /* 0x000fe200078e0a0b */
[----:B------:R-:W-:Y:S01]  /*1580*/  SHF.R.S32.HI R6, RZ, 0x1f, R2 ;  /* 0x0000001fff067819 */ /* 0x000fe20000011402 */
[----:B------:R-:W-:Y:S01]  /*1590*/  IMAD R9, R12, 0x200, R9 ;  /* 0x000002000c097824 */ /* 0x000fe200078e0209 */
[----:B------:R-:W-:Y:S01]  /*15a0*/  SHF.R.U32.HI R7, RZ, 0x3, R7 ;  /* 0x00000003ff077819 */ /* 0x000fe20000011607 */
[----:B------:R-:W-:Y:S01]  /*15b0*/  IMAD R11, R18, 0x10, R11 ;  /* 0x00000010120b7824 */ /* 0x000fe200078e020b */
[----:B------:R-:W-:Y:S01]  /*15c0*/  LEA.HI R6, R6, R5, RZ, 0x3 ;  /* 0x0000000506067211 */ /* 0x000fe200078f18ff */
[----:B------:R-:W-:Y:S01]  /*15d0*/  IMAD.MOV.U32 R10, RZ, RZ, 0x20 ;  /* 0x00000020ff0a7424 */ /* 0x000fe200078e00ff */
[----:B------:R-:W-:Y:S01]  /*15e0*/  LOP3.LUT R14, R14, R7, RZ, 0x3c, !PT ;  /* 0x000000070e0e7212 */ /* 0x000fe200078e3cff */
[----:B------:R-:W-:Y:S01]  /*15f0*/  IMAD.SHL.U32 R157, R11, 0x2, RZ ;  /* 0x000000020b9d7824 */ /* 0x000fe200078e00ff */
[----:B------:R-:W-:Y:S01]  /*1600*/  LEA.HI R3, R3, R0, RZ, 0x5 ;  /* 0x0000000003037211 */ /* 0x000fe200078f28ff */
[----:B-1----:R-:W-:Y:S01]  /*1610*/  IMAD R13, R13, 0x400, R0 ;  /* 0x000004000d0d7824 */ /* 0x002fe200078e0200 */
[----:B------:R-:W-:Y:S01]  /*1620*/  LOP3.LUT R6, R6, 0xfffffff8, RZ, 0xc0, !PT ;  /* 0xfffffff806067812 */ /* 0x000fe200078ec0ff */
[----:B------:R-:W-:Y:S01]  /*1630*/  IMAD.IADD R9, R9, 0x1, R14 ;  /* 0x0000000109097824 */ /* 0x000fe200078e020e */
[----:B------:R-:W-:Y:S01]  /*1640*/  LOP3.LUT P0, RZ, R8, 0x2, RZ, 0xc0, !PT ;  /* 0x0000000208ff7812 */ /* 0x000fe2000780c0ff */
[----:B------:R-:W-:Y:S01]  /*1650*/  IMAD.SHL.U32 R0, R13, 0x4, RZ ;  /* 0x000000040d007824 */ /* 0x000fe200078e00ff */
[----:B------:R-:W-:Y:S01]  /*1660*/  SHF.R.S32.HI R3, RZ, 0x5, R3 ;  /* 0x00000005ff037819 */ /* 0x000fe20000011403 */
[----:B------:R-:W-:Y:S01]  /*1670*/  IMAD.IADD R6, R5, 0x1, -R6 ;  /* 0x0000000105067824 */ /* 0x000fe200078e0a06 */
[----:B------:R-:W-:Y:S01]  /*1680*/  SEL R10, R10, 0xffffffe0, !P0 ;  /* 0xffffffe00a0a7807 */ /* 0x000fe20004000000 */
[----:B------:R-:W-:Y:S01]  /*1690*/  IMAD.MOV.U32 R7, RZ, RZ, RZ ;  /* 0x000000ffff077224 */ /* 0x000fe200078e00ff */
[----:B------:R-:W-:Y:S01]  /*16a0*/  LEA R155, R9, UR37, 0x1 ;  /* 0x00000025099b7c11 */ /* 0x000fe2000f8e08ff */
[----:B------:R-:W-:Y:S01]  /*16b0*/  IMAD R6, R3, 0x10, R6 ;  /* 0x0000001003067824 */ /* 0x000fe200078e0206 */
[----:B------:R-:W-:Y:S01]  /*16c0*/  IADD3 R9, -R157, UR4, RZ ;  /* 0x000000049d097c10 */ /* 0x000fe2000fffe1ff */
[----:B------:R-:W-:Y:S01]  /*16d0*/  IMAD.MOV.U32 R2, RZ, RZ, RZ ;  /* 0x000000ffff027224 */ /* 0x000fe200078e00ff */
[----:B------:R-:W-:Y:S01]  /*16e0*/  IADD3 R3, R10, 0x30400, R155 ;  /* 0x000304000a037810 */ /* 0x000fe20007ffe09b */
[----:B------:R-:W-:Y:S01]  /*16f0*/  IMAD.MOV.U32 R5, RZ, RZ, RZ ;  /* 0x000000ffff057224 */ /* 0x000fe200078e00ff */
        /* <DEDUP_REMOVED lines=48> */
[----:B------:R-:W-:Y:S02]  /*1a00*/  LEA R0, R0, UR37, 0x2 ;  /* 0x0000002500007c11 */ /* 0x000fe4000f8e10ff */
[----:B------:R-:W-:Y:S02]  /*1a10*/  IADD3 R157, -R157, UR5, RZ ;  /* 0x000000059d9d7c10 */ /* 0x000fe4000fffe1ff */
[----:B-1-3--:R-:W-:-:S07]  /*1a20*/  LOP3.LUT R8, R15, 0x1, RZ, 0xfc, !PT ;  /* 0x000000010f087812 */ /* 0x00afce00078efcff */
.L_x_2540:
[----:B------:R-:W-:Y:S01]  /*1a30*/  ISETP.NE.AND P0, PT, R8, 0x3, PT ;  /* 0x000000030800780c */ /* 0x000fe20003f05270 */
[----:B------:R-:W-:-:S12]  /*1a40*/  YIELD ;  /* 0x0000000000007946 */ /* 0x000fd80003800000 */
[----:B-1----:R-:W-:Y:S05]  /*1a50*/  @!P0 BRA `(.L_x_2530) ;  /* 0x0000000000048947 */ /* 0x002fea0003800000 */
[----:B------:R-:W-:Y:S01]  /*1a60*/  BPT.TRAP 0x1 ;  /* 0x000000040000795c */ /* 0x000fe20000300000 */
.L_x_2530:
[----:B------:R-:W-:Y:S02]  /*1a70*/  LEA R3, R2, UR37, 0x3 ;  /* 0x0000002502037c11 */ /* 0x000fe4000f8e18ff */
[----:B------:R-:W-:-:S04]  /*1a80*/  SHF.L.U32 R10, R7, 0x1f, RZ ;  /* 0x0000001f070a7819 */ /* 0x000fc800000006ff */
[----:B------:R1:W2:Y:S01]  /*1a90*/  SYNCS.PHASECHK.TRANS64.TRYWAIT P1, [R3+URZ+0x36410], R10 ;  /* 0x0364100a030075a7 */ /* 0x0002a2000802017f */
[----:B------:R-:W-:Y:S05]  /*1aa0*/  @!P0 BRA `(.L_x_2531) ;  /* 0x0000000000048947 */ /* 0x000fea0003800000 */
[----:B------:R-:W-:Y:S01]  /*1ab0*/  BPT.TRAP 0x1 ;  /* 0x000000040000795c */ /* 0x000fe20000300000 */
.L_x_2531:
[----:B--2---:R-:W-:Y:S05]  /*1ac0*/  @P1 BRA `(.L_x_2532) ;  /* 0x0000000000081947 */ /* 0x004fea0003800000 */
[----:B------:R-:W2:Y:S02]  /*1ad0*/  SYNCS.PHASECHK.TRANS64.TRYWAIT P1, [R3+URZ+0x36410], R10 ;  /* 0x0364100a030075a7 */ /* 0x000ea4000802017f */
[----:B--2---:R-:W-:Y:S05]  /*1ae0*/  @!P1 BRA `(.L_x_2533) ;  /* 0x0000007c008c9947 */ /* 0x004fea0003800000 */
.L_x_2532:
        /* <DEDUP_REMOVED lines=103> */
.L_x_2534:
[----:B------:R-:W-:-:S04]  /*2160*/  SHF.L.U32 R14, R5, 0x1f, RZ ;  /* 0x0000001f050e7819 */ /* 0x000fc800000006ff */
[----:B------:R1:W1:Y:S01]  /*2170*/  SYNCS.PHASECHK.TRANS64.TRYWAIT P1, [UR37+0x36430], R14 ;  /* 0x0364300eff0075a7 */ /* 0x0002620008020165 */
[----:B------:R-:W-:Y:S05]  /*2180*/  @!P0 BRA `(.L_x_2535) ;  /* 0x0000000000048947 */ /* 0x000fea0003800000 */
[----:B------:R-:W-:Y:S01]  /*2190*/  BPT.TRAP 0x1 ;  /* 0x000000040000795c */ /* 0x000fe20000300000 */
.L_x_2535:
[----:B------:R-:W5:Y:S01]  /*21a0*/  LDL R15, [R1] ;  /* 0x00000000010f7983 */ /* 0x000f620000100800 */
        /* <DEDUP_REMOVED lines=14> */
[----:B------:R-:W-:-:S02]  /*2290*/  IMAD R120, R16, 0x40, R6 ;  /* 0x0000004010787824 */ /* 0x000fc400078e0206 */
[----:B------:R-:W-:Y:S01]  /*22a0*/  FMUL.FTZ R141, R133, UR40 ;  /* 0x00000028858d7c20 */ /* 0x000fe20008410000 */
[----:B------:R-:W-:Y:S01]  /*22b0*/  FMUL.FTZ R137, R134, UR40 ;  /* 0x0000002886897c20 */ /* 0x000fe20008410000 */
[----:B------:R-:W-:-:S03]  /*22c0*/  FMUL.FTZ R136, R135, UR40 ;  /* 0x0000002887887c20 */ /* 0x000fc60008410000 */
        /* <DEDUP_REMOVED lines=12> */
[----:B-----5:R-:W-:-:S02]  /*2390*/  VIADDMNMX R15, R120, R157, R15, PT ;  /* 0x0000009d780f7246 */ /* 0x020fc4000380010f */
[----:B------:R-:W-:Y:S01]  /*23a0*/  IADD3 R120, R157, 0x8, R120 ;  /* 0x000000089d787810 */ /* 0x000fe20007ffe078 */
[----:B-123--:R-:W-:Y:S06]  /*23b0*/  @P1 BRA `(.L_x_2536) ;  /* 0x0000000000081947 */ /* 0x00efec0003800000 */
[----:B------:R-:W1:Y:S02]  /*23c0*/  SYNCS.PHASECHK.TRANS64.TRYWAIT P1, [UR37+0x36430], R14 ;  /* 0x0364300eff0075a7 */ /* 0x000e640008020165 */
[----:B-1----:R-:W-:Y:S05]  /*23d0*/  @!P1 BRA `(.L_x_2537) ;  /* 0x0000007400649947 */ /* 0x002fea0003800000 */
.L_x_2536:
[----:B-1----:R-:W2:Y:S01]  /*23e0*/  LDL R121, [R1] ;  /* 0x0000000001797983 */ /* 0x002ea20000100800 */
[----:B------:R-:W1:Y:S01]  /*23f0*/  MUFU.TANH R141, R141 ;  /* 0x0000008d008d7308 */ /* 0x000e620000002400 */
[C---:B------:R-:W-:Y:S01]  /*2400*/  ISETP.GT.AND P2, PT, R15.reuse, RZ, PT ;  /* 0x000000ff0f00720c */ /* 0x040fe20003f44270 */
[----:B------:R-:W-:Y:S01]  /*2410*/  UIADD3 UR5, UR4, 0x9000, URZ ;  /* 0x0000900004057890 */ /* 0x000fe2000fffe03f */
[C---:B------:R-:W-:Y:S01]  /*2420*/  ISETP.GT.AND P3, PT, R15.reuse, 0x1, PT ;  /* 0x000000010f00780c */ /* 0x040fe20003f64270 */
[----:B------:R-:W-:Y:S01]  /*2430*/  UIADD3 UR4, UR37, 0x2a000, URZ ;  /* 0x0002a00025047890 */ /* 0x000fe2000fffe03f */
[C---:B------:R-:W-:Y:S01]  /*2440*/  ISETP.GT.AND P4, PT, R15.reuse, 0x8, PT ;  /* 0x000000080f00780c */ /* 0x040fe20003f84270 */
[----:B------:R-:W-:Y:S01]  /*2450*/  USHF.R.U32.HI UR5, URZ, 0x4, UR5 ;  /* 0x000000043f057899 */ /* 0x000fe20008011605 */
[C---:B------:R-:W-:Y:S01]  /*2460*/  ISETP.GT.AND P5, PT, R15.reuse, 0x9, PT ;  /* 0x000000090f00780c */ /* 0x040fe20003fa4270 */
[----:B------:R-:W3:Y:S01]  /*2470*/  MUFU.TANH R137, R137 ;  /* 0x0000008900897308 */ /* 0x000ee20000002400 */
[----:B------:R-:W-:Y:S01]  /*2480*/  FSEL R153, R12, -INF , P3 ;  /* 0xff8000000c997808 */ /* 0x000fe20001800000 */
[----:B------:R-:W-:Y:S01]  /*2490*/  USHF.R.U32.HI UR6, URZ, 0x4, UR4 ;  /* 0x000000043f067899 */ /* 0x000fe20008011604 */
[C---:B------:R-:W-:Y:S01]  /*24a0*/  ISETP.GT.AND P6, PT, R15.reuse, 0x10, PT ;  /* 0x000000100f00780c */ /* 0x040fe20003fc4270 */
[----:B------:R-:W-:Y:S01]  /*24b0*/  ULOP3.LUT UR5, UR5, 0x3fff, URZ, 0xc0, !UPT ;  /* 0x00003fff05057892 */ /* 0x000fe2000f8ec03f */
[C---:B------:R-:W-:Y:S01]  /*24c0*/  ISETP.GT.AND P1, PT, R15.reuse, 0x11, PT ;  /* 0x000000110f00780c */ /* 0x040fe20003f24270 */
[----:B------:R-:W-:Y:S01]  /*24d0*/  ULOP3.LUT UR6, UR6, 0x3fff, URZ, 0xc0, !UPT ;  /* 0x00003fff06067892 */ /* 0x000fe2000f8ec03f */
[----:B------:R-:W-:Y:S01]  /*24e0*/  ISETP.GT.AND P3, PT, R15, 0x19, PT ;  /* 0x000000190f00780c */ /* 0x000fe20003f64270 */
[----:B------:R-:W5:Y:S01]  /*24f0*/  MUFU.TANH R136, R136 ;  /* 0x0000008800887308 */ /* 0x000f620000002400 */
[----:B------:R-:W-:Y:S01]  /*2500*/  FSEL R151, R17, -INF , P5 ;  /* 0xff80000011977808 */ /* 0x000fe20002800000 */
[----:B------:R-:W-:Y:S01]  /*2510*/  ULOP3.LUT UR6, UR6, 0x10000, URZ, 0xfc, !UPT ;  /* 0x0001000006067892 */ /* 0x000fe2000f8efc3f */
[----:B------:R-:W-:Y:S01]  /*2520*/  FSEL R149, R22, -INF , P6 ;  /* 0xff80000016957808 */ /* 0x000fe20003000000 */
[----:B------:R-:W-:Y:S01]  /*2530*/  ULOP3.LUT UR8, UR5, 0x10000, URZ, 0xfc, !UPT ;  /* 0x0001000005087892 */ /* 0x000fe2000f8efc3f */
[----:B------:R-:W-:Y:S01]  /*2540*/  FSEL R143, R23, -INF , P1 ;  /* 0xff800000178f7808 */ /* 0x000fe20000800000 */
[--C-:B----4-:R-:W-:Y:S01]  /*2550*/  FFMA.FTZ R153, R153, UR41, -R142.reuse ;  /* 0x0000002999997c23 */ /* 0x110fe2000801088e */
[----:B-1----:R-:W-:Y:S01]  /*2560*/  FSEL R125, R141, -INF , P3 ;  /* 0xff8000008d7d7808 */ /* 0x002fe20001800000 */
[--C-:B------:R-:W-:Y:S01]  /*2570*/  FFMA.FTZ R151, R151, UR41, -R142.reuse ;  /* 0x0000002997977c23 */ /* 0x100fe2000801088e */
[--C-:B------:R-:W-:Y:S01]  /*2580*/  FFMA.FTZ R149, R149, UR41, -R142.reuse ;  /* 0x0000002995957c23 */ /* 0x100fe2000801088e */
[----:B------:R-:W-:Y:S01]  /*2590*/  FFMA.FTZ R143, R143, UR41, -R142 ;  /* 0x000000298f8f7c23 */ /* 0x000fe2000801088e */
[----:B------:R-:W-:Y:S01]  /*25a0*/  UMOV UR12, UR6 ;  /* 0x00000006000c7c82 */ /* 0x000fe20008000000 */
[----:B------:R-:W-:Y:S01]  /*25b0*/  UMOV UR13, 0x40000040 ;  /* 0x40000040000d7882 */ /* 0x000fe20000000000 */
[----:B------:R-:W-:Y:S01]  /*25c0*/  UMOV UR14, UR8 ;  /* 0x00000008000e7c82 */ /* 0x000fe20008000000 */
[----:B------:R-:W-:Y:S01]  /*25d0*/  UMOV UR15, 0x40000040 ;  /* 0x40000040000f7882 */ /* 0x000fe20000000000 */
[----:B------:R-:W-:Y:S01]  /*25e0*/  UIADD3 UR10, UR8, 0x606, URZ ;  /* 0x00000606080a7890 */ /* 0x000fe2000fffe03f */
[----:B------:R-:W-:Y:S01]  /*25f0*/  MUFU.EX2 R153, R153 ;  /* 0x0000009900997308 */ /* 0x000fe20000000800 */
[----:B------:R-:W-:Y:S01]  /*2600*/  UMOV UR11, 0x40000040 ;  /* 0x40000040000b7882 */ /* 0x000fe20000000000 */
[----:B------:R-:W-:Y:S01]  /*2610*/  UMOV UR9, 0x40000040 ;  /* 0x4000004000097882 */ /* 0x000fe20000000000 */
[----:B------:R-:W-:-:S05]  /*2620*/  FFMA.FTZ R12, -R12, R12, 1 ;  /* 0x3f8000000c0c7423 */ /* 0x000fca000001010c */
[----:B------:R-:W-:Y:S08]  /*2630*/  MUFU.EX2 R151, R151 ;  /* 0x0000009700977308 */ /* 0x000ff00000000800 */
[----:B------:R-:W-:Y:S01]  /*2640*/  MUFU.EX2 R149, R149 ;  /* 0x0000009500957308 */ /* 0x000fe20000000800 */
[----:B--2---:R-:W-:Y:S02]  /*2650*/  VIMNMX R120, R121, R120, PT ;  /* 0x0000007879787248 */ /* 0x004fe40003fe0100 */
[C---:B------:R-:W-:Y:S01]  /*2660*/  FSEL R121, R11.reuse, -INF , P2 ;  /* 0xff8000000b797808 */ /* 0x040fe20001000000 */
[----:B------:R-:W-:Y:S01]  /*2670*/  FFMA.FTZ R11, -R11, R11, 1 ;  /* 0x3f8000000b0b7423 */ /* 0x000fe2000001010b */
[----:B------:R-:W-:-:S02]  /*2680*/  ISETP.GT.AND P2, PT, R15, 0x18, PT ;  /* 0x000000180f00780c */ /* 0x000fc40003f44270 */
[----:B------:R-:W-:Y:S01]  /*2690*/  FSEL R15, R13, -INF , P4 ;  /* 0xff8000000d0f7808 */ /* 0x000fe20002000000 */
[--C-:B------:R-:W-:Y:S01]  /*26a0*/  FFMA.FTZ R154, R121, UR41, -R142.reuse ;  /* 0x00000029799a7c23 */ /* 0x100fe2000801088e */
[C---:B------:R-:W-:Y:S01]  /*26b0*/  ISETP.GT.AND P4, PT, R120.reuse, RZ, PT ;  /* 0x000000ff7800720c */ /* 0x040fe20003f84270 */
[----:B------:R-:W-:Y:S01]  /*26c0*/  FFMA.FTZ R13, -R13, R13, 1 ;  /* 0x3f8000000d0d7423 */ /* 0x000fe2000001010d */
[----:B------:R-:W-:Y:S01]  /*26d0*/  ISETP.GT.AND P5, PT, R120, 0x1, PT ;  /* 0x000000017800780c */ /* 0x000fe20003fa4270 */
[--C-:B------:R-:W-:Y:S01]  /*26e0*/  FFMA.FTZ R14, R15, UR41, -R142.reuse ;  /* 0x000000290f0e7c23 */ /* 0x100fe2000801088e */
[----:B------:R-:W-:Y:S01]  /*26f0*/  FSEL R123, R138, -INF , P2 ;  /* 0xff8000008a7b7808 */ /* 0x000fe20001000000 */
[----:B------:R-:W1:Y:S01]  /*2700*/  MUFU.EX2 R154, R154 ;  /* 0x0000009a009a7308 */ /* 0x000e620000000800 */
[----:B------:R-:W-:Y:S02]  /*2710*/  FSEL R144, R9, -INF , P4 ;  /* 0xff80000009907808 */ /* 0x000fe40002000000 */
[C---:B------:R-:W-:Y:S01]  /*2720*/  ISETP.GT.AND P6, PT, R120.reuse, 0x8, PT ;  /* 0x000000087800780c */ /* 0x040fe20003fc4270 */
[--C-:B------:R-:W-:Y:S01]  /*2730*/  FFMA.FTZ R140, R123, UR41, -R142.reuse ;  /* 0x000000297b8c7c23 */ /* 0x100fe2000801088e */
[----:B------:R-:W-:Y:S01]  /*2740*/  ISETP.GT.AND P1, PT, R120, 0x9, PT ;  /* 0x000000097800780c */ /* 0x000fe20003f24270 */
[----:B------:R-:W-:Y:S01]  /*2750*/  FFMA.FTZ R144, R144, UR41, -R139 ;  /* 0x0000002990907c23 */ /* 0x000fe2000801088b */
[C---:B------:R-:W-:Y:S01]  /*2760*/  ISETP.GT.AND P2, PT, R120.reuse, 0x10, PT ;  /* 0x000000107800780c */ /* 0x040fe20003f44270 */
[----:B------:R-:W-:Y:S01]  /*2770*/  FFMA.FTZ R142, R125, UR41, -R142 ;  /* 0x000000297d8e7c23 */ /* 0x000fe2000801088e */
[C---:B------:R-:W-:Y:S01]  /*2780*/  ISETP.GT.AND P3, PT, R120.reuse, 0x11, PT ;  /* 0x000000117800780c */ /* 0x040fe20003f64270 */
[----:B------:R-:W2:Y:S01]  /*2790*/  MUFU.EX2 R14, R14 ;  /* 0x0000000e000e7308 */ /* 0x000ea20000000800 */
[----:B------:R-:W-:-:S02]  /*27a0*/  ISETP.GT.AND P4, PT, R120, 0x18, PT ;  /* 0x000000187800780c */ /* 0x000fc40003f84270 */
[----:B------:R-:W-:Y:S02]  /*27b0*/  FSEL R150, R10, -INF , P5 ;  /* 0xff8000000a967808 */ /* 0x000fe40002800000 */
[----:B------:R-:W-:Y:S02]  /*27c0*/  ISETP.GT.AND P5, PT, R120, 0x19, PT ;  /* 0x000000197800780c */ /* 0x000fe40003fa4270 */
[----:B------:R-:W-:Y:S01]  /*27d0*/  FSEL R156, R18, -INF , P6 ;  /* 0xff800000129c7808 */ /* 0x000fe20003000000 */
[--C-:B------:R-:W-:Y:S01]  /*27e0*/  FFMA.FTZ R150, R150, UR41, -R139.reuse ;  /* 0x0000002996967c23 */ /* 0x100fe2000801088b */
[----:B------:R-:W-:Y:S01]  /*27f0*/  FSEL R152, R19, -INF , P1 ;  /* 0xff80000013987808 */ /* 0x000fe20000800000 */
[----:B------:R-:W-:Y:S01]  /*2800*/  MUFU.EX2 R144, R144 ;  /* 0x0000009000907308 */ /* 0x000fe20000000800 */
[----:B------:R-:W-:Y:S01]  /*2810*/  FSEL R148, R20, -INF , P2 ;  /* 0xff80000014947808 */ /* 0x000fe20001000000 */
[--C-:B------:R-:W-:Y:S01]  /*2820*/  FFMA.FTZ R156, R156, UR41, -R139.reuse ;  /* 0x000000299c9c7c23 */ /* 0x100fe2000801088b */
[----:B------:R-:W-:Y:S01]  /*2830*/  FSEL R120, R21, -INF , P3 ;  /* 0xff80000015787808 */ /* 0x000fe20001800000 */
[--C-:B------:R-:W-:Y:S01]  /*2840*/  FFMA.FTZ R152, R152, UR41, -R139.reuse ;  /* 0x0000002998987c23 */ /* 0x100fe2000801088b */
[----:B---3--:R-:W-:Y:S01]  /*2850*/  FSEL R146, R137, -INF , P4 ;  /* 0xff80000089927808 */ /* 0x008fe20002000000 */
[--C-:B------:R-:W-:Y:S01]  /*2860*/  FFMA.FTZ R148, R148, UR41, -R139.reuse ;  /* 0x0000002994947c23 */ /* 0x100fe2000801088b */
[----:B-----5:R-:W-:Y:S01]  /*2870*/  FSEL R122, R136, -INF , P5 ;  /* 0xff800000887a7808 */ /* 0x020fe20002800000 */
[--C-:B------:R-:W-:Y:S01]  /*2880*/  FFMA.FTZ R147, R120, UR41, -R139.reuse ;  /* 0x0000002978937c23 */ /* 0x100fe2000801088b */
[----:B------:R-:W-:Y:S01]  /*2890*/  LEA R15, R6, UR37, 0x2 ;  /* 0x00000025060f7c11 */ /* 0x000fe2000f8e10ff */
[--C-:B------:R-:W-:Y:S01]  /*28a0*/  FFMA.FTZ R146, R146, UR41, -R139.reuse ;  /* 0x0000002992927c23 */ /* 0x100fe2000801088b */
[----:B------:R-:W3:Y:S01]  /*28b0*/  MUFU.EX2 R150, R150 ;  /* 0x0000009600967308 */ /* 0x000ee20000000800 */
[----:B------:R-:W-:-:S02]  /*28c0*/  FFMA.FTZ R139, R122, UR41, -R139 ;  /* 0x000000297a8b7c23 */ /* 0x000fc4000801088b */
[----:B------:R-:W-:-:S05]  /*28d0*/  WARPGROUP.ARRIVE ;  /* 0x00000000000079c5 */ /* 0x000fca0000000000 */
[----:B------:R-:W-:Y:S01]  /*28e0*/  MUFU.EX2 R152, R152 ;  /* 0x0000009800987308 */ /* 0x000fe20000000800 */
        /* <DEDUP_REMOVED lines=68> */
[----:B------:R-:W-:Y:S01]  /*2d30*/  UIADD3 UR8, UR6, 0x406, URZ ;  /* 0x0000040606087890 */ /* 0x000fe2000fffe03f */
[----:B------:R-:W-:Y:S02]  /*2d40*/  WARPGROUP.DEPBAR.LE gsb0, 0x0 ;  /* 0x00008000000079c5 */ /* 0x000fe40000010000 */
[----:B------:R-:W-:-:S06]  /*2d50*/  WARPGROUP.ARRIVE ;  /* 0x00000000000079c5 */ /* 0x000fcc0000000000 */
[----:B------:R-:W-:Y:S03]  /*2d60*/  HGMMA.64x32x16.F32.BF16 R120, gdesc[UR12], R120, gsb0 ;  /* 0x006000000c7879f0 */ /* 0x000fe60008001878 */
[----:B------:R-:W-:Y:S02]  /*2d70*/  WARPGROUP.DEPBAR.LE gsb0, 0x0 ;  /* 0x00008000000079c5 */ /* 0x000fe40000010000 */
[----:B------:R-:W-:-:S06]  /*2d80*/  WARPGROUP.ARRIVE ;  /* 0x00000000000079c5 */ /* 0x000fcc0000000000 */
[----:B------:R-:W-:Y:S03]  /*2d90*/  HGMMA.64x32x16.F32.BF16 R120, gdesc[UR8], R120, gsb0 ;  /* 0x00600000087879f0 */ /* 0x000fe60008001878 */
[----:B------:R-:W-:Y:S02]  /*2da0*/  WARPGROUP.DEPBAR.LE gsb0, 0x0 ;  /* 0x00008000000079c5 */ /* 0x000fe40000010000 */
[----:B------:R-:W4:Y:S02]  /*2db0*/  LDS R145, [R15+0x30200] ;  /* 0x030200000f917984 */ /* 0x000f240000000800 */
[--C-:B----4-:R-:W-:Y:S01]  /*2dc0*/  FADD.FTZ R120, R120, -R145.reuse ;  /* 0x8000009178787221 */ /* 0x110fe20000010000 */
[--C-:B------:R-:W-:Y:S01]  /*2dd0*/  FADD.FTZ R124, R124, -R145.reuse ;  /* 0x800000917c7c7221 */ /* 0x100fe20000010000 */
[--C-:B------:R-:W-:Y:S02]  /*2de0*/  FADD.FTZ R125, R125, -R145.reuse ;  /* 0x800000917d7d7221 */ /* 0x100fe40000010000 */
[----:B-1----:R-:W-:Y:S01]  /*2df0*/  FMUL.FTZ R120, R154, R120 ;  /* 0x000000789a787220 */ /* 0x002fe20000410000 */
[----:B--2---:R-:W-:Y:S01]  /*2e00*/  FMUL.FTZ R124, R14, R124 ;  /* 0x0000007c0e7c7220 */ /* 0x004fe20000410000 */
[C---:B------:R-:W-:Y:S01]  /*2e10*/  FMUL.FTZ R125, R151.reuse, R125 ;  /* 0x0000007d977d7220 */ /* 0x040fe20000410000 */
[----:B------:R-:W-:Y:S01]  /*2e20*/  F2FP.BF16.F32.PACK_AB R14, R151, R14 ;  /* 0x0000000e970e723e */ /* 0x000fe200000010ff */
[----:B------:R-:W-:Y:S01]  /*2e30*/  FMUL.FTZ R11, R11, R120 ;  /* 0x000000780b0b7220 */ /* 0x000fe20000410000 */
[----:B------:R-:W-:Y:S01]  /*2e40*/  FADD.FTZ R120, R121, -R145 ;  /* 0x8000009179787221 */ /* 0x000fe20000010000 */
[----:B------:R1:W2:Y:S01]  /*2e50*/  LDS R151, [R15+0x30220] ;  /* 0x030220000f977984 */ /* 0x0002a20000000800 */
[----:B------:R-:W1:Y:S01]  /*2e60*/  MUFU.EX2 R121, R156 ;  /* 0x0000009c00797308 */ /* 0x000e620000000800 */
[----:B------:R-:W-:Y:S01]  /*2e70*/  FMUL.FTZ R124, R13, R124 ;  /* 0x0000007c0d7c7220 */ /* 0x000fe20000410000 */
[----:B------:R-:W-:Y:S01]  /*2e80*/  FMUL.FTZ R120, R153, R120 ;  /* 0x0000007899787220 */ /* 0x000fe20000410000 */
[----:B---3--:R-:W-:-:S03]  /*2e90*/  F2FP.BF16.F32.PACK_AB R13, R150, R144 ;  /* 0x00000090960d723e */ /* 0x008fc600000010ff */
[----:B------:R-:W-:Y:S01]  /*2ea0*/  FMUL.FTZ R120, R12, R120 ;  /* 0x000000780c787220 */ /* 0x000fe20000410000 */
[----:B------:R-:W-:Y:S02]  /*2eb0*/  F2FP.BF16.F32.PACK_AB R12, R153, R154 ;  /* 0x0000009a990c723e */ /* 0x000fe400000010ff */
[----:B------:R3:W4:Y:S01]  /*2ec0*/  MUFU.EX2 R154, R143 ;  /* 0x0000008f009a7308 */ /* 0x0007220000000800 */
[--C-:B------:R-:W-:Y:S01]  /*2ed0*/  FADD.FTZ R128, R128, -R145.reuse ;  /* 0x8000009180807221 */ /* 0x100fe20000010000 */
[----:B------:R-:W-:Y:S01]  /*2ee0*/  FADD.FTZ R129, R129, -R145 ;  /* 0x8000009181817221 */ /* 0x000fe20000010000 */
[----:B-1----:R-:W-:Y:S01]  /*2ef0*/  F2FP.BF16.F32.PACK_AB R15, R152, R121 ;  /* 0x00000079980f723e */ /* 0x002fe200000010ff */
[----:B---3--:R-:W3:Y:S01]  /*2f00*/  LDL R143, [R1+0x4] ;  /* 0x00000400018f7983 */ /* 0x008ee20000100800 */
[----:B------:R-:W-:Y:S06]  /*2f10*/  BAR.SYNC.DEFER_BLOCKING 0x9, 0x180 ;  /* 0x0246000000007b1d */ /* 0x000fec0000010000 */
[----:B------:R-:W-:Y:S01]  /*2f20*/  MUFU.EX2 R140, R140 ;  /* 0x0000008c008c7308 */ /* 0x000fe20000000800 */
[----:B------:R-:W-:-:S07]  /*2f30*/  FFMA.FTZ R22, -R22, R22, 1 ;  /* 0x3f80000016167423 */ /* 0x000fce0000010116 */
[----:B------:R-:W1:Y:S01]  /*2f40*/  MUFU.EX2 R153, R142 ;  /* 0x0000008e00997308 */ /* 0x000e620000000800 */
[----:B----4-:R-:W-:-:S07]  /*2f50*/  FMUL.FTZ R129, R154, R129 ;  /* 0x000000819a817220 */ /* 0x010fce0000410000 */
[----:B------:R-:W-:Y:S01]  /*2f60*/  MUFU.EX2 R148, R148 ;  /* 0x0000009400947308 */ /* 0x000fe20000000800 */
[----:B------:R4:W-:Y:S07]  /*2f70*/  STSM.16.M88.4 [R155+0x30400], R12 ;  /* 0x0304000c9b007844 */ /* 0x0009ee0000000200 */
[----:B------:R-:W5:Y:S08]  /*2f80*/  MUFU.EX2 R147, R147 ;  /* 0x0000009300937308 */ /* 0x000f700000000800 */
[----:B------:R-:W-:Y:S01]  /*2f90*/  MUFU.EX2 R146, R146 ;  /* 0x0000009200927308 */ /* 0x000fe20000000800 */
[----:B----4-:R-:W-:-:S07]  /*2fa0*/  FFMA.FTZ R12, -R23, R23, 1 ;  /* 0x3f800000170c7423 */ /* 0x010fce0000010117 */
[----:B------:R-:W4:Y:S01]  /*2fb0*/  MUFU.EX2 R139, R139 ;  /* 0x0000008b008b7308 */ /* 0x000f220000000800 */
[----:B------:R-:W-:Y:S01]  /*2fc0*/  FMUL.FTZ R23, R149, R128 ;  /* 0x0000008095177220 */ /* 0x000fe20000410000 */
[--C-:B--2---:R-:W-:Y:S01]  /*2fd0*/  FADD.FTZ R13, R122, -R151.reuse ;  /* 0x800000977a0d7221 */ /* 0x104fe20000010000 */
[--C-:B------:R-:W-:Y:S02]  /*2fe0*/  FADD.FTZ R15, R123, -R151.reuse ;  /* 0x800000977b0f7221 */ /* 0x100fe40000010000 */
[----:B------:R-:W-:Y:S01]  /*2ff0*/  FMUL.FTZ R23, R22, R23 ;  /* 0x0000001716177220 */ /* 0x000fe20000410000 */
[----:B------:R-:W-:Y:S01]  /*3000*/  FMUL.FTZ R22, R12, R129 ;  /* 0x000000810c167220 */ /* 0x000fe20000410000 */
[----:B------:R-:W-:Y:S01]  /*3010*/  FADD.FTZ R12, R126, -R151 ;  /* 0x800000977e0c7221 */ /* 0x000fe20000010000 */
[----:B------:R-:W-:Y:S01]  /*3020*/  FMUL.FTZ R144, R144, R13 ;  /* 0x0000000d90907220 */ /* 0x000fe20000410000 */
[----:B------:R-:W-:Y:S01]  /*3030*/  FMUL.FTZ R150, R150, R15 ;  /* 0x0000000f96967220 */ /* 0x000fe20000410000 */
[----:B-1----:R-:W-:Y:S01]  /*3040*/  F2FP.BF16.F32.PACK_AB R14, R153, R140 ;  /* 0x0000008c990e723e */ /* 0x002fe200000010ff */
[----:B------:R-:W-:Y:S01]  /*3050*/  FMUL.FTZ R121, R121, R12 ;  /* 0x0000000c79797220 */ /* 0x000fe20000410000 */
[----:B------:R-:W-:-:S02]  /*3060*/  F2FP.BF16.F32.PACK_AB R12, R154, R149 ;  /* 0x000000959a0c723e */ /* 0x000fc400000010ff */
[----:B-----5:R-:W-:Y:S02]  /*3070*/  F2FP.BF16.F32.PACK_AB R13, R147, R148 ;  /* 0x00000094930d723e */ /* 0x020fe400000010ff */
[----:B----4-:R-:W-:Y:S02]  /*3080*/  F2FP.BF16.F32.PACK_AB R15, R139, R146 ;  /* 0x000000928b0f723e */ /* 0x010fe400000010ff */
[----:B------:R-:W-:Y:S01]  /*3090*/  R2UR UR10, R4 ;  /* 0x00000000040a72ca */ /* 0x000fe200000e0000 */
[--C-:B------:R-:W-:Y:S01]  /*30a0*/  FADD.FTZ R129, R127, -R151.reuse ;  /* 0x800000977f817221 */ /* 0x100fe20000010000 */
[----:B------:R-:W-:Y:S01]  /*30b0*/  FFMA.FTZ R156, -R17, R17, 1 ;  /* 0x3f800000119c7423 */ /* 0x000fe20000010111 */
[----:B------:R-:W-:Y:S01]  /*30c0*/  FADD.FTZ R127, R134, -R151 ;  /* 0x80000097867f7221 */ /* 0x000fe20000010000 */
[--C-:B------:R-:W-:Y:S01]  /*30d0*/  FADD.FTZ R17, R132, -R145.reuse ;  /* 0x8000009184117221 */ /* 0x100fe20000010000 */
[----:B------:R-:W-:Y:S01]  /*30e0*/  FADD.FTZ R132, R133, -R145 ;  /* 0x8000009185847221 */ /* 0x000fe20000010000 */
[--C-:B------:R-:W-:Y:S01]  /*30f0*/  FADD.FTZ R123, R130, -R151.reuse ;  /* 0x80000097827b7221 */ /* 0x100fe20000010000 */
[--C-:B------:R-:W-:Y:S01]  /*3100*/  FADD.FTZ R122, R131, -R151.reuse ;  /* 0x80000097837a7221 */ /* 0x100fe20000010000 */
[----:B------:R-:W-:Y:S01]  /*3110*/  FADD.FTZ R126, R135, -R151 ;  /* 0x80000097877e7221 */ /* 0x000fe20000010000 */
[----:B------:R-:W-:Y:S01]  /*3120*/  FMUL.FTZ R146, R146, R127 ;  /* 0x0000007f92927220 */ /* 0x000fe20000410000 */
[----:B------:R-:W-:Y:S01]  /*3130*/  FFMA.FTZ R128, -R138, R138, 1 ;  /* 0x3f8000008a807423 */ /* 0x000fe2000001018a */
[----:B------:R-:W-:Y:S01]  /*3140*/  FMUL.FTZ R17, R140, R17 ;  /* 0x000000118c117220 */ /* 0x000fe20000410000 */
[----:B------:R-:W-:Y:S01]  /*3150*/  FMUL.FTZ R152, R152, R129 ;  /* 0x0000008198987220 */ /* 0x000fe20000410000 */
[----:B------:R-:W-:Y:S01]  /*3160*/  FFMA.FTZ R9, -R9, R9, 1 ;  /* 0x3f80000009097423 */ /* 0x000fe20000010109 */
[----:B------:R-:W-:Y:S01]  /*3170*/  FFMA.FTZ R127, -R10, R10, 1 ;  /* 0x3f8000000a7f7423 */ /* 0x000fe2000001010a */
[----:B------:R-:W-:Y:S01]  /*3180*/  FFMA.FTZ R18, -R18, R18, 1 ;  /* 0x3f80000012127423 */ /* 0x000fe20000010112 */
[----:B------:R-:W-:Y:S01]  /*3190*/  FFMA.FTZ R19, -R19, R19, 1 ;  /* 0x3f80000013137423 */ /* 0x000fe20000010113 */
        /* <DEDUP_REMOVED lines=18> */
[----:B------:R-:W-:-:S02]  /*32c0*/  USHF.R.U32.HI UR5, URZ, 0x4, UR39 ;  /* 0x000000043f057899 */ /* 0x000fc40008011627 */
[----:B------:R-:W-:Y:S01]  /*32d0*/  ULEA UR4, UR10, UR4, 0xd ;  /* 0x000000040a047291 */ /* 0x000fe2000f8e683f */
[----:B------:R-:W-:Y:S01]  /*32e0*/  F2FP.BF16.F32.PACK_AB R120, R120, R11 ;  /* 0x0000000b7878723e */ /* 0x000fe200000010ff */
[----:B------:R-:W-:Y:S01]  /*32f0*/  ULOP3.LUT UR5, UR5, 0x3fff, URZ, 0xc0, !UPT ;  /* 0x00003fff05057892 */ /* 0x000fe2000f8ec03f */
[----:B------:R-:W-:Y:S01]  /*3300*/  F2FP.BF16.F32.PACK_AB R122, R125, R124 ;  /* 0x0000007c7d7a723e */ /* 0x000fe200000010ff */
[----:B------:R-:W-:Y:S01]  /*3310*/  USHF.R.U32.HI UR4, URZ, 0x4, UR4 ;  /* 0x000000043f047899 */ /* 0x000fe20008011604 */
[----:B------:R-:W-:Y:S01]  /*3320*/  F2FP.BF16.F32.PACK_AB R121, R150, R9 ;  /* 0x000000099679723e */ /* 0x000fe200000010ff */
[----:B------:R-:W-:Y:S02]  /*3330*/  ULOP3.LUT UR9, UR5, 0x1000000, URZ, 0xfc, !UPT ;  /* 0x0100000005097892 */ /* 0x000fe4000f8efc3f */
[----:B------:R-:W-:Y:S01]  /*3340*/  ULOP3.LUT UR8, UR4, 0x3fff, URZ, 0xc0, !UPT ;  /* 0x00003fff04087892 */ /* 0x000fe2000f8ec03f */
[----:B------:R-:W-:Y:S01]  /*3350*/  UMOV UR7, 0x80000020 ;  /* 0x8000002000077882 */ /* 0x000fe20000000000 */
[----:B------:R-:W-:-:S03]  /*3360*/  UMOV UR5, 0x40000040 ;  /* 0x4000004000057882 */ /* 0x000fc60000000000 */
[----:B------:R-:W-:Y:S02]  /*3370*/  UMOV UR6, UR9 ;  /* 0x0000000900067c82 */ /* 0x000fe40008000000 */
[----:B------:R-:W-:Y:S01]  /*3380*/  UMOV UR4, UR8 ;  /* 0x0000000800047c82 */ /* 0x000fe20008000000 */
[----:B---3--:R1:W-:Y:S01]  /*3390*/  STSM.16.M88.4 [R143], R12 ;  /* 0x0000000c8f007844 */ /* 0x0083e20000000200 */
[----:B------:R-:W-:Y:S01]  /*33a0*/  @!PT LDS RZ, [RZ] ;  /* 0x00000000fffff984 */ /* 0x000fe20000000800 */
[----:B------:R-:W-:Y:S01]  /*33b0*/  @!PT LDS RZ, [RZ] ;  /* 0x00000000fffff984 */ /* 0x000fe20000000800 */
[----:B------:R-:W-:Y:S01]  /*33c0*/  @!PT LDS RZ, [RZ] ;  /* 0x00000000fffff984 */ /* 0x000fe20000000800 */
[----:B------:R-:W-:Y:S01]  /*33d0*/  @!PT LDS RZ, [RZ] ;  /* 0x00000000fffff984 */ /* 0x000fe20000000800 */
[----:B------:R2:W-:Y:S06]  /*33e0*/  MEMBAR.ALL.CTA ;  /* 0x0000000000007992 */ /* 0x0005ec0000008000 */
[----:B--2---:R-:W2:Y:S01]  /*33f0*/  FENCE.VIEW.ASYNC.S ;  /* 0x00000000000073c6 */ /* 0x004ea20000000000 */
[----:B-1----:R-:W-:Y:S01]  /*3400*/  FMUL.FTZ R13, R20, R123 ;  /* 0x0000007b140d7220 */ /* 0x002fe20000410000 */
[----:B------:R-:W-:Y:S01]  /*3410*/  FMUL.FTZ R15, R137, R146 ;  /* 0x00000092890f7220 */ /* 0x000fe20000410000 */
[----:B------:R-:W-:Y:S01]  /*3420*/  F2FP.BF16.F32.PACK_AB R123, R19, R18 ;  /* 0x00000012137b723e */ /* 0x000fe200000010ff */
[----:B--2---:R-:W-:Y:S01]  /*3430*/  BAR.SYNC.DEFER_BLOCKING 0x9, 0x180 ;  /* 0x0246000000007b1d */ /* 0x004fe20000010000 */
[----:B------:R-:W-:-:S02]  /*3440*/  F2FP.BF16.F32.PACK_AB R12, R22, R23 ;  /* 0x00000017160c723e */ /* 0x000fc400000010ff */
[----:B------:R-:W-:Y:S02]  /*3450*/  F2FP.BF16.F32.PACK_AB R14, R17, R128 ;  /* 0x00000080110e723e */ /* 0x000fe400000010ff */
[----:B------:R-:W-:Y:S02]  /*3460*/  F2FP.BF16.F32.PACK_AB R13, R10, R13 ;  /* 0x0000000d0a0d723e */ /* 0x000fe400000010ff */
[----:B------:R-:W-:Y:S01]  /*3470*/  F2FP.BF16.F32.PACK_AB R15, R136, R15 ;  /* 0x0000000f880f723e */ /* 0x000fe200000010ff */
        /* <DEDUP_REMOVED lines=15> */
[----:B-1----:R-:W-:-:S04]  /*3570*/  IMAD.U32 R143, RZ, RZ, UR37 ;  /* 0x00000025ff8f7e24 */ /* 0x002fc8000f8e00ff */
[----:B------:R-:W-:Y:S01]  /*3580*/  VIADD R143, R143, 0x33400 ;  /* 0x000334008f8f7836 */ /* 0x000fe20000000000 */
[----:B------:R-:W-:Y:S02]  /*3590*/  WARPGROUP.DEPBAR.LE gsb0, 0x0 ;  /* 0x00008000000079c5 */ /* 0x000fe40000010000 */
[----:B------:R-:W-:-:S06]  /*35a0*/  WARPGROUP.ARRIVE ;  /* 0x00000000000079c5 */ /* 0x000fcc0000000000 */
[----:B------:R-:W-:Y:S01]  /*35b0*/  HGMMA.64x96x16.F32.BF16 R72, gdesc[UR4].tnspA.tnspB, R72, gsb0 ;  /* 0x61600000044879f0 */ /* 0x000fe20008001848 */
[----:B------:R-:W-:Y:S01]  /*35c0*/  R2UR UR5, R143 ;  /* 0x000000008f0572ca */ /* 0x000fe200000e0000 */
[----:B------:R-:W-:Y:S02]  /*35d0*/  UIMAD UR4, UR10, 0x3000, UR37 ;  /* 0x000030000a0478a4 */ /* 0x000fe4000f8e0225 */
[----:B------:R-:W-:-:S10]  /*35e0*/  UIADD3 UR6, UR9, 0xc0, URZ ;  /* 0x000000c009067890 */ /* 0x000fd4000fffe03f */
[----:B------:R-:W-:-:S04]  /*35f0*/  USHF.R.U32.HI UR5, URZ, 0x4, UR5 ;  /* 0x000000043f057899 */ /* 0x000fc80008011605 */
[----:B------:R-:W-:Y:S02]  /*3600*/  ULOP3.LUT UR12, UR5, 0x3fff, URZ, 0xc0, !UPT ;  /* 0x00003fff050c7892 */ /* 0x000fe4000f8ec03f */
[----:B------:R-:W-:Y:S02]  /*3610*/  USHF.R.U32.HI UR5, URZ, 0x4, UR4 ;  /* 0x000000043f057899 */ /* 0x000fe40008011604 */
[----:B------:R-:W-:Y:S02]  /*3620*/  UIADD3 UR4, UR8, 0x180, URZ ;  /* 0x0000018008047890 */ /* 0x000fe4000fffe03f */
[----:B------:R-:W-:Y:S01]  /*3630*/  ULOP3.LUT UR10, UR5, 0x3fff, URZ, 0xc0, !UPT ;  /* 0x00003fff050a7892 */ /* 0x000fe2000f8ec03f */
[----:B------:R-:W-:Y:S02]  /*3640*/  UMOV UR7, 0x80000020 ;  /* 0x8000002000077882 */ /* 0x000fe40000000000 */
[----:B------:R-:W-:Y:S01]  /*3650*/  UMOV UR5, 0x40000040 ;  /* 0x4000004000057882 */ /* 0x000fe20000000000 */
[----:B------:R-:W-:-:S02]  /*3660*/  WARPGROUP.DEPBAR.LE gsb0, 0x0 ;  /* 0x00008000000079c5 */ /* 0x000fc40000010000 */
[----:B------:R-:W-:-:S06]  /*3670*/  WARPGROUP.ARRIVE ;  /* 0x00000000000079c5 */ /* 0x000fcc0000000000 */
[----:B------:R-:W-:Y:S01]  /*3680*/  HGMMA.64x96x16.F32.BF16 R72, gdesc[UR4].tnspA.tnspB, R72, gsb0 ;  /* 0x61600000044879f0 */ /* 0x000fe20008001848 */
        /* <DEDUP_REMOVED lines=52> */
.L_x_2538:
        /* <DEDUP_REMOVED lines=60> */
.L_x_2539:
[----:B------:R-:W-:Y:S01]  /*3d90*/  VIADD R16, R16, 0x1 ;  /* 0x0000000110107836 */ /* 0x000fe20000000000 */
[----:B------:R-:W-:Y:S01]  /*3da0*/  LOP3.LUT R5, R5, 0x1, RZ, 0x3c, !PT ;  /* 0x0000000105057812 */ /* 0x000fe200078e3cff */
[----:B------:R-:W-:Y:S02]  /*3db0*/  VIADD R2, R2, 0x1 ;  /* 0x0000000102027836 */ /* 0x000fe40000000000 */
[----:B------:R-:W-:Y:S01]  /*3dc0*/  VIADD R3, R3, 0x36420 ;  /* 0x0003642003037836 */ /* 0x000fe20000000000 */
[----:B------:R-:W-:Y:S02]  /*3dd0*/  ISETP.GE.AND P1, PT, R16, UR36, PT ;  /* 0x0000002410007c0c */ /* 0x000fe4000bf26270 */
[----:B------:R-:W-:Y:S02]  /*3de0*/  ISETP.NE.AND P0, PT, R2, 0x2, PT ;  /* 0x000000020200780c */ /* 0x000fe40003f05270 */
[----:B------:R-:W-:Y:S02]  /*3df0*/  PRMT R3, RZ, 0x654, R3 ;  /* 0x00000654ff037816 */ /* 0x000fe40000000003 */
[----:B-1----:R-:W-:-:S02]  /*3e00*/  SEL R10, RZ, 0x1, P0 ;  /* 0x00000001ff0a7807 */ /* 0x002fc40000000000 */
[----:B------:R1:W-:Y:S01]  /*3e10*/  SYNCS.ARRIVE.TRANS64.RED.A1T0 RZ, [R3+URZ], RZ ;  /* 0x000000ff03ff79a7 */ /* 0x0003e2000810043f */
[----:B------:R-:W-:Y:S02]  /*3e20*/  SEL R2, R2, RZ, P0 ;  /* 0x000000ff02027207 */ /* 0x000fe40000000000 */
[----:B------:R-:W-:Y:S02]  /*3e30*/  LOP3.LUT R7, R7, R10, RZ, 0x3c, !PT ;  /* 0x0000000a07077212 */ /* 0x000fe400078e3cff */
        /* <DEDUP_REMOVED lines=51> */
.L_x_2522:
[----:B------:R-:W-:Y:S05]  /*4170*/  @P0 BRA `(.L_x_2541) ;  /* 0x0000000c005c0947 */ /* 0x000fea0003800000 */
[----:B------:R-:W2:Y:S01]  /*4180*/  S2UR UR4, SR_CgaCtaId ;  /* 0x00000000000479c3 */ /* 0x000ea20000008800 */
[----:B------:R-:W-:Y:S02]  /*4190*/  UMOV UR37, 0x400 ;  /* 0x0000040000257882 */ /* 0x000fe40000000000 */
[----:B--2---:R-:W-:-:S06]  /*41a0*/  ULEA UR37, UR4, UR37, 0x18 ;  /* 0x0000002504257291 */ /* 0x004fcc000f8ec03f */
        /* <DEDUP_REMOVED lines=8> */
[----:B-1----:R-:W1:Y:S01]  /*4230*/  LDC.64 R2, c[0x4][R2] ;  /* 0x0100000002027b82 */ /* 0x002e620000000a00 */
        /* <DEDUP_REMOVED lines=10> */
.L_x_2542:
        /* <DEDUP_REMOVED lines=20> */
.L_x_2543:
        /* <DEDUP_REMOVED lines=18> */
.L_x_2544:
        /* <DEDUP_REMOVED lines=18> */
.L_x_2545:
[----:B------:R-:W2:Y:S01]  /*4660*/  S2R R0, SR_TID.X ;  /* 0x0000000000007919 */ /* 0x000ea20000002100 */
        /* <DEDUP_REMOVED lines=15> */
[----:B--2---:R-:W-:Y:S01]  /*4760*/  VIADD R5, R0, 0xffffff80 ;  /* 0xffffff8000057836 */ /* 0x004fe20000000000 */
        /* <DEDUP_REMOVED lines=10> */
[----:B-1----:R-:W-:Y:S01]  /*4810*/  IMAD.SHL.U32 R3, R7, 0x10, RZ ;  /* 0x0000001007037824 */ /* 0x002fe200078e00ff */
        /* <DEDUP_REMOVED lines=70> */
[----:B------:R-:W-:Y:S01]  /*4c80*/  ULDC.64 UR6, c[0x0][0x198] ;  /* 0x0000660000067ab9 */ /* 0x000fe20000000a00 */
[----:B------:R-:W-:Y:S02]  /*4c90*/  UIADD3 UR40, UR37, 0x9000, URZ ;  /* 0x0000900025287890 */ /* 0x000fe4000fffe03f */
[----:B------:R-:W-:Y:S02]  /*4ca0*/  UIADD3 UR4, UP0, UR6, 0x770, URZ ;  /* 0x0000077006047890 */ /* 0x000fe4000ff1e03f */
[----:B------:R-:W-:Y:S02]  /*4cb0*/  UIMAD UR42, UR38, 0x60, URZ ;  /* 0x00000060262a78a4 */ /* 0x000fe4000f8e023f */
[----:B------:R-:W-:Y:S02]  /*4cc0*/  UIADD3.X UR5, URZ, UR7, URZ, UP0, !UPT ;  /* 0x000000073f057290 */ /* 0x000fe400087fe43f */
[----:B------:R-:W-:Y:S02]  /*4cd0*/  UIADD3 UR6, UP0, UR6, 0x670, URZ ;  /* 0x0000067006067890 */ /* 0x000fe4000ff1e03f */
[----:B------:R-:W-:-:S02]  /*4ce0*/  UIADD3 UR32, UR37, 0xc000, URZ ;  /* 0x0000c00025207890 */ /* 0x000fc4000fffe03f */
[----:B------:R-:W-:Y:S02]  /*4cf0*/  UIADD3 UR24, UR37, 0xf000, URZ ;  /* 0x0000f00025187890 */ /* 0x000fe4000fffe03f */
[----:B------:R-:W-:Y:S02]  /*4d00*/  UIADD3.X UR7, URZ, UR7, URZ, UP0, !UPT ;  /* 0x000000073f077290 */ /* 0x000fe400087fe43f */
[----:B------:R-:W-:Y:S02]  /*4d10*/  UIADD3 UR16, UR37, 0x3000, URZ ;  /* 0x0000300025107890 */ /* 0x000fe4000fffe03f */
[----:B------:R-:W-:Y:S01]  /*4d20*/  UIADD3 UR8, UR37, 0x6000, URZ ;  /* 0x0000600025087890 */ /* 0x000fe2000fffe03f */
[----:B------:R-:W-:Y:S01]  /*4d30*/  UMOV UR41, URZ ;  /* 0x0000003f00297c82 */ /* 0x000fe20008000000 */
[----:B------:R-:W-:Y:S01]  /*4d40*/  UMOV UR33, 0x40 ;  /* 0x0000004000217882 */ /* 0x000fe20000000000 */
[----:B------:R-:W-:Y:S01]  /*4d50*/  UMOV UR35, UR43 ;  /* 0x0000002b00237c82 */ /* 0x000fe20008000000 */
[----:B------:R-:W-:Y:S01]  /*4d60*/  UMOV UR36, UR44 ;  /* 0x0000002c00247c82 */ /* 0x000fe20008000000 */
[----:B------:R-:W-:Y:S01]  /*4d70*/  UMOV UR34, UR42 ;  /* 0x0000002a00227c82 */ /* 0x000fe20008000000 */
[----:B------:R-:W-:Y:S01]  /*4d80*/  UMOV UR25, 0x80 ;  /* 0x0000008000197882 */ /* 0x000fe20000000000 */
[----:B------:R-:W-:Y:S01]  /*4d90*/  UMOV UR27, UR43 ;  /* 0x0000002b001b7c82 */ /* 0x000fe20008000000 */
[----:B------:R-:W-:Y:S01]  /*4da0*/  UMOV UR28, UR44 ;  /* 0x0000002c001c7c82 */ /* 0x000fe20008000000 */
[----:B------:R1:W-:Y:S01]  /*4db0*/  UTMASTG.4D [UR40], [UR4] ;  /* 0x00000028040073b5 */ /* 0x0003e20008018000 */
[----:B------:R-:W-:Y:S01]  /*4dc0*/  UMOV UR26, UR42 ;  /* 0x0000002a001a7c82 */ /* 0x000fe20008000000 */
[----:B------:R-:W-:Y:S01]  /*4dd0*/  UMOV UR17, 0x40 ;  /* 0x0000004000117882 */ /* 0x000fe20000000000 */
[----:B------:R-:W-:Y:S01]  /*4de0*/  UMOV UR19, UR43 ;  /* 0x0000002b00137c82 */ /* 0x000fe20008000000 */
[----:B------:R-:W-:Y:S01]  /*4df0*/  UMOV UR20, UR44 ;  /* 0x0000002c00147c82 */ /* 0x000fe20008000000 */
[----:B------:R-:W-:Y:S01]  /*4e00*/  UMOV UR18, UR42 ;  /* 0x0000002a00127c82 */ /* 0x000fe20008000000 */
[----:B------:R-:W-:Y:S01]  /*4e10*/  UMOV UR9, 0x80 ;  /* 0x0000008000097882 */ /* 0x000fe20000000000 */
[----:B------:R-:W-:Y:S01]  /*4e20*/  UMOV UR11, UR43 ;  /* 0x0000002b000b7c82 */ /* 0x000fe20008000000 */
[----:B------:R3:W-:Y:S01]  /*4e30*/  UTMASTG.4D [UR32], [UR4] ;  /* 0x00000020040073b5 */ /* 0x0007e20008018000 */
[----:B------:R-:W-:Y:S01]  /*4e40*/  UMOV UR12, UR44 ;  /* 0x0000002c000c7c82 */ /* 0x000fe20008000000 */
[----:B------:R-:W-:Y:S01]  /*4e50*/  UMOV UR10, UR42 ;  /* 0x0000002a000a7c82 */ /* 0x000fe20008000000 */
[----:B------:R3:W-:Y:S01]  /*4e60*/  UTMASTG.4D [UR24], [UR4] ;  /* 0x00000018040073b5 */ /* 0x0007e20008018000 */
[----:B-1----:R-:W-:-:S02]  /*4e70*/  UMOV UR40, UR37 ;  /* 0x0000002500287c82 */ /* 0x002fc40008000000 */
[----:B------:R3:W-:Y:S01]  /*4e80*/  UTMASTG.4D [UR40], [UR6] ;  /* 0x00000028060073b5 */ /* 0x0007e20008018000 */
[----:B------:R3:W-:Y:S01]  /*4e90*/  UTMASTG.4D [UR16], [UR6] ;  /* 0x00000010060073b5 */ /* 0x0007e20008018000 */
[----:B------:R3:W-:Y:S02]  /*4ea0*/  UTMASTG.4D [UR8], [UR6] ;  /* 0x00000008060073b5 */ /* 0x0007e40008018000 */
[----:B---3--:R0:W-:Y:S02]  /*4eb0*/  UTMACMDFLUSH ;  /* 0x00000000000079b7 */ /* 0x0081e40000000000 */
.L_x_2547:
[----:B------:R-:W-:Y:S05]  /*4ec0*/  BSYNC B0 ;  /* 0x0000000000007941 */ /* 0x000fea0003800000 */
.L_x_2546:
[----:B------:R-:W-:-:S04]  /*4ed0*/  DEPBAR.LE SB0, 0x0 ;  /* 0x000080000000791a */ /* 0x000fc80000000000 */
[----:B------:R-:W-:Y:S05]  /*4ee0*/  EXIT ;  /* 0x000000000000794d */ /* 0x000fea0003800000 */
.L_x_2541:
[----:B------:R-:W2:Y:S01]  /*4ef0*/  S2R R0, SR_TID.X ;  /* 0x0000000000007919 */ /* 0x000ea20000002100 */
[----:B-1----:R-:W1:Y:S01]  /*4f00*/  LDC.64 R2, c[0x0][0x820] ;  /* 0x00020800ff027b82 */ /* 0x002e620000000a00 */
[----:B------:R-:W-:Y:S01]  /*4f10*/  ULDC.64 UR4, c[0x0][0x808] ;  /* 0x0002020000047ab9 */ /* 0x000fe20000000a00 */
[----:B------:R-:W-:Y:S01]  /*4f20*/  USHF.R.S32.HI UR10, URZ, 0x1f, UR43 ;  /* 0x0000001f3f0a7899 */ /* 0x000fe2000801142b */
[----:B------:R-:W-:Y:S01]  /*4f30*/  BSSY B0, `(.L_x_2548) ;  /* 0x000002f000007945 */ /* 0x000fe20003800000 */
[----:B------:R-:W-:Y:S02]  /*4f40*/  UIMAD UR4, UR38, -0x60, UR4 ;  /* 0xffffffa0260478a4 */ /* 0x000fe4000f8e0204 */
[----:B------:R-:W-:Y:S02]  /*4f50*/  USHF.R.S32.HI UR11, URZ, 0x1f, UR44 ;  /* 0x0000001f3f0b7899 */ /* 0x000fe4000801142c */
[----:B------:R-:W3:Y:S01]  /*4f60*/  LDC.64 R10, c[0x0][0x828] ;  /* 0x00020a00ff0a7b82 */ /* 0x000ee20000000a00 */
[----:B------:R-:W-:-:S07]  /*4f70*/  ULDC.64 UR6, c[0x0][0x208] ;  /* 0x0000820000067ab9 */ /* 0x000fce0000000a00 */
[----:B------:R-:W4:Y:S08]  /*4f80*/  LDC.64 R16, c[0x0][0x850] ;  /* 0x00021400ff107b82 */ /* 0x000f300000000a00 */
[----:B------:R-:W3:Y:S01]  /*4f90*/  LDC.64 R18, c[0x0][0x858] ;  /* 0x00021600ff127b82 */ /* 0x000ee20000000a00 */
[----:B--2---:R-:W-:Y:S02]  /*4fa0*/  VIADD R7, R0, 0xffffff80 ;  /* 0xffffff8000077836 */ /* 0x004fe40000000000 */
[----:B-1----:R-:W-:-:S02]  /*4fb0*/  IMAD R0, R2, UR10, RZ ;  /* 0x0000000a02007c24 */ /* 0x002fc4000f8e02ff */
[----:B------:R-:W-:-:S05]  /*4fc0*/  IMAD.HI R4, R7, 0x2aaaaaab, RZ ;  /* 0x2aaaaaab07047827 */ /* 0x000fca00078e02ff */
[----:B------:R-:W-:-:S04]  /*4fd0*/  SHF.R.U32.HI R5, RZ, 0x1f, R4 ;  /* 0x0000001fff057819 */ /* 0x000fc80000011604 */
[----:B------:R-:W-:-:S04]  /*4fe0*/  LEA.HI.SX32 R4, R4, R5, 0x1e ;  /* 0x0000000504047211 */ /* 0x000fc800078ff2ff */
[C---:B------:R-:W-:Y:S01]  /*4ff0*/  ISETP.GE.AND P3, PT, R4.reuse, UR4, PT ;  /* 0x0000000404007c0c */ /* 0x040fe2000bf66270 */
[C---:B------:R-:W-:Y:S02]  /*5000*/  IMAD R6, R4.reuse, -0x18, R7 ;  /* 0xffffffe804067824 */ /* 0x040fe400078e0207 */
[----:B------:R-:W-:Y:S02]  /*5010*/  VIADD R5, R4, 0x10 ;  /* 0x0000001004057836 */ /* 0x000fe40000000000 */
[----:B------:R-:W-:Y:S02]  /*5020*/  IMAD.SHL.U32 R6, R6, 0x8, RZ ;  /* 0x0000000806067824 */ /* 0x000fe400078e00ff */
[C---:B------:R-:W-:Y:S01]  /*5030*/  VIADD R9, R4.reuse, 0x40 ;  /* 0x0000004004097836 */ /* 0x040fe20000000000 */
[----:B------:R-:W-:Y:S01]  /*5040*/  ISETP.GE.AND P4, PT, R5, UR4, PT ;  /* 0x0000000405007c0c */ /* 0x000fe2000bf86270 */
[----:B------:R-:W-:Y:S01]  /*5050*/  IMAD R5, R3, UR43, R0 ;  /* 0x0000002b03057c24 */ /* 0x000fe2000f8e0200 */
[--C-:B------:R-:W-:Y:S01]  /*5060*/  SHF.R.S32.HI R7, RZ, 0x1f, R6.reuse ;  /* 0x0000001fff077819 */ /* 0x100fe20000011406 */
[----:B------:R-:W-:Y:S01]  /*5070*/  VIADD R0, R4, 0x20 ;  /* 0x0000002004007836 */ /* 0x000fe20000000000 */
[----:B------:R-:W-:Y:S01]  /*5080*/  ISETP.GE.OR P6, PT, R6, UR5, P3 ;  /* 0x0000000506007c0c */ /* 0x000fe20009fc6670 */
[----:B------:R-:W-:Y:S01]  /*5090*/  VIADD R8, R4, 0x30 ;  /* 0x0000003004087836 */ /* 0x000fe20000000000 */
[----:B------:R-:W-:Y:S01]  /*50a0*/  ISETP.GE.AND P1, PT, R9, UR4, PT ;  /* 0x0000000409007c0c */ /* 0x000fe2000bf26270 */
[----:B------:R-:W-:Y:S01]  /*50b0*/  IMAD.WIDE.U32 R2, R2, UR43, R6 ;  /* 0x0000002b02027c25 */ /* 0x000fe2000f8e0006 */
[----:B------:R-:W-:-:S02]  /*50c0*/  ISETP.GE.AND P5, PT, R0, UR4, PT ;  /* 0x0000000400007c0c */ /* 0x000fc4000bfa6270 */
[----:B------:R-:W-:Y:S01]  /*50d0*/  ISETP.GE.AND P0, PT, R8, UR4, PT ;  /* 0x0000000408007c0c */ /* 0x000fe2000bf06270 */
[----:B------:R-:W-:Y:S01]  /*50e0*/  IMAD.IADD R3, R3, 0x1, R5 ;  /* 0x0000000103037824 */ /* 0x000fe200078e0205 */
[----:B------:R-:W-:Y:S01]  /*50f0*/  SHF.R.S32.HI R5, RZ, 0x1f, R4 ;  /* 0x0000001fff057819 */ /* 0x000fe20000011404 */
[----:B---3--:R-:W-:Y:S01]  /*5100*/  IMAD R0, R10, UR11, RZ ;  /* 0x0000000b0a007c24 */ /* 0x008fe2000f8e02ff */
[----:B------:R-:W-:Y:S01]  /*5110*/  ISETP.GE.OR P2, PT, R6, UR5, P4 ;  /* 0x0000000506007c0c */ /* 0x000fe2000a746670 */
[----:B------:R-:W-:Y:S02]  /*5120*/  IMAD.U32 R9, RZ, RZ, UR38 ;  /* 0x00000026ff097e24 */ /* 0x000fe4000f8e00ff */
[----:B------:R-:W-:Y:S02]  /*5130*/  IMAD R11, R11, UR44, R0 ;  /* 0x0000002c0b0b7c24 */ /* 0x000fe4000f8e0200 */
[----:B------:R-:W-:-:S04]  /*5140*/  IMAD.WIDE.U32 R12, R10, UR44, R2 ;  /* 0x0000002c0a0c7c25 */ /* 0x000fc8000f8e0002 */
[----:B------:R-:W-:-:S04]  /*5150*/  IMAD.WIDE R2, R9, 0x60, R4 ;  /* 0x0000006009027825 */ /* 0x000fc800078e0204 */
[----:B------:R-:W-:Y:S01]  /*5160*/  IMAD.IADD R11, R13, 0x1, R11 ;  /* 0x000000010d0b7824 */ /* 0x000fe200078e020b */
[----:B----4-:R-:W-:Y:S06]  /*5170*/  @P6 BRA `(.L_x_2549) ;  /* 0x0000000000286947 */ /* 0x010fec0003800000 */
        /* <DEDUP_REMOVED lines=10> */
.L_x_2549:
[----:B------:R-:W-:Y:S05]  /*5220*/  BSYNC B0 ;  /* 0x0000000000007941 */ /* 0x000fea0003800000 */
.L_x_2548:
[----:B------:R-:W-:Y:S01]  /*5230*/  BSSY B0, `(.L_x_2550) ;  /* 0x0000010000007945 */ /* 0x000fe20003800000 */
[----:B------:R-:W-:-:S03]  /*5240*/  ISETP.GE.OR P6, PT, R6, UR5, P5 ;  /* 0x0000000506007c0c */ /* 0x000fc6000afc6670 */
        /* <DEDUP_REMOVED lines=14> */
.L_x_2551:
[----:B------:R-:W-:Y:S05]  /*5330*/  BSYNC B0 ;  /* 0x0000000000007941 */ /* 0x000fea0003800000 */
.L_x_2550:
[----:B------:R-:W-:Y:S01]  /*5340*/  BSSY B0, `(.L_x_2552) ;  /* 0x0000010000007945 */ /* 0x000fe20003800000 */
[----:B------:R-:W-:-:S03]  /*5350*/  ISETP.GE.OR P2, PT, R6, UR5, P0 ;  /* 0x0000000506007c0c */ /* 0x000fc60008746670 */
[----:B------:R-:W-:Y:S10]  /*5360*/  @P6 BRA `(.L_x_2553) ;  /* 0x0000000000346947 */ /* 0x000ff40003800000 */
[----:B-12---:R-:W-:Y:S01]  /*5370*/  IADD3 R15, P6, R2, 0x20, RZ ;  /* 0x00000020020f7810 */ /* 0x006fe20007fde0ff */
        /* <DEDUP_REMOVED lines=12> */
.L_x_2553:
[----:B------:R-:W-:Y:S05]  /*5440*/  BSYNC B0 ;  /* 0x0000000000007941 */ /* 0x000fea0003800000 */
.L_x_2552:
[----:B------:R-:W-:Y:S01]  /*5450*/  BSSY B0, `(.L_x_2554) ;  /* 0x0000011000007945 */ /* 0x000fe20003800000 */
[----:B------:R-:W-:Y:S01]  /*5460*/  ISETP.GE.OR P6, PT, R6, UR5, P1 ;  /* 0x0000000506007c0c */ /* 0x000fe20008fc6670 */
        /* <DEDUP_REMOVED lines=15> */
.L_x_2555:
[----:B------:R-:W-:Y:S05]  /*5560*/  BSYNC B0 ;  /* 0x0000000000007941 */ /* 0x000fea0003800000 */
.L_x_2554:
[----:B------:R-:W-:Y:S01]  /*5570*/  ISETP.GE.AND P2, PT, R0, UR4, PT ;  /* 0x0000000400007c0c */ /* 0x000fe2000bf46270 */
[C---:B------:R-:W-:Y:S01]  /*5580*/  IMAD R0, R16.reuse, UR10, RZ ;  /* 0x0000000a10007c24 */ /* 0x040fe2000f8e02ff */
[----:B------:R-:W-:Y:S01]  /*5590*/  ULDC UR8, c[0x0][0x83c] ;  /* 0x00020f0000087ab9 */ /* 0x000fe20000000800 */
[----:B------:R-:W-:Y:S01]  /*55a0*/  BSSY B0, `(.L_x_2556) ;  /* 0x0000011000007945 */ /* 0x000fe20003800000 */
[----:B----4-:R-:W-:-:S04]  /*55b0*/  IMAD.WIDE.U32 R8, R16, UR43, R6 ;  /* 0x0000002b10087c25 */ /* 0x010fc8000f8e0006 */
[----:B------:R-:W-:Y:S01]  /*55c0*/  IMAD R17, R17, UR43, R0 ;  /* 0x0000002b11117c24 */ /* 0x000fe2000f8e0200 */
[----:B------:R-:W-:Y:S06]  /*55d0*/  @P6 BRA `(.L_x_2557) ;  /* 0x0000000000346947 */ /* 0x000fec0003800000 */
[----:B-123--:R-:W-:Y:S01]  /*55e0*/  IADD3 R15, P6, R2, 0x40, RZ ;  /* 0x00000040020f7810 */ /* 0x00efe20007fde0ff */
        /* <DEDUP_REMOVED lines=12> */
.L_x_2557:
[----:B------:R-:W-:Y:S05]  /*56b0*/  BSYNC B0 ;  /* 0x0000000000007941 */ /* 0x000fea0003800000 */
.L_x_2556:
[----:B------:R-:W-:Y:S01]  /*56c0*/  ISETP.GE.OR P6, PT, R6, UR5, P2 ;  /* 0x0000000506007c0c */ /* 0x000fe200097c6670 */
[----:B------:R-:W-:Y:S01]  /*56d0*/  IMAD.IADD R9, R9, 0x1, R17 ;  /* 0x0000000109097824 */ /* 0x000fe200078e0211 */
[----:B------:R-:W-:Y:S01]  /*56e0*/  BSSY B0, `(.L_x_2558) ;  /* 0x0000018000007945 */ /* 0x000fe20003800000 */
[----:B------:R-:W-:Y:S01]  /*56f0*/  IMAD R0, R18, UR11, RZ ;  /* 0x0000000b12007c24 */ /* 0x000fe2000f8e02ff */
[----:B------:R-:W-:Y:S01]  /*5700*/  ISETP.GE.OR P3, PT, R6, UR8, P3 ;  /* 0x0000000806007c0c */ /* 0x000fe20009f66670 */
[----:B------:R-:W-:Y:S01]  /*5710*/  IMAD.WIDE.U32 R8, R18, UR44, R8 ;  /* 0x0000002c12087c25 */ /* 0x000fe2000f8e0008 */
[C---:B------:R-:W-:Y:S02]  /*5720*/  ISETP.GE.OR P4, PT, R6.reuse, UR8, P4 ;  /* 0x0000000806007c0c */ /* 0x040fe4000a786670 */
[C---:B------:R-:W-:Y:S01]  /*5730*/  ISETP.GE.OR P5, PT, R6.reuse, UR8, P5 ;  /* 0x0000000806007c0c */ /* 0x040fe2000afa6670 */
[----:B-1234-:R-:W-:Y:S01]  /*5740*/  IMAD R15, R19, UR44, R0 ;  /* 0x0000002c130f7c24 */ /* 0x01efe2000f8e0200 */
[----:B------:R-:W-:-:S02]  /*5750*/  ISETP.GE.OR P0, PT, R6, UR8, P0 ;  /* 0x0000000806007c0c */ /* 0x000fc40008706670 */
[C---:B------:R-:W-:Y:S02]  /*5760*/  ISETP.GE.OR P1, PT, R6.reuse, UR8, P1 ;  /* 0x0000000806007c0c */ /* 0x040fe40008f26670 */
[----:B------:R-:W-:Y:S01]  /*5770*/  ISETP.GE.OR P2, PT, R6, UR8, P2 ;  /* 0x0000000806007c0c */ /* 0x000fe20009746670 */
[----:B------:R-:W-:-:S12]  /*5780*/  @P6 BRA `(.L_x_2559) ;  /* 0x0000000000346947 */ /* 0x000fd80003800000 */
        /* <DEDUP_REMOVED lines=13> */
.L_x_2559:
[----:B------:R-:W-:Y:S05]  /*5860*/  BSYNC B0 ;  /* 0x0000000000007941 */ /* 0x000fea0003800000 */
.L_x_2558:
[----:B------:R-:W-:Y:S01]  /*5870*/  BSSY B0, `(.L_x_2560) ;  /* 0x000000d000007945 */ /* 0x000fe20003800000 */
[----:B-1----:R-:W-:-:S03]  /*5880*/  IMAD.IADD R7, R9, 0x1, R15 ;  /* 0x0000000109077824 */ /* 0x002fc600078e020f */
        /* <DEDUP_REMOVED lines=11> */
.L_x_2561:
[----:B------:R-:W-:Y:S05]  /*5940*/  BSYNC B0 ;  /* 0x0000000000007941 */ /* 0x000fea0003800000 */
.L_x_2560:
        /* <DEDUP_REMOVED lines=15> */
.L_x_2563:
[----:B------:R-:W-:Y:S05]  /*5a40*/  BSYNC B0 ;  /* 0x0000000000007941 */ /* 0x000fea0003800000 */
.L_x_2562:
[----:B------:R-:W-:Y:S04]  /*5a50*/  BSSY B0, `(.L_x_2564) ;  /* 0x000000f000007945 */ /* 0x000fe80003800000 */
[----:B------:R-:W-:Y:S05]  /*5a60*/  @P5 BRA `(.L_x_2565) ;  /* 0x0000000000345947 */ /* 0x000fea0003800000 */
        /* <DEDUP_REMOVED lines=13> */
.L_x_2565:
[----:B------:R-:W-:Y:S05]  /*5b40*/  BSYNC B0 ;  /* 0x0000000000007941 */ /* 0x000fea0003800000 */
.L_x_2564:
[----:B------:R-:W-:Y:S04]  /*5b50*/  BSSY B0, `(.L_x_2566) ;  /* 0x000000f000007945 */ /* 0x000fe80003800000 */
[----:B------:R-:W-:Y:S05]  /*5b60*/  @P0 BRA `(.L_x_2567) ;  /* 0x0000000000340947 */ /* 0x000fea0003800000 */
        /* <DEDUP_REMOVED lines=13> */
.L_x_2567:
[----:B------:R-:W-:Y:S05]  /*5c40*/  BSYNC B0 ;  /* 0x0000000000007941 */ /* 0x000fea0003800000 */
.L_x_2566:
[----:B------:R-:W-:Y:S04]  /*5c50*/  BSSY B0, `(.L_x_2568) ;  /* 0x000000f000007945 */ /* 0x000fe80003800000 */
[----:B------:R-:W-:Y:S05]  /*5c60*/  @P1 BRA `(.L_x_2569) ;  /* 0x0000000000341947 */ /* 0x000fea0003800000 */
[----:B-1234-:R-:W-:Y:S01]  /*5c70*/  IADD3 R11, P0, R2, 0x40, RZ ;  /* 0x00000040020b7810 */ /* 0x01efe20007f1e0ff */
        /* <DEDUP_REMOVED lines=12> */
.L_x_2569:
[----:B------:R-:W-:Y:S05]  /*5d40*/  BSYNC B0 ;  /* 0x0000000000007941 */ /* 0x000fea0003800000 */
.L_x_2568:
        /* <DEDUP_REMOVED lines=15> */
.L_x_2571:
[----:B------:R-:W-:Y:S05]  /*5e40*/  BSYNC B0 ;  /* 0x0000000000007941 */ /* 0x000fea0003800000 */
.L_x_2570:
[----:B------:R-:W-:Y:S05]  /*5e50*/  EXIT ;  /* 0x000000000000794d */ /* 0x000fea0003800000 */
.L_x_2518:
[----:B------:R-:W-:-:S08]  /*5e60*/  NOP ;  /* 0x0000000000007918 */ /* 0x000fd00000000000 */
[----:B---3--:R-:W1:-:S00]  /*5e70*/  USETMAXREG.DEALLOC.CTAPOOL 0x20 ;  /* 0x00000020000079c8 */ /* 0x008e4000080e0500 */
[----:B-1----:R-:W-:Y:S01]  /*5e80*/  LOP3.LUT R0, R0, 0x3, RZ, 0xc0, !PT ;  /* 0x0000000300007812 */ /* 0x002fe200078ec0ff */
[----:B------:R-:W-:Y:S05]  /*5e90*/  BSSY B0, `(.L_x_2572) ;  /* 0x000039a000007945 */ /* 0x000fea0003800000 */
[----:B------:R-:W1:Y:S02]  /*5ea0*/  SHFL.IDX PT, R0, R0, RZ, 0x1f ;  /* 0x00001fff00007589 */ /* 0x000e6400000e0000 */
[----:B-1----:R-:W-:-:S13]  /*5eb0*/  ISETP.NE.AND P0, PT, R0, RZ, PT ;  /* 0x000000ff0000720c */ /* 0x002fda0003f05270 */
[----:B------:R-:W-:Y:S05]  /*5ec0*/  @!P0 BRA `(.L_x_2573) ;  /* 0x0000001000908947 */ /* 0x000fea0003800000 */
[----:B------:R-:W-:-:S13]  /*5ed0*/  ISETP.NE.AND P0, PT, R0, 0x1, PT ;  /* 0x000000010000780c */ /* 0x000fda0003f05270 */
[----:B------:R-:W-:Y:S05]  /*5ee0*/  @P0 BRA `(.L_x_2574) ;  /* 0x0000003800500947 */ /* 0x000fea0003800000 */
[----:B------:R-:W1:Y:S01]  /*5ef0*/  S2UR UR7, SR_CTAID.X ;  /* 0x00000000000779c3 */ /* 0x000e620000002500 */
[----:B------:R-:W-:Y:S02]  /*5f00*/  ULDC UR8, c[0x0][0xb50] ;  /* 0x0002d40000087ab9 */ /* 0x000fe40000000800 */
[----:B------:R-:W-:-:S05]  /*5f10*/  UISETP.NE.AND UP0, UPT, UR8, 0x1, UPT ;  /* 0x000000010800788c */ /* 0x000fca000bf05270 */
[----:B------:R-:W2:Y:S06]  /*5f20*/  LDC R0, c[0x0][0xb68] ;  /* 0x0002da00ff007b82 */ /* 0x000eac0000000800 */
[----:B------:R-:W-:Y:S01]  /*5f30*/  @UP0 ULDC UR4, c[0x0][0xb54] ;  /* 0x0002d50000040ab9 */ /* 0x000fe20000000800 */
[----:B------:R-:W-:Y:S01]  /*5f40*/  @UP0 ULDC UR9, c[0x0][0xb58] ;  /* 0x0002d60000090ab9 */ /* 0x000fe20000000800 */
[----:B-1----:R-:W-:Y:S02]  /*5f50*/  UIMAD.WIDE.U32 UR4, UR7, UR4, URZ ;  /* 0x00000004070472a5 */ /* 0x002fe4000f8e003f */
[----:B------:R-:W-:-:S02]  /*5f60*/  UMOV UR6, UR7 ;  /* 0x0000000700067c82 */ /* 0x000fc40008000000 */
[----:B------:R-:W-:-:S04]  /*5f70*/  @UP0 USHF.R.U32.HI UR6, URZ, UR9, UR5 ;  /* 0x000000093f060299 */ /* 0x000fc80008011605 */
[----:B------:R-:W-:Y:S02]  /*5f80*/  UIADD3 UR4, -UR6, URZ, URZ ;  /* 0x0000003f06047290 */ /* 0x000fe4000fffe13f */
[----:B--2---:R-:W-:Y:S02]  /*5f90*/  ISETP.LE.AND P0, PT, R0, UR6, PT ;  /* 0x0000000600007c0c */ /* 0x004fe4000bf03270 */
[----:B------:R-:W-:-:S11]  /*5fa0*/  UIMAD UR8, UR8, UR4, UR7 ;  /* 0x00000004080872a4 */ /* 0x000fd6000f8e0207 */
[----:B------:R-:W-:Y:S05]  /*5fb0*/  @!P0 BRA `(.L_x_2575) ;  /* 0x0000000000208947 */ /* 0x000fea0003800000 */
        /* <DEDUP_REMOVED lines=8> */
.L_x_2575:
[----:B------:R-:W-:Y:S01]  /*6040*/  ULDC UR9, c[0x0][0xb44] ;  /* 0x0002d10000097ab9 */ /* 0x000fe20000000800 */
[----:B------:R-:W-:Y:S01]  /*6050*/  UMOV UR7, UR8 ;  /* 0x0000000800077c82 */ /* 0x000fe20008000000 */
[----:B------:R-:W-:-:S11]  /*6060*/  UISETP.NE.AND UP0, UPT, UR9, 0x1, UPT ;  /* 0x000000010900788c */ /* 0x000fd6000bf05270 */
[----:B------:R-:W-:Y:S02]  /*6070*/  @UP0 ULDC.64 UR10, c[0x0][0xb48] ;  /* 0x0002d200000a0ab9 */ /* 0x000fe40000000a00 */
[----:B------:R-:W-:-:S04]  /*6080*/  UIMAD.WIDE.U32 UR4, UR8, UR10, URZ ;  /* 0x0000000a080472a5 */ /* 0x000fc8000f8e003f */
[----:B------:R-:W-:-:S04]  /*6090*/  @UP0 USHF.R.U32.HI UR7, URZ, UR11, UR5 ;  /* 0x0000000b3f070299 */ /* 0x000fc80008011605 */
[----:B------:R-:W-:-:S12]  /*60a0*/  UIMAD UR4, UR7, UR9, URZ ;  /* 0x00000009070472a4 */ /* 0x000fd8000f8e023f */
.L_x_2576:
        /* <DEDUP_REMOVED lines=13> */
[----:B------:R-:W-:Y:S05]  /*6180*/  @!P0 BRA `(.L_x_2574) ;  /* 0x0000003400a88947 */ /* 0x000fea0003800000 */
[----:B------:R-:W-:Y:S01]  /*6190*/  ULDC UR5, c[0x0][0x280] ;  /* 0x0000a00000057ab9 */ /* 0x000fe20000000800 */
[----:B------:R-:W-:Y:S01]  /*61a0*/  ULDC UR4, c[0x0][0x290] ;  /* 0x0000a40000047ab9 */ /* 0x000fe20000000800 */
[----:B------:R-:W-:Y:S01]  /*61b0*/  UIMAD UR7, UR7, 0x60, UR5 ;  /* 0x00000060070778a4 */ /* 0x000fe2000f8e0205 */
[----:B------:R-:W-:Y:S01]  /*61c0*/  ULDC UR6, c[0x0][0x74c] ;  /* 0x0001d30000067ab9 */ /* 0x000fe20000000800 */
[----:B------:R-:W-:Y:S02]  /*61d0*/  UIADD3 UR5, UR5, 0x3f, URZ ;  /* 0x0000003f05057890 */ /* 0x000fe4000fffe03f */
[----:B------:R-:W-:Y:S02]  /*61e0*/  UIADD3 UR7, -UR6, UR7, -UR4 ;  /* 0x0000000706077290 */ /* 0x000fe4000fffe904 */
[----:B------:R-:W-:Y:S02]  /*61f0*/  USHF.R.S32.HI UR6, URZ, 0x1f, UR5 ;  /* 0x0000001f3f067899 */ /* 0x000fe40008011405 */
[----:B------:R-:W-:-:S02]  /*6200*/  USHF.R.S32.HI UR4, URZ, 0x1f, UR7 ;  /* 0x0000001f3f047899 */ /* 0x000fc40008011407 */
[----:B------:R-:W-:Y:S02]  /*6210*/  ULEA.HI UR5, UR6, UR5, URZ, 0x6 ;  /* 0x0000000506057291 */ /* 0x000fe4000f8f303f */
[----:B------:R-:W-:Y:S02]  /*6220*/  ULEA.HI UR4, UR4, UR7, URZ, 0x6 ;  /* 0x0000000704047291 */ /* 0x000fe4000f8f303f */
[----:B------:R-:W-:Y:S02]  /*6230*/  USHF.R.S32.HI UR5, URZ, 0x6, UR5 ;  /* 0x000000063f057899 */ /* 0x000fe40008011405 */
[----:B------:R-:W-:-:S04]  /*6240*/  USHF.R.S32.HI UR4, URZ, 0x6, UR4 ;  /* 0x000000063f047899 */ /* 0x000fc80008011404 */
[----:B------:R-:W-:-:S04]  /*6250*/  UISETP.LT.AND UP0, UPT, URZ, UR4, UPT ;  /* 0x000000043f00728c */ /* 0x000fc8000bf01270 */
[----:B------:R-:W-:-:S04]  /*6260*/  USEL UR8, URZ, UR4, !UP0 ;  /* 0x000000043f087287 */ /* 0x000fc8000c000000 */
[----:B------:R-:W-:-:S06]  /*6270*/  UISETP.GT.AND UP0, UPT, UR5, UR8, UPT ;  /* 0x000000080500728c */ /* 0x000fcc000bf04270 */
[----:B------:R-:W-:-:S13]  /*6280*/  PLOP3.LUT P0, PT, PT, PT, UP0, 0x80, 0x0 ;  /* 0x000000000000781c */ /* 0x000fda0003f0f008 */
[----:B------:R-:W-:Y:S05]  /*6290*/  @!P0 BRA `(.L_x_2574) ;  /* 0x0000003400648947 */ /* 0x000fea0003800000 */
[----:B------:R-:W-:Y:S01]  /*62a0*/  USHF.R.S32.HI UR4, URZ, 0x1f, UR11 ;  /* 0x0000001f3f047899 */ /* 0x000fe2000801140b */
[----:B------:R-:W-:Y:S01]  /*62b0*/  ULDC.64 UR12, c[0x0][0x2d8] ;  /* 0x0000b600000c7ab9 */ /* 0x000fe20000000a00 */
[----:B------:R-:W-:Y:S02]  /*62c0*/  ELECT P0, URZ, PT ;  /* 0x00000000003f782f */ /* 0x000fe40003800000 */
[----:B------:R-:W-:Y:S02]  /*62d0*/  UIMAD UR9, UR4, UR12, URZ ;  /* 0x0000000c040972a4 */ /* 0x000fe4000f8e023f */
[----:B------:R-:W-:Y:S02]  /*62e0*/  UIADD3 UR4, UR5, -UR8, URZ ;  /* 0x8000000805047290 */ /* 0x000fe4000fffe03f */
[----:B------:R-:W-:Y:S02]  /*62f0*/  UIMAD.WIDE.U32 UR6, UR11, UR12, URZ ;  /* 0x0000000c0b0672a5 */ /* 0x000fe4000f8e003f */
[----:B------:R-:W-:-:S02]  /*6300*/  ULOP3.LUT UR4, UR4, 0x1, URZ, 0xc0, !UPT ;  /* 0x0000000104047892 */ /* 0x000fc4000f8ec03f */
[----:B------:R-:W-:Y:S02]  /*6310*/  UIMAD UR9, UR11, UR13, UR9 ;  /* 0x0000000d0b0972a4 */ /* 0x000fe4000f8e0209 */
[----:B------:R-:W-:Y:S02]  /*6320*/  UISETP.NE.U32.AND UP0, UPT, UR4, 0x1, UPT ;  /* 0x000000010400788c */ /* 0x000fe4000bf05070 */
[----:B------:R-:W-:Y:S01]  /*6330*/  USHF.R.S32.HI UR11, URZ, 0x1f, UR10 ;  /* 0x0000001f3f0b7899 */ /* 0x000fe2000801140a */
[----:B------:R-:W-:Y:S01]  /*6340*/  ULDC.64 UR12, c[0x0][0x2e0] ;  /* 0x0000b800000c7ab9 */ /* 0x000fe20000000a00 */
[----:B------:R-:W-:Y:S02]  /*6350*/  UIADD3 UR7, UR7, UR9, URZ ;  /* 0x0000000907077290 */ /* 0x000fe4000fffe03f */
[----:B------:R-:W-:Y:S01]  /*6360*/  PLOP3.LUT P1, PT, PT, PT, UP0, 0x80, 0x0 ;  /* 0x000000000000781c */ /* 0x000fe20003f2f008 */
[----:B------:R-:W-:Y:S02]  /*6370*/  UIMAD UR9, UR11, UR12, URZ ;  /* 0x0000000c0b0972a4 */ /* 0x000fe4000f8e023f */
[----:B------:R-:W-:-:S02]  /*6380*/  UIMAD.WIDE.U32 UR6, UR10, UR12, UR6 ;  /* 0x0000000c0a0672a5 */ /* 0x000fc4000f8e0006 */
[----:B------:R-:W-:-:S04]  /*6390*/  UIMAD UR9, UR10, UR13, UR9 ;  /* 0x0000000d0a0972a4 */ /* 0x000fc8000f8e0209 */
[----:B------:R-:W-:-:S04]  /*63a0*/  UIADD3 UR25, UR7, UR9, URZ ;  /* 0x0000000907197290 */ /* 0x000fc8000fffe03f */
[----:B------:R-:W-:Y:S08]  /*63b0*/  @P1 BRA `(.L_x_2577) ;  /* 0x00000004001c1947 */ /* 0x000ff00003800000 */
        /* <DEDUP_REMOVED lines=18> */
.L_x_2579:
[----:B------:R-:W-:Y:S05]  /*64e0*/  BSYNC B1 ;  /* 0x0000000000017941 */ /* 0x000fea0003800000 */
.L_x_2578:
        /* <DEDUP_REMOVED lines=18> */
.L_x_2581:
[----:B------:R-:W-:Y:S05]  /*6610*/  BSYNC B1 ;  /* 0x0000000000017941 */ /* 0x000fea0003800000 */
.L_x_2580:
        /* <DEDUP_REMOVED lines=19> */
.L_x_2583:
[----:B------:R-:W-:Y:S05]  /*6750*/  BSYNC B1 ;  /* 0x0000000000017941 */ /* 0x000fea0003800000 */
.L_x_2582:
[----:B------:R-:W-:Y:S06]  /*6760*/  BAR.ARV 0xa, 0xa0 ;  /* 0x0282800000007b1d */ /* 0x000fec0000002000 */
[----:B------:R-:W-:Y:S04]  /*6770*/  BSSY B1, `(.L_x_2584) ;  /* 0x0000003000017945 */ /* 0x000fe80003800000 */
[----:B------:R-:W-:Y:S05]  /*6780*/  @!P0 BRA `(.L_x_2585) ;  /* 0x0000000000048947 */ /* 0x000fea0003800000 */
[----:B------:R-:W-:-:S04]  /*6790*/  DEPBAR.LE SB0, 0x1 ;  /* 0x000080400000791a */ /* 0x000fc80000000000 */
.L_x_2585:
[----:B------:R-:W-:Y:S05]  /*67a0*/  BSYNC B1 ;  /* 0x0000000000017941 */ /* 0x000fea0003800000 */
.L_x_2584:
[----:B------:R-:W-:Y:S06]  /*67b0*/  BAR.ARV 0xb, 0xa0 ;  /* 0x02c2800000007b1d */ /* 0x000fec0000002000 */
[----:B------:R-:W-:Y:S04]  /*67c0*/  BSSY B1, `(.L_x_2586) ;  /* 0x0000003000017945 */ /* 0x000fe80003800000 */
[----:B------:R-:W-:Y:S05]  /*67d0*/  @!P0 BRA `(.L_x_2587) ;  /* 0x0000000000048947 */ /* 0x000fea0003800000 */
[----:B------:R-:W-:-:S04]  /*67e0*/  DEPBAR.LE SB0, 0x0 ;  /* 0x000080000000791a */ /* 0x000fc80000000000 */
.L_x_2587:
[----:B------:R-:W-:Y:S05]  /*67f0*/  BSYNC B1 ;  /* 0x0000000000017941 */ /* 0x000fea0003800000 */
.L_x_2586:
[----:B------:R-:W-:Y:S06]  /*6800*/  BAR.ARV 0xc, 0xa0 ;  /* 0x0302800000007b1d */ /* 0x000fec0000002000 */
[----:B------:R-:W-:Y:S01]  /*6810*/  UIADD3 UR12, UR8, 0x1, URZ ;  /* 0x00000001080c7890 */ /* 0x000fe2000fffe03f */
[----:B------:R-:W-:Y:S11]  /*6820*/  BRA `(.L_x_2588) ;  /* 0x0000000000047947 */ /* 0x000ff60003800000 */
.L_x_2577:
[----:B------:R-:W-:-:S05]  /*6830*/  UMOV UR12, UR8 ;  /* 0x00000008000c7c82 */ /* 0x000fca0008000000 */
.L_x_2588:
[----:B------:R-:W-:-:S04]  /*6840*/  UIADD3 UR4, UR8, 0x1, URZ ;  /* 0x0000000108047890 */ /* 0x000fc8000fffe03f */
[----:B------:R-:W-:-:S06]  /*6850*/  UISETP.NE.AND UP0, UPT, UR5, UR4, UPT ;  /* 0x000000040500728c */ /* 0x000fcc000bf05270 */
[----:B------:R-:W-:-:S13]  /*6860*/  PLOP3.LUT P1, PT, PT, PT, UP0, 0x80, 0x0 ;  /* 0x000000000000781c */ /* 0x000fda0003f2f008 */
[----:B------:R-:W-:Y:S05]  /*6870*/  @!P1 BRA `(.L_x_2574) ;  /* 0x0000002c00ec9947 */ /* 0x000fea0003800000 */
[----:B------:R-:W-:Y:S01]  /*6880*/  ULDC.64 UR10, c[0x0][0x2c0] ;  /* 0x0000b000000a7ab9 */ /* 0x000fe20000000a00 */
[----:B------:R-:W-:Y:S02]  /*6890*/  UIADD3 UR23, UR9, UR7, URZ ;  /* 0x0000000709177290 */ /* 0x000fe4000fffe03f */
[----:B------:R-:W-:Y:S02]  /*68a0*/  ULEA UR22, UP0, UR6, UR10, 0x2 ;  /* 0x0000000a06167291 */ /* 0x000fe4000f80103f */
[----:B------:R-:W-:Y:S02]  /*68b0*/  UIMAD UR13, UR12, 0x3000, URZ ;  /* 0x000030000c0d78a4 */ /* 0x000fe4000f8e023f */
        /* <DEDUP_REMOVED lines=11> */
[----:B------:R-:W-:Y:S01]  /*6970*/  UMOV UR4, URZ ;  /* 0x0000003f00047c82 */ /* 0x000fe20008000000 */
[----:B------:R-:W-:Y:S01]  /*6980*/  ULDC.64 UR28, c[0x0][0x2c0] ;  /* 0x0000b000001c7ab9 */ /* 0x000fe20000000a00 */
[----:B------:R-:W-:-:S09]  /*6990*/  UMOV UR24, UR13 ;  /* 0x0000000d00187c82 */ /* 0x000fd20008000000 */
.L_x_2609:
        /* <DEDUP_REMOVED lines=13> */
[----:B------:R-:W-:Y:S02]  /*6a70*/  ULEA.HI.X.SX32 UR40, UR24, UR25, 0x1, UP0 ;  /* 0x0000001918287291 */ /* 0x000fe400080f0e3f */
[----:B------:R-:W-:-:S04]  /*6a80*/  ULEA UR38, UP0, UR39, UR28, 0x2 ;  /* 0x0000001c27267291 */ /* 0x000fc8000f80103f */
[----:B------:R-:W-:-:S03]  /*6a90*/  ULEA.HI.X UR39, UR39, UR29, UR40, 0x2, UP0 ;  /* 0x0000001d27277291 */ /* 0x000fc600080f1428 */
[----:B------:R-:W-:Y:S01]  /*6aa0*/  UMOV UR40, 0x0 ;  /* 0x0000000000287882 */ /* 0x000fe20000000000 */
[----:B-1----:R-:W-:-:S03]  /*6ab0*/  ULEA UR26, UR27, UR26, 0x18 ;  /* 0x0000001a1b1a7291 */ /* 0x002fc6000f8ec03f */
[----:B------:R-:W-:Y:S01]  /*6ac0*/  UMOV UR27, 0x400 ;  /* 0x00000400001b7882 */ /* 0x000fe20000000000 */
[----:B------:R-:W-:-:S09]  /*6ad0*/  UIADD3 UR26, UR26, 0x12000, URZ ;  /* 0x000120001a1a7890 */ /* 0x000fd2000fffe03f */
[----:B------:R1:W-:Y:S02]  /*6ae0*/  UBLKRED.G.S.ADD.F32.RN [UR38], [UR26], UR27, desc[UR40] ;  /* 0x000028261a0073bb */ /* 0x0003e400080a141b */
[----:B-1----:R0:W-:Y:S02]  /*6af0*/  UTMACMDFLUSH ;  /* 0x00000000000079b7 */ /* 0x0021e40000000000 */
.L_x_2590:
[----:B------:R-:W-:Y:S05]  /*6b00*/  BSYNC B1 ;  /* 0x0000000000017941 */ /* 0x000fea0003800000 */
.L_x_2589:
        /* <DEDUP_REMOVED lines=12> */
.L_x_2592:
[----:B------:R-:W-:Y:S05]  /*6bd0*/  BSYNC B1 ;  /* 0x0000000000017941 */ /* 0x000fea0003800000 */
.L_x_2591:
        /* <DEDUP_REMOVED lines=13> */
.L_x_2594:
[----:B------:R-:W-:Y:S05]  /*6cb0*/  BSYNC B1 ;  /* 0x0000000000017941 */ /* 0x000fea0003800000 */
.L_x_2593:
[----:B------:R-:W-:Y:S06]  /*6cc0*/  BAR.ARV 0xa, 0xa0 ;  /* 0x0282800000007b1d */ /* 0x000fec0000002000 */
[----:B------:R-:W-:Y:S04]  /*6cd0*/  BSSY B1, `(.L_x_2595) ;  /* 0x0000003000017945 */ /* 0x000fe80003800000 */
[----:B------:R-:W-:Y:S05]  /*6ce0*/  @!P0 BRA `(.L_x_2596) ;  /* 0x0000000000048947 */ /* 0x000fea0003800000 */
[----:B------:R-:W-:-:S04]  /*6cf0*/  DEPBAR.LE SB0, 0x1 ;  /* 0x000080400000791a */ /* 0x000fc80000000000 */
.L_x_2596:
[----:B------:R-:W-:Y:S05]  /*6d00*/  BSYNC B1 ;  /* 0x0000000000017941 */ /* 0x000fea0003800000 */
.L_x_2595:
[----:B------:R-:W-:Y:S06]  /*6d10*/  BAR.ARV 0xb, 0xa0 ;  /* 0x02c2800000007b1d */ /* 0x000fec0000002000 */
[----:B------:R-:W-:Y:S04]  /*6d20*/  BSSY B1, `(.L_x_2597) ;  /* 0x0000003000017945 */ /* 0x000fe80003800000 */
[----:B------:R-:W-:Y:S05]  /*6d30*/  @!P0 BRA `(.L_x_2598) ;  /* 0x0000000000048947 */ /* 0x000fea0003800000 */
[----:B------:R-:W-:-:S04]  /*6d40*/  DEPBAR.LE SB0, 0x0 ;  /* 0x000080000000791a */ /* 0x000fc80000000000 */
.L_x_2598:
[----:B------:R-:W-:Y:S05]  /*6d50*/  BSYNC B1 ;  /* 0x0000000000017941 */ /* 0x000fea0003800000 */
.L_x_2597:
        /* <DEDUP_REMOVED lines=13> */
.L_x_2600:
[----:B------:R-:W-:Y:S05]  /*6e30*/  BSYNC B1 ;  /* 0x0000000000017941 */ /* 0x000fea0003800000 */
.L_x_2599:
        /* <DEDUP_REMOVED lines=12> */
.L_x_2602:
[----:B------:R-:W-:Y:S05]  /*6f00*/  BSYNC B1 ;  /* 0x0000000000017941 */ /* 0x000fea0003800000 */
.L_x_2601:
        /* <DEDUP_REMOVED lines=13> */
.L_x_2604:
[----:B------:R-:W-:Y:S05]  /*6fe0*/  BSYNC B1 ;  /* 0x0000000000017941 */ /* 0x000fea0003800000 */
.L_x_2603:
[----:B------:R-:W-:Y:S06]  /*6ff0*/  BAR.ARV 0xa, 0xa0 ;  /* 0x0282800000007b1d */ /* 0x000fec0000002000 */
[----:B------:R-:W-:Y:S04]  /*7000*/  BSSY B1, `(.L_x_2605) ;  /* 0x0000003000017945 */ /* 0x000fe80003800000 */
[----:B------:R-:W-:Y:S05]  /*7010*/  @!P0 BRA `(.L_x_2606) ;  /* 0x0000000000048947 */ /* 0x000fea0003800000 */
[----:B------:R-:W-:-:S04]  /*7020*/  DEPBAR.LE SB0, 0x1 ;  /* 0x000080400000791a */ /* 0x000fc80000000000 */
.L_x_2606:
[----:B------:R-:W-:Y:S05]  /*7030*/  BSYNC B1 ;  /* 0x0000000000017941 */ /* 0x000fea0003800000 */
.L_x_2605:
[----:B------:R-:W-:Y:S01]  /*7040*/  UIADD3 UR12, UR12, 0x2, URZ ;  /* 0x000000020c0c7890 */ /* 0x000fe2000fffe03f */
[----:B------:R-:W-:Y:S06]  /*7050*/  BAR.ARV 0xb, 0xa0 ;  /* 0x02c2800000007b1d */ /* 0x000fec0000002000 */
[----:B------:R-:W-:Y:S01]  /*7060*/  UISETP.GE.AND UP0, UPT, UR12, UR5, UPT ;  /* 0x000000050c00728c */ /* 0x000fe2000bf06270 */
[----:B------:R-:W-:Y:S04]  /*7070*/  BSSY B1, `(.L_x_2607) ;  /* 0x0000003000017945 */ /* 0x000fe80003800000 */
[----:B------:R-:W-:Y:S06]  /*7080*/  @!P0 BRA `(.L_x_2608) ;  /* 0x0000000000048947 */ /* 0x000fec0003800000 */
[----:B------:R-:W-:-:S04]  /*7090*/  DEPBAR.LE SB0, 0x0 ;  /* 0x000080000000791a */ /* 0x000fc80000000000 */
.L_x_2608:
[----:B------:R-:W-:Y:S05]  /*70a0*/  BSYNC B1 ;  /* 0x0000000000017941 */ /* 0x000fea0003800000 */
.L_x_2607:
[----:B------:R-:W-:Y:S06]  /*70b0*/  BAR.ARV 0xc, 0xa0 ;  /* 0x0302800000007b1d */ /* 0x000fec0000002000 */
[----:B------:R-:W-:Y:S01]  /*70c0*/  PLOP3.LUT P1, PT, PT, PT, UP0, 0x80, 0x0 ;  /* 0x000000000000781c */ /* 0x000fe20003f2f008 */
[----:B------:R-:W-:Y:S02]  /*70d0*/  UIADD3 UR24, UR24, 0x6000, URZ ;  /* 0x0000600018187890 */ /* 0x000fe4000fffe03f */
[----:B------:R-:W-:-:S10]  /*70e0*/  UIADD3 UR4, UR4, 0x6000, URZ ;  /* 0x0000600004047890 */ /* 0x000fd4000fffe03f */
[----:B------:R-:W-:Y:S05]  /*70f0*/  @!P1 BRA `(.L_x_2609) ;  /* 0xfffffff800289947 */ /* 0x000fea000383ffff */
[----:B------:R-:W-:Y:S05]  /*7100*/  BRA `(.L_x_2574) ;  /* 0x0000002400c87947 */ /* 0x000fea0003800000 */
.L_x_2573:
        /* <DEDUP_REMOVED lines=21> */
.L_x_2610:
[----:B------:R-:W-:Y:S01]  /*7260*/  ULDC UR8, c[0x0][0xb44] ;  /* 0x0002d10000087ab9 */ /* 0x000fe20000000800 */
[----:B------:R-:W-:Y:S01]  /*7270*/  UMOV UR35, UR7 ;  /* 0x0000000700237c82 */ /* 0x000fe20008000000 */
[----:B------:R-:W-:-:S11]  /*7280*/  UISETP.NE.AND UP0, UPT, UR8, 0x1, UPT ;  /* 0x000000010800788c */ /* 0x000fd6000bf05270 */
[----:B------:R-:W-:Y:S02]  /*7290*/  @UP0 ULDC.64 UR10, c[0x0][0xb48] ;  /* 0x0002d200000a0ab9 */ /* 0x000fe40000000a00 */
[----:B------:R-:W-:-:S04]  /*72a0*/  UIMAD.WIDE.U32 UR4, UR7, UR10, URZ ;  /* 0x0000000a070472a5 */ /* 0x000fc8000f8e003f */
[----:B------:R-:W-:-:S04]  /*72b0*/  @UP0 USHF.R.U32.HI UR35, URZ, UR11, UR5 ;  /* 0x0000000b3f230299 */ /* 0x000fc80008011605 */
[----:B------:R-:W-:-:S12]  /*72c0*/  UIMAD UR4, UR35, UR8, URZ ;  /* 0x00000008230472a4 */ /* 0x000fd8000f8e023f */
.L_x_2611:
[----:B------:R-:W-:Y:S01]  /*72d0*/  ULDC UR8, c[0x0][0xb38] ;  /* 0x0002ce0000087ab9 */ /* 0x000fe20000000800 */
[----:B------:R-:W-:Y:S01]  /*72e0*/  UIADD3 UR4, UR7, -UR4, URZ ;  /* 0x8000000407047290 */ /* 0x000fe2000fffe03f */
[----:B------:R-:W-:Y:S01]  /*72f0*/  IMAD.MOV.U32 R16, RZ, RZ, 0x1 ;  /* 0x00000001ff107424 */ /* 0x000fe200078e00ff */
[----:B------:R-:W-:Y:S01]  /*7300*/  UISETP.NE.AND UP0, UPT, UR8, 0x1, UPT ;  /* 0x000000010800788c */ /* 0x000fe2000bf05270 */
[----:B------:R-:W-:Y:S01]  /*7310*/  IMAD.MOV.U32 R23, RZ, RZ, RZ ;  /* 0x000000ffff177224 */ /* 0x000fe200078e00ff */
[----:B------:R-:W-:Y:S01]  /*7320*/  ULDC UR5, c[0x0][0xb44] ;  /* 0x0002d10000057ab9 */ /* 0x000fe20000000800 */
[----:B------:R-:W-:Y:S01]  /*7330*/  IMAD.MOV.U32 R10, RZ, RZ, 0x1 ;  /* 0x00000001ff0a7424 */ /* 0x000fe200078e00ff */
[----:B------:R-:W-:-:S07]  /*7340*/  UIMAD UR6, UR6, UR5, UR4 ;  /* 0x00000005060672a4 */ /* 0x000fce000f8e0204 */
        /* <DEDUP_REMOVED lines=9> */
[----:B------:R-:W1:Y:S01]  /*73e0*/  LDC R2, c[0x0][0x280] ;  /* 0x0000a000ff027b82 */ /* 0x000e620000000800 */
[----:B------:R-:W-:Y:S01]  /*73f0*/  UIMAD UR35, UR35, 0x60, URZ ;  /* 0x00000060232378a4 */ /* 0x000fe2000f8e023f */
[----:B------:R-:W-:-:S06]  /*7400*/  ULDC UR4, c[0x0][0x74c] ;  /* 0x0001d30000047ab9 */ /* 0x000fcc0000000800 */
[----:B------:R-:W1:Y:S02]  /*7410*/  LDC R3, c[0x0][0x290] ;  /* 0x0000a400ff037b82 */ /* 0x000e640000000800 */
[----:B-1----:R-:W-:Y:S01]  /*7420*/  IADD3 R0, -R3, UR35, R2 ;  /* 0x0000002303007c10 */ /* 0x002fe2000fffe102 */
[----:B------:R-:W-:-:S04]  /*7430*/  VIADD R2, R2, 0x3f ;  /* 0x0000003f02027836 */ /* 0x000fc80000000000 */
[----:B------:R-:W-:Y:S01]  /*7440*/  VIADD R0, R0, -UR4 ;  /* 0x8000000400007c36 */ /* 0x000fe20008000000 */
[----:B------:R-:W-:-:S04]  /*7450*/  SHF.R.S32.HI R5, RZ, 0x1f, R2 ;  /* 0x0000001fff057819 */ /* 0x000fc80000011402 */
[----:B------:R-:W-:Y:S02]  /*7460*/  SHF.R.S32.HI R3, RZ, 0x1f, R0 ;  /* 0x0000001fff037819 */ /* 0x000fe40000011400 */
[----:B------:R-:W-:Y:S02]  /*7470*/  LEA.HI R4, R5, R2, RZ, 0x6 ;  /* 0x0000000205047211 */ /* 0x000fe400078f30ff */
[----:B------:R-:W-:Y:S02]  /*7480*/  LEA.HI R3, R3, R0, RZ, 0x6 ;  /* 0x0000000003037211 */ /* 0x000fe400078f30ff */
[----:B------:R-:W-:Y:S02]  /*7490*/  SHF.R.S32.HI R4, RZ, 0x6, R4 ;  /* 0x00000006ff047819 */ /* 0x000fe40000011404 */
[----:B------:R-:W-:-:S04]  /*74a0*/  SHF.R.S32.HI R3, RZ, 0x6, R3 ;  /* 0x00000006ff037819 */ /* 0x000fc80000011403 */
[----:B------:R-:W-:-:S04]  /*74b0*/  VIMNMX R5, RZ, R3, !PT ;  /* 0x00000003ff057248 */ /* 0x000fc80007fe0100 */
[----:B------:R-:W-:-:S13]  /*74c0*/  ISETP.GT.AND P0, PT, R4, R5, PT ;  /* 0x000000050400720c */ /* 0x000fda0003f04270 */
[----:B------:R-:W-:Y:S05]  /*74d0*/  @!P0 BRA `(.L_x_2612) ;  /* 0x0000002000508947 */ /* 0x000fea0003800000 */
[----:B------:R-:W1:Y:S01]  /*74e0*/  LDC.64 R8, c[0x0][0x718] ;  /* 0x0001c600ff087b82 */ /* 0x000e620000000a00 */
[----:B------:R-:W-:Y:S01]  /*74f0*/  IMAD.U32 R3, RZ, RZ, UR28 ;  /* 0x0000001cff037e24 */ /* 0x000fe2000f8e00ff */
[----:B------:R-:W-:Y:S01]  /*7500*/  ULDC UR4, c[0x0][0x2e8] ;  /* 0x0000ba0000047ab9 */ /* 0x000fe20000000800 */
[----:B------:R-:W-:Y:S01]  /*7510*/  ELECT P0, URZ, PT ;  /* 0x00000000003f782f */ /* 0x000fe20003800000 */
[----:B------:R-:W-:Y:S01]  /*7520*/  BSSY B1, `(.L_x_2612) ;  /* 0x000020f000017945 */ /* 0x000fe20003800000 */
[----:B------:R-:W-:Y:S01]  /*7530*/  UISETP.NE.AND UP0, UPT, UR4, 0x1, UPT ;  /* 0x000000010400788c */ /* 0x000fe2000bf05270 */
[----:B------:R-:W-:Y:S01]  /*7540*/  SHF.R.S32.HI R3, RZ, 0x1f, R3 ;  /* 0x0000001fff037819 */ /* 0x000fe20000011403 */
[----:B------:R-:W-:Y:S01]  /*7550*/  UMOV UR36, UR28 ;  /* 0x0000001c00247c82 */ /* 0x000fe20008000000 */
[----:B------:R-:W2:Y:S01]  /*7560*/  LDC.64 R6, c[0x0][0x730] ;  /* 0x0001cc00ff067b82 */ /* 0x000ea20000000a00 */
[----:B------:R-:W-:-:S07]  /*7570*/  IMAD.MOV.U32 R23, RZ, RZ, RZ ;  /* 0x000000ffff177224 */ /* 0x000fce00078e00ff */
[----:B------:R-:W3:Y:S01]  /*7580*/  LDC.64 R10, c[0x0][0x720] ;  /* 0x0001c800ff0a7b82 */ /* 0x000ee20000000a00 */
[----:B------:R-:W-:Y:S01]  /*7590*/  @UP0 ULDC UR4, c[0x0][0x2ec] ;  /* 0x0000bb0000040ab9 */ /* 0x000fe20000000800 */
[----:B------:R-:W-:Y:S01]  /*75a0*/  @UP0 ULDC UR6, c[0x0][0x2f0] ;  /* 0x0000bc0000060ab9 */ /* 0x000fe20000000800 */
[----:B------:R-:W-:-:S04]  /*75b0*/  UIMAD.WIDE.U32 UR4, UR28, UR4, URZ ;  /* 0x000000041c0472a5 */ /* 0x000fc8000f8e003f */
[----:B------:R-:W-:Y:S01]  /*75c0*/  @UP0 USHF.R.U32.HI UR36, URZ, UR6, UR5 ;  /* 0x000000063f240299 */ /* 0x000fe20008011605 */
[----:B-1----:R-:W-:-:S04]  /*75d0*/  IMAD R0, R3, R8, RZ ;  /* 0x0000000803007224 */ /* 0x002fc800078e02ff */
[----:B------:R-:W-:Y:S02]  /*75e0*/  IMAD R13, R9, UR28, R0 ;  /* 0x0000001c090d7c24 */ /* 0x000fe4000f8e0200 */
[----:B------:R-:W-:-:S04]  /*75f0*/  IMAD.WIDE.U32 R8, R8, UR28, RZ ;  /* 0x0000001c08087c25 */ /* 0x000fc8000f8e00ff */
[----:B--2---:R-:W-:Y:S02]  /*7600*/  IMAD R12, R3, R6, RZ ;  /* 0x00000006030c7224 */ /* 0x004fe400078e02ff */
[----:B------:R-:W1:Y:S01]  /*7610*/  LDC.64 R2, c[0x0][0x738] ;  /* 0x0001ce00ff027b82 */ /* 0x000e620000000a00 */
[----:B------:R-:W-:Y:S02]  /*7620*/  IMAD.U32 R0, RZ, RZ, UR29 ;  /* 0x0000001dff007e24 */ /* 0x000fe4000f8e00ff */
[----:B------:R-:W-:Y:S02]  /*7630*/  IMAD.IADD R9, R9, 0x1, R13 ;  /* 0x0000000109097824 */ /* 0x000fe400078e020d */
[----:B------:R-:W-:Y:S01]  /*7640*/  IMAD R15, R7, UR28, R12 ;  /* 0x0000001c070f7c24 */ /* 0x000fe2000f8e020c */
[----:B------:R-:W-:Y:S01]  /*7650*/  SHF.R.S32.HI R13, RZ, 0x1f, R0 ;  /* 0x0000001fff0d7819 */ /* 0x000fe20000011400 */
[----:B------:R-:W-:-:S04]  /*7660*/  IMAD.WIDE.U32 R6, R6, UR28, RZ ;  /* 0x0000001c06067c25 */ /* 0x000fc8000f8e00ff */
[----:B---3--:R-:W-:Y:S02]  /*7670*/  IMAD R0, R13, R10, RZ ;  /* 0x0000000a0d007224 */ /* 0x008fe400078e02ff */
[----:B------:R-:W-:Y:S02]  /*7680*/  IMAD.IADD R7, R7, 0x1, R15 ;  /* 0x0000000107077824 */ /* 0x000fe400078e020f */
[----:B------:R-:W-:Y:S02]  /*7690*/  IMAD R11, R11, UR29, R0 ;  /* 0x0000001d0b0b7c24 */ /* 0x000fe4000f8e0200 */
[----:B------:R-:W-:-:S04]  /*76a0*/  IMAD.WIDE.U32 R8, R10, UR29, R8 ;  /* 0x0000001d0a087c25 */ /* 0x000fc8000f8e0008 */
[----:B------:R-:W-:Y:S02]  /*76b0*/  IMAD.MOV.U32 R10, RZ, RZ, 0x1 ;  /* 0x00000001ff0a7424 */ /* 0x000fe400078e00ff */
[----:B-1----:R-:W-:Y:S02]  /*76c0*/  IMAD R0, R13, R2, RZ ;  /* 0x000000020d007224 */ /* 0x002fe400078e02ff */
[----:B------:R-:W-:-:S04]  /*76d0*/  IMAD.WIDE.U32 R6, R2, UR29, R6 ;  /* 0x0000001d02067c25 */ /* 0x000fc8000f8e0006 */
[----:B------:R-:W-:Y:S01]  /*76e0*/  IMAD R3, R3, UR29, R0 ;  /* 0x0000001d03037c24 */ /* 0x000fe2000f8e0200 */
[----:B------:R-:W-:Y:S06]  /*76f0*/  @!P0 BRA `(.L_x_2613) ;  /* 0x0000001c00c48947 */ /* 0x000fec0003800000 */
[----:B------:R-:W1:Y:S01]  /*7700*/  S2R R13, SR_CgaCtaId ;  /* 0x00000000000d7919 */ /* 0x000e620000008800 */
[----:B------:R-:W-:Y:S01]  /*7710*/  MOV R12, 0x400 ;  /* 0x00000400000c7802 */ /* 0x000fe20000000f00 */
[----:B------:R-:W-:Y:S01]  /*7720*/  IMAD.MOV.U32 R0, RZ, RZ, 0x1 ;  /* 0x00000001ff007424 */ /* 0x000fe200078e00ff */
[----:B------:R-:W2:Y:S02]  /*7730*/  S2R R14, SR_TID.X ;  /* 0x00000000000e7919 */ /* 0x000ea40000002100 */
[----:B-1----:R-:W-:Y:S02]  /*7740*/  LEA R12, R13, R12, 0x18 ;  /* 0x0000000c0d0c7211 */ /* 0x002fe400078ec0ff */
[----:B------:R-:W-:Y:S02]  /*7750*/  SHF.L.U32 R13, R0, 0x1f, RZ ;  /* 0x0000001f000d7819 */ /* 0x000fe400000006ff */
[----:B--2---:R-:W-:Y:S01]  /*7760*/  LOP3.LUT P0, RZ, R14, 0x7f, RZ, 0xc0, !PT ;  /* 0x0000007f0eff7812 */ /* 0x004fe2000780c0ff */
[----:B------:R-:W-:Y:S01]  /*7770*/  IMAD.IADD R14, R9, 0x1, R11 ;  /* 0x00000001090e7824 */ /* 0x000fe200078e020b */
[----:B------:R-:W1:Y:S02]  /*7780*/  SYNCS.PHASECHK.TRANS64.TRYWAIT P1, [R12+URZ+0x36420], R13 ;  /* 0x0364200d0c0075a7 */ /* 0x000e64000802017f */
[----:B-1----:R-:W-:Y:S09]  /*7790*/  @!P1 BRA `(.L_x_2614) ;  /* 0x00000020008c9947 */ /* 0x002ff20003800000 */
.L_x_2641:
        /* <DEDUP_REMOVED lines=9> */
.L_x_2615:
[----:B------:R-:W-:Y:S01]  /*7830*/  R2UR UR27, R5 ;  /* 0x00000000051b72ca */ /* 0x000fe200000e0000 */
[----:B------:R-:W2:Y:S01]  /*7840*/  LDC.64 R18, c[0x0][0x198] ;  /* 0x00006600ff127b82 */ /* 0x000ea20000000a00 */
[----:B------:R-:W-:Y:S01]  /*7850*/  ULDC.64 UR4, c[0x0][0x700] ;  /* 0x0001c00000047ab9 */ /* 0x000fe20000000a00 */
[----:B------:R-:W-:Y:S01]  /*7860*/  R2UR UR32, R12 ;  /* 0x000000000c2072ca */ /* 0x000fe200000e0000 */
[----:B------:R-:W-:Y:S01]  /*7870*/  IMAD.U32 R11, RZ, RZ, UR4 ;  /* 0x00000004ff0b7e24 */ /* 0x000fe2000f8e00ff */
[----:B------:R-:W-:Y:S01]  /*7880*/  UMOV UR30, 0x0 ;  /* 0x00000000001e7882 */ /* 0x000fe20000000000 */
[----:B------:R-:W-:Y:S01]  /*7890*/  IMAD.U32 R0, RZ, RZ, UR5 ;  /* 0x00000005ff007e24 */ /* 0x000fe2000f8e00ff */
[----:B------:R-:W-:Y:S01]  /*78a0*/  UMOV UR31, 0x14f00000 ;  /* 0x14f00000001f7882 */ /* 0x000fe20000000000 */
[----:B------:R-:W-:Y:S01]  /*78b0*/  UMOV UR26, URZ ;  /* 0x0000003f001a7c82 */ /* 0x000fe20008000000 */
[----:B------:R-:W-:Y:S01]  /*78c0*/  UMOV UR18, 0x40 ;  /* 0x0000004000127882 */ /* 0x000fe20000000000 */
[----:B------:R-:W-:Y:S01]  /*78d0*/  UMOV UR20, UR28 ;  /* 0x0000001c00147c82 */ /* 0x000fe20008000000 */
[----:B------:R-:W-:Y:S01]  /*78e0*/  UMOV UR21, UR29 ;  /* 0x0000001d00157c82 */ /* 0x000fe20008000000 */
[----:B------:R-:W-:Y:S01]  /*78f0*/  UMOV UR10, 0x80 ;  /* 0x00000080000a7882 */ /* 0x000fe20000000000 */
[----:B------:R-:W-:Y:S01]  /*7900*/  USHF.L.U32 UR27, UR27, 0x6, URZ ;  /* 0x000000061b1b7899 */ /* 0x000fe2000800063f */
[----:B------:R-:W-:Y:S01]  /*7910*/  IMAD.MOV.U32 R17, RZ, RZ, 0x12000 ;  /* 0x00012000ff117424 */ /* 0x000fe200078e00ff */
[----:B------:R-:W-:Y:S01]  /*7920*/  UMOV UR12, UR28 ;  /* 0x0000001c000c7c82 */ /* 0x000fe20008000000 */
[----:B------:R-:W-:Y:S01]  /*7930*/  UIADD3 UR25, UR32, 0x36410, URZ ;  /* 0x0003641020197890 */ /* 0x000fe2000fffe03f */
[----:B------:R-:W-:Y:S01]  /*7940*/  IMAD.MOV.U32 R23, RZ, RZ, 0x1 ;  /* 0x00000001ff177424 */ /* 0x000fe200078e00ff */
[----:B------:R-:W-:Y:S01]  /*7950*/  UIADD3 UR24, UR32, 0x1e000, URZ ;  /* 0x0001e00020187890 */ /* 0x000fe2000fffe03f */
[----:B------:R-:W-:Y:S01]  /*7960*/  IMAD.U32 R3, RZ, RZ, UR27 ;  /* 0x0000001bff037e24 */ /* 0x000fe2000f8e00ff */
[----:B------:R-:W-:Y:S01]  /*7970*/  IADD3 R2, P1, R8, UR27, RZ ;  /* 0x0000001b08027c10 */ /* 0x000fe2000ff3e0ff */
[----:B------:R-:W-:-:S02]  /*7980*/  UIADD3 UR16, UR32, 0x20000, URZ ;  /* 0x0002000020107890 */ /* 0x000fc4000fffe03f */
[----:B------:R-:W-:Y:S01]  /*7990*/  UIADD3 UR8, UR32, 0x22000, URZ ;  /* 0x0002200020087890 */ /* 0x000fe2000fffe03f */
[----:B------:R-:W-:Y:S01]  /*79a0*/  LEA.HI.X.SX32 R3, R3, R14, 0x1, P1 ;  /* 0x0000000e03037211 */ /* 0x000fe200008f0eff */
[----:B--2---:R-:W-:Y:S01]  /*79b0*/  IMAD.MOV.U32 R20, RZ, RZ, R18 ;  /* 0x000000ffff147224 */ /* 0x004fe200078e0012 */
[C---:B------:R-:W-:Y:S01]  /*79c0*/  LEA R10, P1, R2.reuse, R11, 0x2 ;  /* 0x0000000b020a7211 */ /* 0x040fe200078210ff */
[----:B------:R-:W-:Y:S01]  /*79d0*/  IMAD.MOV.U32 R21, RZ, RZ, R19 ;  /* 0x000000ffff157224 */ /* 0x000fe200078e0013 */
[----:B------:R-:W-:Y:S02]  /*79e0*/  UIADD3 UR40, UR32, 0x30000, URZ ;  /* 0x0003000020287890 */ /* 0x000fe4000fffe03f */
[----:B------:R-:W-:Y:S01]  /*79f0*/  LEA.HI.X R2, R2, R0, R3, 0x2, P1 ;  /* 0x0000000002027211 */ /* 0x000fe200008f1403 */
[----:B------:R-:W-:Y:S01]  /*7a00*/  UMOV UR17, UR25 ;  /* 0x0000001900117c82 */ /* 0x000fe20008000000 */
[----:B------:R-:W-:Y:S01]  /*7a10*/  R2UR UR14, R10 ;  /* 0x000000000a0e72ca */ /* 0x000fe200000e0000 */
[----:B------:R-:W-:Y:S01]  /*7a20*/  UMOV UR19, UR27 ;  /* 0x0000001b00137c82 */ /* 0x000fe20008000000 */
[----:B------:R-:W-:Y:S01]  /*7a30*/  R2UR UR15, R2 ;  /* 0x00000000020f72ca */ /* 0x000fe200000e0000 */
[----:B------:R-:W-:Y:S01]  /*7a40*/  UMOV UR13, UR29 ;  /* 0x0000001d000d7c82 */ /* 0x000fe20008000000 */
[----:B------:R-:W-:Y:S01]  /*7a50*/  IADD3 R2, P1, R20, 0x2f0, RZ ;  /* 0x000002f014027810 */ /* 0x000fe20007f3e0ff */
[----:B------:R-:W-:Y:S01]  /*7a60*/  UMOV UR9, UR25 ;  /* 0x0000001900097c82 */ /* 0x000fe20008000000 */
[----:B------:R-:W-:Y:S01]  /*7a70*/  UMOV UR11, UR27 ;  /* 0x0000001b000b7c82 */ /* 0x000fe20008000000 */
[----:B------:R-:W-:Y:S01]  /*7a80*/  UMOV UR33, 0x10 ;  /* 0x0000001000217882 */ /* 0x000fe20000000000 */
[----:B------:R-:W-:Y:S01]  /*7a90*/  R2UR UR6, R2 ;  /* 0x00000000020672ca */ /* 0x000fe200000e0000 */
[----:B------:R-:W-:Y:S01]  /*7aa0*/  UMOV UR41, UR25 ;  /* 0x0000001900297c82 */ /* 0x000fe20008000000 */
[----:B------:R-:W-:Y:S01]  /*7ab0*/  IADD3 R2, P2, R20, 0x3f0, RZ ;  /* 0x000003f014027810 */ /* 0x000fe20007f5e0ff */
[----:B------:R-:W-:Y:S01]  /*7ac0*/  VIADD R10, R4, 0xffffffff ;  /* 0xffffffff040a7836 */ /* 0x000fe20000000000 */
[----:B------:R-:W-:-:S02]  /*7ad0*/  UIADD3 UR48, UR32, 0x3000, URZ ;  /* 0x0000300020307890 */ /* 0x000fc4000fffe03f */
[----:B------:R-:W-:Y:S01]  /*7ae0*/  R2UR UR4, R2 ;  /* 0x00000000020472ca */ /* 0x000fe200000e0000 */
[--C-:B------:R-:W-:Y:S01]  /*7af0*/  IMAD.X R2, RZ, RZ, R21.reuse, P1 ;  /* 0x000000ffff027224 */ /* 0x100fe200008e0615 */
[----:B------:R-:W-:Y:S01]  /*7b00*/  UMOV UR38, 0x0 ;  /* 0x0000000000267882 */ /* 0x000fe20000000000 */
[----:B------:R-:W-:Y:S01]  /*7b10*/  UMOV UR39, 0x10000000 ;  /* 0x1000000000277882 */ /* 0x000fe20000000000 */
[----:B------:R-:W-:Y:S01]  /*7b20*/  UMOV UR37, UR29 ;  /* 0x0000001d00257c82 */ /* 0x000fe20008000000 */
[----:B------:R-:W-:Y:S01]  /*7b30*/  UMOV UR34, UR26 ;  /* 0x0000001a00227c82 */ /* 0x000fe20008000000 */
[----:B------:R-:W-:Y:S01]  /*7b40*/  R2UR UR7, R2 ;  /* 0x00000000020772ca */ /* 0x000fe200000e0000 */
[--C-:B------:R-:W-:Y:S01]  /*7b50*/  IMAD.X R2, RZ, RZ, R21.reuse, P2 ;  /* 0x000000ffff027224 */ /* 0x100fe200010e0615 */
[----:B------:R-:W-:Y:S01]  /*7b60*/  UMOV UR50, 0x40 ;  /* 0x0000004000327882 */ /* 0x000fe20000000000 */
[----:B------:R-:W-:Y:S01]  /*7b70*/  UMOV UR51, UR35 ;  /* 0x0000002300337c82 */ /* 0x000fe20008000000 */
[----:B------:R-:W-:Y:S01]  /*7b80*/  UMOV UR52, UR36 ;  /* 0x0000002400347c82 */ /* 0x000fe20008000000 */
[----:B------:R-:W-:Y:S01]  /*7b90*/  UMOV UR53, UR29 ;  /* 0x0000001d00357c82 */ /* 0x000fe20008000000 */
[----:B------:R-:W-:Y:S01]  /*7ba0*/  R2UR UR5, R2 ;  /* 0x00000000020572ca */ /* 0x000fe200000e0000 */
[----:B------:R-:W-:Y:S01]  /*7bb0*/  UMOV UR42, 0x80 ;  /* 0x00000080002a7882 */ /* 0x000fe20000000000 */
[----:B------:R-:W-:Y:S01]  /*7bc0*/  IADD3 R2, P1, R20, 0xf0, RZ ;  /* 0x000000f014027810 */ /* 0x000fe20007f3e0ff */
[----:B------:R-:W-:Y:S01]  /*7bd0*/  UMOV UR43, UR35 ;  /* 0x00000023002b7c82 */ /* 0x000fe20008000000 */
[----:B------:R-:W-:Y:S01]  /*7be0*/  UMOV UR44, UR36 ;  /* 0x00000024002c7c82 */ /* 0x000fe20008000000 */
[----:B------:R-:W-:Y:S01]  /*7bf0*/  UMOV UR45, UR29 ;  /* 0x0000001d002d7c82 */ /* 0x000fe20008000000 */
[----:B------:R-:W-:Y:S01]  /*7c00*/  R2UR UR22, R2 ;  /* 0x00000000021672ca */ /* 0x000fe200000e0000 */
[----:B------:R-:W-:Y:S01]  /*7c10*/  IMAD.X R3, RZ, RZ, R21, P1 ;  /* 0x000000ffff037224 */ /* 0x000fe200008e0615 */
[----:B------:R-:W-:Y:S01]  /*7c20*/  ISETP.GE.AND P1, PT, R5, R10, PT ;  /* 0x0000000a0500720c */ /* 0x000fe20003f26270 */
[----:B------:R2:W-:Y:S03]  /*7c30*/  STL [R1+0x8], R10 ;  /* 0x0000080a01007387 */ /* 0x0005e60000100800 */
[----:B------:R-:W-:Y:S01]  /*7c40*/  R2UR UR23, R3 ;  /* 0x00000000031772ca */ /* 0x000fe200000e0000 */
[----:B--2---:R-:W-:-:S12]  /*7c50*/  IMAD.MOV.U32 R10, RZ, RZ, 0x1 ;  /* 0x00000001ff0a7424 */ /* 0x004fd800078e00ff */
[----:B------:R-:W-:Y:S01]  /*7c60*/  UTMALDG.4D [UR24], [UR22], desc[UR30] ;  /* 0x00001e18160075b4 */ /* 0x000fe20008019000 */
[----:B------:R2:W-:Y:S01]  /*7c70*/  UTMALDG.4D [UR16], [UR22], desc[UR30] ;  /* 0x00001e10160075b4 */ /* 0x0005e20008019000 */
[----:B------:R-:W-:Y:S01]  /*7c80*/  UTMALDG.4D [UR8], [UR22], desc[UR30] ;  /* 0x00001e08160075b4 */ /* 0x000fe20008019000 */
[----:B------:R3:W-:Y:S01]  /*7c90*/  UBLKCP.S.G [UR40], [UR14], UR33 ;  /* 0x000000280e0073ba */ /* 0x0007e20008000221 */
[----:B------:R4:W-:Y:S01]  /*7ca0*/  SYNCS.ARRIVE.TRANS64 RZ, [R12+URZ+0x36400], R17 ;  /* 0x036400110cff79a7 */ /* 0x0009e2000800003f */
[----:B--2---:R-:W-:Y:S01]  /*7cb0*/  UIADD3 UR16, UR32, 0x9000, URZ ;  /* 0x0000900020107890 */ /* 0x004fe2000fffe03f */
[----:B------:R-:W-:Y:S01]  /*7cc0*/  UMOV UR19, UR35 ;  /* 0x0000002300137c82 */ /* 0x000fe20008000000 */
[----:B------:R-:W-:Y:S01]  /*7cd0*/  UMOV UR20, UR36 ;  /* 0x0000002400147c82 */ /* 0x000fe20008000000 */
[----:B------:R-:W-:Y:S01]  /*7ce0*/  UMOV UR18, UR26 ;  /* 0x0000001a00127c82 */ /* 0x000fe20008000000 */
[----:B---3--:R-:W-:Y:S02]  /*7cf0*/  UIADD3 UR33, UR32, 0x36400, URZ ;  /* 0x0003640020217890 */ /* 0x008fe4000fffe03f */
[----:B------:R-:W-:-:S02]  /*7d00*/  UIADD3 UR40, UR32, 0x6000, URZ ;  /* 0x0000600020287890 */ /* 0x000fc4000fffe03f */
[----:B------:R-:W-:Y:S01]  /*7d10*/  UIADD3 UR8, UR32, 0xc000, URZ ;  /* 0x0000c00020087890 */ /* 0x000fe2000fffe03f */
[----:B------:R-:W-:Y:S02]  /*7d20*/  UMOV UR10, 0x40 ;  /* 0x00000040000a7882 */ /* 0x000fe40000000000 */
[----:B------:R-:W-:Y:S01]  /*7d30*/  UMOV UR49, UR33 ;  /* 0x0000002100317c82 */ /* 0x000fe20008000000 */
[----:B------:R-:W-:Y:S01]  /*7d40*/  UMOV UR41, UR33 ;  /* 0x0000002100297c82 */ /* 0x000fe20008000000 */
[----:B------:R2:W-:Y:S01]  /*7d50*/  UTMALDG.4D [UR32], [UR6], desc[UR38] ;  /* 0x00002620060075b4 */ /* 0x0005e20008019000 */
[----:B------:R-:W-:Y:S01]  /*7d60*/  UMOV UR17, UR33 ;  /* 0x0000002100117c82 */ /* 0x000fe20008000000 */
[----:B------:R-:W-:Y:S01]  /*7d70*/  UMOV UR11, UR35 ;  /* 0x00000023000b7c82 */ /* 0x000fe20008000000 */
[----:B------:R-:W-:Y:S01]  /*7d80*/  UMOV UR12, UR36 ;  /* 0x00000024000c7c82 */ /* 0x000fe20008000000 */
[----:B------:R-:W-:Y:S01]  /*7d90*/  UMOV UR9, UR33 ;  /* 0x0000002100097c82 */ /* 0x000fe20008000000 */
[----:B------:R4:W-:Y:S01]  /*7da0*/  UTMALDG.4D [UR48], [UR6], desc[UR38] ;  /* 0x00002630060075b4 */ /* 0x0009e20008019000 */
[----:B------:R4:W-:Y:S01]  /*7db0*/  UTMALDG.4D [UR40], [UR6], desc[UR38] ;  /* 0x00002628060075b4 */ /* 0x0009e20008019000 */
[----:B------:R4:W-:Y:S01]  /*7dc0*/  UTMALDG.4D [UR16], [UR4], desc[UR38] ;  /* 0x00002610040075b4 */ /* 0x0009e20008019000 */
[----:B--2---:R-:W-:Y:S01]  /*7dd0*/  UIADD3 UR32, UR32, 0xf000, URZ ;  /* 0x0000f00020207890 */ /* 0x004fe2000fffe03f */
[----:B------:R-:W-:Y:S01]  /*7de0*/  UMOV UR34, 0x80 ;  /* 0x0000008000227882 */ /* 0x000fe20000000000 */
[----:B------:R4:W-:Y:S07]  /*7df0*/  UTMALDG.4D [UR8], [UR4], desc[UR38] ;  /* 0x00002608040075b4 */ /* 0x0009ee0008019000 */
[----:B------:R4:W-:Y:S02]  /*7e00*/  UTMALDG.4D [UR32], [UR4], desc[UR38] ;  /* 0x00002620040075b4 */ /* 0x0009e40008019000 */
[----:B----4-:R-:W-:Y:S05]  /*7e10*/  @P1 BRA `(.L_x_2616) ;  /* 0x0000001400201947 */ /* 0x010fea0003800000 */
[-C--:B------:R-:W-:Y:S01]  /*7e20*/  LOP3.LUT R17, RZ, R5.reuse, RZ, 0x33, !PT ;  /* 0x00000005ff117212 */ /* 0x080fe200078e33ff */
[C---:B------:R-:W-:Y:S02]  /*7e30*/  VIADD R10, R4.reuse, 0xfffffffe ;  /* 0xfffffffe040a7836 */ /* 0x040fe40000000000 */
[----:B------:R-:W-:Y:S02]  /*7e40*/  IMAD.MOV.U32 R23, RZ, RZ, 0x1 ;  /* 0x00000001ff177424 */ /* 0x000fe400078e00ff */
[----:B------:R-:W-:Y:S01]  /*7e50*/  IMAD.IADD R17, R4, 0x1, R17 ;  /* 0x0000000104117824 */ /* 0x000fe200078e0211 */
[----:B------:R-:W-:Y:S01]  /*7e60*/  ISETP.NE.AND P1, PT, R10, R5, PT ;  /* 0x000000050a00720c */ /* 0x000fe20003f25270 */
[----:B------:R-:W-:Y:S02]  /*7e70*/  IMAD.MOV.U32 R24, RZ, RZ, R5 ;  /* 0x000000ffff187224 */ /* 0x000fe400078e0005 */
[----:B------:R-:W-:Y:S01]  /*7e80*/  IMAD.MOV.U32 R16, RZ, RZ, 0x1 ;  /* 0x00000001ff107424 */ /* 0x000fe200078e00ff */
[----:B------:R-:W-:-:S05]  /*7e90*/  LOP3.LUT R4, R17, 0x1, RZ, 0xc0, !PT ;  /* 0x0000000111047812 */ /* 0x000fca00078ec0ff */
[----:B------:R2:W-:Y:S04]  /*7ea0*/  STL [R1+0x4], R4 ;  /* 0x0000040401007387 */ /* 0x0005e80000100800 */
[----:B------:R-:W-:Y:S05]  /*7eb0*/  @!P1 BRA `(.L_x_2617) ;  /* 0x0000000c005c9947 */ /* 0x000fea0003800000 */
[----:B------:R-:W-:Y:S02]  /*7ec0*/  IMAD.IADD R25, R17, 0x1, -R4 ;  /* 0x0000000111197824 */ /* 0x000fe400078e0a04 */
[----:B------:R-:W-:Y:S02]  /*7ed0*/  IMAD.MOV.U32 R24, RZ, RZ, R5 ;  /* 0x000000ffff187224 */ /* 0x000fe400078e0005 */
[----:B------:R-:W-:-:S07]  /*7ee0*/  IMAD.MOV.U32 R16, RZ, RZ, 0x1 ;  /* 0x00000001ff107424 */ /* 0x000fce00078e00ff */
.L_x_2626:
[----:B-1----:R-:W-:-:S05]  /*7ef0*/  IMAD.MOV.U32 R13, RZ, RZ, 0x1 ;  /* 0x00000001ff0d7424 */ /* 0x002fca00078e00ff */
[----:B------:R-:W-:-:S04]  /*7f00*/  SHF.L.U32 R13, R13, 0x1f, RZ ;  /* 0x0000001f0d0d7819 */ /* 0x000fc800000006ff */
[----:B------:R-:W1:Y:S02]  /*7f10*/  SYNCS.PHASECHK.TRANS64.TRYWAIT P1, [R12+URZ+0x36438], R13 ;  /* 0x0364380d0c0075a7 */ /* 0x000e64000802017f */
[----:B-1----:R-:W-:Y:S05]  /*7f20*/  @!P1 BRA `(.L_x_2618) ;  /* 0x0000001800bc9947 */ /* 0x002fea0003800000 */
.L_x_2642:
[----:B------:R-:W-:Y:S05]  /*7f30*/  @P0 BRA `(.L_x_2619) ;  /* 0x00000000001c0947 */ /* 0x000fea0003800000 */
[----:B------:R-:W3:Y:S01]  /*7f40*/  S2R R0, SR_TID.X ;  /* 0x0000000000007919 */ /* 0x000ee20000002100 */
[----:B------:R-:W-:-:S04]  /*7f50*/  IMAD.MOV.U32 R3, RZ, RZ, 0x6100 ;  /* 0x00006100ff037424 */ /* 0x000fc800078e00ff */
[----:B------:R4:W-:Y:S01]  /*7f60*/  SYNCS.ARRIVE.TRANS64 RZ, [R12+URZ+0x36430], R3 ;  /* 0x036430030cff79a7 */ /* 0x0009e2000800003f */
[----:B---3--:R-:W-:-:S04]  /*7f70*/  LOP3.LUT R0, R0, 0x1f, RZ, 0xc0, !PT ;  /* 0x0000001f00007812 */ /* 0x008fc800078ec0ff */
[----:B------:R-:W-:-:S13]  /*7f80*/  ISETP.NE.AND P1, PT, R0, RZ, PT ;  /* 0x000000ff0000720c */ /* 0x000fda0003f25270 */
[----:B----4-:R-:W-:Y:S05]  /*7f90*/  @!P1 BRA `(.L_x_2619) ;  /* 0x0000000000049947 */ /* 0x010fea0003800000 */
[----:B------:R-:W-:Y:S01]  /*7fa0*/  BPT.TRAP 0x1 ;  /* 0x000000040000795c */ /* 0x000fe20000300000 */
.L_x_2619:
[----:B------:R-:W3:Y:S01]  /*7fb0*/  LDC.64 R18, c[0x0][0x728] ;  /* 0x0001ca00ff127b82 */ /* 0x000ee20000000a00 */
[----:B------:R-:W-:Y:S01]  /*7fc0*/  IMAD.SHL.U32 R22, R24, 0x40, RZ ;  /* 0x0000004018167824 */ /* 0x000fe200078e00ff */
[----:B------:R-:W-:Y:S01]  /*7fd0*/  UMOV UR6, 0x0 ;  /* 0x0000000000067882 */ /* 0x000fe20000000000 */
[C---:B------:R-:W-:Y:S01]  /*7fe0*/  VIADD R26, R12.reuse, 0x36430 ;  /* 0x000364300c1a7836 */ /* 0x040fe20000000000 */
[----:B------:R-:W-:Y:S01]  /*7ff0*/  UMOV UR7, 0x14f00000 ;  /* 0x14f0000000077882 */ /* 0x000fe20000000000 */
[----:B------:R-:W-:Y:S01]  /*8000*/  VIADD R27, R12, 0x2a000 ;  /* 0x0002a0000c1b7836 */ /* 0x000fe20000000000 */
[----:B------:R-:W-:Y:S01]  /*8010*/  IADD3 R0, P1, R22, R6, RZ ;  /* 0x0000000616007210 */ /* 0x000fe20007f3e0ff */
[C---:B------:R-:W-:Y:S01]  /*8020*/  VIADD R28, R12.reuse, 0x2c000 ;  /* 0x0002c0000c1c7836 */ /* 0x040fe20000000000 */
[----:B--2---:R-:W2:Y:S01]  /*8030*/  LDC.64 R4, c[0x0][0x198] ;  /* 0x00006600ff047b82 */ /* 0x004ea20000000a00 */
        /* <DEDUP_REMOVED lines=39> */
.L_x_2643:
[----:B------:R-:W-:Y:S05]  /*82b0*/  @P0 BRA `(.L_x_2621) ;  /* 0x00000000001c0947 */ /* 0x000fea0003800000 */
[----:B------:R-:W3:Y:S01]  /*82c0*/  S2R R2, SR_TID.X ;  /* 0x0000000000027919 */ /* 0x000ee20000002100 */
[----:B--2---:R-:W-:-:S04]  /*82d0*/  IMAD.MOV.U32 R0, RZ, RZ, 0x6100 ;  /* 0x00006100ff007424 */ /* 0x004fc800078e00ff */
[----:B------:R4:W-:Y:S01]  /*82e0*/  SYNCS.ARRIVE.TRANS64 RZ, [R12+URZ+0x36418], R0 ;  /* 0x036418000cff79a7 */ /* 0x0009e2000800003f */
[----:B---3--:R-:W-:-:S04]  /*82f0*/  LOP3.LUT R2, R2, 0x1f, RZ, 0xc0, !PT ;  /* 0x0000001f02027812 */ /* 0x008fc800078ec0ff */
[----:B------:R-:W-:-:S13]  /*8300*/  ISETP.NE.AND P1, PT, R2, RZ, PT ;  /* 0x000000ff0200720c */ /* 0x000fda0003f25270 */
[----:B----4-:R-:W-:Y:S05]  /*8310*/  @!P1 BRA `(.L_x_2621) ;  /* 0x0000000000049947 */ /* 0x010fea0003800000 */
[----:B------:R-:W-:Y:S01]  /*8320*/  BPT.TRAP 0x1 ;  /* 0x000000040000795c */ /* 0x000fe20000300000 */
.L_x_2621:
[----:B------:R-:W-:Y:S01]  /*8330*/  VIADD R22, R22, 0x40 ;  /* 0x0000004016167836 */ /* 0x000fe20000000000 */
[----:B------:R-:W-:Y:S01]  /*8340*/  ULDC.64 UR4, c[0x0][0x700] ;  /* 0x0001c00000047ab9 */ /* 0x000fe20000000a00 */
[----:B------:R-:W-:Y:S01]  /*8350*/  R2UR UR14, R12 ;  /* 0x000000000c0e72ca */ /* 0x000fe200000e0000 */
[----:B------:R-:W-:Y:S01]  /*8360*/  IMAD.U32 R11, RZ, RZ, UR4 ;  /* 0x00000004ff0b7e24 */ /* 0x000fe2000f8e00ff */
[----:B------:R3:W-:Y:S01]  /*8370*/  STL [R1+0x10], R4 ;  /* 0x0000100401007387 */ /* 0x0007e20000100800 */
[----:B------:R-:W-:Y:S01]  /*8380*/  IADD3 R2, P1, R22, R8, RZ ;  /* 0x0000000816027210 */ /* 0x000fe20007f3e0ff */
[----:B------:R-:W-:Y:S01]  /*8390*/  UMOV UR6, 0x0 ;  /* 0x0000000000067882 */ /* 0x000fe20000000000 */
[----:B------:R-:W-:Y:S01]  /*83a0*/  SHF.R.S32.HI R10, RZ, 0x1f, R22 ;  /* 0x0000001fff0a7819 */ /* 0x000fe20000011416 */
[----:B------:R-:W-:Y:S01]  /*83b0*/  UMOV UR7, 0x14f00000 ;  /* 0x14f0000000077882 */ /* 0x000fe20000000000 */
[----:B--2---:R-:W-:Y:S01]  /*83c0*/  LEA R0, P2, R2, R11, 0x2 ;  /* 0x0000000b02007211 */ /* 0x004fe200078410ff */
[----:B------:R-:W-:Y:S01]  /*83d0*/  UMOV UR18, URZ ;  /* 0x0000003f00127c82 */ /* 0x000fe20008000000 */
[----:B------:R-:W-:Y:S01]  /*83e0*/  R2UR UR19, R22 ;  /* 0x00000000161372ca */ /* 0x000fe200000e0000 */
[----:B------:R-:W-:Y:S01]  /*83f0*/  IMAD.X R3, R10, 0x1, R14, P1 ;  /* 0x000000010a037824 */ /* 0x000fe200008e060e */
[----:B------:R-:W-:Y:S01]  /*8400*/  R2UR UR30, R0 ;  /* 0x00000000001e72ca */ /* 0x000fe200000e0000 */
[----:B------:R-:W-:Y:S01]  /*8410*/  IMAD.U32 R0, RZ, RZ, UR5 ;  /* 0x00000005ff007e24 */ /* 0x000fe2000f8e00ff */
[----:B------:R-:W-:Y:S01]  /*8420*/  UIADD3 UR17, UR14, 0x36418, URZ ;  /* 0x000364180e117890 */ /* 0x000fe2000fffe03f */
[----:B---3--:R-:W-:Y:S01]  /*8430*/  SHF.L.U32 R4, RZ, 0x1f, RZ ;  /* 0x0000001fff047819 */ /* 0x008fe200000006ff */
        /* <DEDUP_REMOVED lines=10> */
[----:B------:R-:W-:Y:S01]  /*84e0*/  UMOV UR21, UR29 ;  /* 0x0000001d00157c82 */ /* 0x000fe20008000000 */
[----:B------:R-:W-:Y:S01]  /*84f0*/  UMOV UR10, 0x40 ;  /* 0x00000040000a7882 */ /* 0x000fe20000000000 */
[----:B------:R-:W-:Y:S01]  /*8500*/  UMOV UR12, UR28 ;  /* 0x0000001c000c7c82 */ /* 0x000fe20008000000 */
[----:B------:R-:W-:Y:S01]  /*8510*/  R2UR UR5, R3 ;  /* 0x00000000030572ca */ /* 0x000fe200000e0000 */
[----:B------:R-:W-:Y:S01]  /*8520*/  UMOV UR13, UR29 ;  /* 0x0000001d000d7c82 */ /* 0x000fe20008000000 */
[----:B------:R-:W-:Y:S01]  /*8530*/  UMOV UR9, UR17 ;  /* 0x0000001100097c82 */ /* 0x000fe20008000000 */
[----:B------:R-:W-:Y:S01]  /*8540*/  UMOV UR11, UR19 ;  /* 0x00000013000b7c82 */ /* 0x000fe20008000000 */
[----:B------:R-:W-:Y:S01]  /*8550*/  UMOV UR26, 0x80 ;  /* 0x00000080001a7882 */ /* 0x000fe20000000000 */
[----:B------:R-:W-:Y:S01]  /*8560*/  UMOV UR25, UR17 ;  /* 0x0000001100197c82 */ /* 0x000fe20008000000 */
[----:B------:R-:W-:Y:S01]  /*8570*/  UMOV UR27, UR19 ;  /* 0x00000013001b7c82 */ /* 0x000fe20008000000 */
[----:B------:R-:W-:Y:S01]  /*8580*/  UMOV UR15, UR17 ;  /* 0x00000011000f7c82 */ /* 0x000fe20008000000 */
[----:B------:R-:W-:-:S05]  /*8590*/  UMOV UR22, 0x10 ;  /* 0x0000001000167882 */ /* 0x000fca0000000000 */
[----:B------:R2:W-:Y:S01]  /*85a0*/  UTMALDG.4D [UR16], [UR4], desc[UR6] ;  /* 0x00000610040075b4 */ /* 0x0005e20008019000 */
[----:B------:R2:W-:Y:S01]  /*85b0*/  UTMALDG.4D [UR8], [UR4], desc[UR6] ;  /* 0x00000608040075b4 */ /* 0x0005e20008019000 */
[----:B------:R2:W-:Y:S01]  /*85c0*/  UTMALDG.4D [UR24], [UR4], desc[UR6] ;  /* 0x00000618040075b4 */ /* 0x0005e20008019000 */
[----:B------:R2:W-:Y:S01]  /*85d0*/  UBLKCP.S.G [UR14], [UR30], UR22 ;  /* 0x0000000e1e0073ba */ /* 0x0005e20008000216 */
[----:B------:R3:W4:Y:S02]  /*85e0*/  SYNCS.PHASECHK.TRANS64.TRYWAIT P1, [R12+URZ+0x36438], R4 ;  /* 0x036438040c0075a7 */ /* 0x000724000802017f */
[----:B---3--:R2:W5:Y:S02]  /*85f0*/  LDL.LU R4, [R1+0x10] ;  /* 0x0000100001047983 */ /* 0x0085640000300800 */
[----:B--2-4-:R-:W-:Y:S05]  /*8600*/  @!P1 BRA `(.L_x_2622) ;  /* 0x00000014002c9947 */ /* 0x014fea0003800000 */
.L_x_2644:
[----:B------:R-:W-:Y:S05]  /*8610*/  @P0 BRA `(.L_x_2623) ;  /* 0x00000000002c0947 */ /* 0x000fea0003800000 */
[----:B------:R2:W-:Y:S04]  /*8620*/  STL [R1+0x14], R2 ;  /* 0x0000140201007387 */ /* 0x0005e80000100800 */
[----:B-----5:R3:W-:Y:S01]  /*8630*/  STL [R1+0x10], R0 ;  /* 0x0000100001007387 */ /* 0x0207e20000100800 */
[----:B--2---:R-:W3:Y:S02]  /*8640*/  S2R R2, SR_TID.X ;  /* 0x0000000000027919 */ /* 0x004ee40000002100 */
[----:B---3--:R-:W-:Y:S01]  /*8650*/  LOP3.LUT R0, R2, 0x1f, RZ, 0xc0, !PT ;  /* 0x0000001f02007812 */ /* 0x008fe200078ec0ff */
[----:B------:R-:W-:-:S03]  /*8660*/  IMAD.MOV.U32 R2, RZ, RZ, 0x6100 ;  /* 0x00006100ff027424 */ /* 0x000fc600078e00ff */
[----:B------:R-:W-:Y:S01]  /*8670*/  ISETP.NE.AND P1, PT, R0, RZ, PT ;  /* 0x000000ff0000720c */ /* 0x000fe20003f25270 */
[----:B------:R2:W-:Y:S02]  /*8680*/  SYNCS.ARRIVE.TRANS64 RZ, [R12+URZ+0x36430], R2 ;  /* 0x036430020cff79a7 */ /* 0x0005e4000800003f */
[----:B--2---:R2:W5:Y:S04]  /*8690*/  LDL.LU R2, [R1+0x14] ;  /* 0x0000140001027983 */ /* 0x0045680000300800 */
[----:B------:R2:W5:Y:S06]  /*86a0*/  LDL.LU R0, [R1+0x10] ;  /* 0x0000100001007983 */ /* 0x00056c0000300800 */
[----:B------:R-:W-:Y:S05]  /*86b0*/  @!P1 BRA `(.L_x_2623) ;  /* 0x0000000000049947 */ /* 0x000fea0003800000 */
[----:B------:R-:W-:Y:S01]  /*86c0*/  BPT.TRAP 0x1 ;  /* 0x000000040000795c */ /* 0x000fe20000300000 */
.L_x_2623:
        /* <DEDUP_REMOVED lines=10> */
[----:B-----5:R-:W-:Y:S01]  /*8770*/  R2UR UR4, R4 ;  /* 0x00000000040472ca */ /* 0x020fe200000e0000 */
        /* <DEDUP_REMOVED lines=26> */
.L_x_2646:
[----:B------:R-:W-:Y:S05]  /*8920*/  @P0 BRA `(.L_x_2625) ;  /* 0x00000000001c0947 */ /* 0x000fea0003800000 */
[----:B------:R-:W4:Y:S01]  /*8930*/  S2R R4, SR_TID.X ;  /* 0x0000000000047919 */ /* 0x000f220000002100 */
[----:B---3--:R-:W-:-:S04]  /*8940*/  IMAD.MOV.U32 R5, RZ, RZ, 0x6100 ;  /* 0x00006100ff057424 */ /* 0x008fc800078e00ff */
[----:B------:R3:W-:Y:S01]  /*8950*/  SYNCS.ARRIVE.TRANS64 RZ, [R12+URZ+0x36410], R5 ;  /* 0x036410050cff79a7 */ /* 0x0007e2000800003f */
[----:B----4-:R-:W-:-:S04]  /*8960*/  LOP3.LUT R4, R4, 0x1f, RZ, 0xc0, !PT ;  /* 0x0000001f04047812 */ /* 0x010fc800078ec0ff */
[----:B------:R-:W-:-:S13]  /*8970*/  ISETP.NE.AND P1, PT, R4, RZ, PT ;  /* 0x000000ff0400720c */ /* 0x000fda0003f25270 */
[----:B---3--:R-:W-:Y:S05]  /*8980*/  @!P1 BRA `(.L_x_2625) ;  /* 0x0000000000049947 */ /* 0x008fea0003800000 */
[----:B------:R-:W-:Y:S01]  /*8990*/  BPT.TRAP 0x1 ;  /* 0x000000040000795c */ /* 0x000fe20000300000 */
.L_x_2625:
        /* <DEDUP_REMOVED lines=18> */
[----:B------:R-:W-:Y:S02]  /*8ac0*/  UIADD3 UR8, UR22, 0x20000, URZ ;  /* 0x0002000016087890 */ /* 0x000fe4000fffe03f */
[----:B------:R-:W-:Y:S01]  /*8ad0*/  IADD3 R4, P1, R8, UR19, RZ ;  /* 0x0000001308047c10 */ /* 0x000fe2000ff3e0ff */
[----:B------:R-:W-:Y:S02]  /*8ae0*/  UIADD3 UR24, UR22, 0x22000, URZ ;  /* 0x0002200016187890 */ /* 0x000fe4000fffe03f */
[----:B------:R-:W-:Y:S01]  /*8af0*/  UIADD3 UR22, UR22, 0x30000, URZ ;  /* 0x0003000016167890 */ /* 0x000fe2000fffe03f */
[----:B---3--:R-:W-:Y:S01]  /*8b00*/  LEA R5, P2, R4, R11, 0x2 ;  /* 0x0000000b04057211 */ /* 0x008fe200078410ff */
[----:B------:R-:W-:Y:S01]  /*8b10*/  UMOV UR9, UR17 ;  /* 0x0000001100097c82 */ /* 0x000fe20008000000 */
[----:B------:R-:W-:Y:S01]  /*8b20*/  UMOV UR11, UR19 ;  /* 0x00000013000b7c82 */ /* 0x000fe20008000000 */
[----:B------:R-:W-:Y:S01]  /*8b30*/  UMOV UR26, 0x80 ;  /* 0x00000080001a7882 */ /* 0x000fe20000000000 */
[----:B------:R-:W-:Y:S01]  /*8b40*/  R2UR UR30, R5 ;  /* 0x00000000051e72ca */ /* 0x000fe200000e0000 */
[----:B------:R-:W-:Y:S01]  /*8b50*/  IMAD.U32 R5, RZ, RZ, UR19 ;  /* 0x00000013ff057e24 */ /* 0x000fe2000f8e00ff */
[----:B------:R-:W-:Y:S01]  /*8b60*/  UMOV UR25, UR17 ;  /* 0x0000001100197c82 */ /* 0x000fe20008000000 */
[----:B------:R3:W-:Y:S01]  /*8b70*/  UTMALDG.4D [UR16], [UR4], desc[UR6] ;  /* 0x00000610040075b4 */ /* 0x0007e20008019000 */
[----:B------:R-:W-:Y:S01]  /*8b80*/  UMOV UR27, UR19 ;  /* 0x00000013001b7c82 */ /* 0x000fe20008000000 */
[----:B------:R-:W-:Y:S01]  /*8b90*/  UMOV UR23, UR17 ;  /* 0x0000001100177c82 */ /* 0x000fe20008000000 */
[----:B------:R-:W-:Y:S01]  /*8ba0*/  LEA.HI.X.SX32 R5, R5, R14, 0x1, P1 ;  /* 0x0000000e05057211 */ /* 0x000fe200008f0eff */
[----:B------:R-:W-:Y:S01]  /*8bb0*/  UMOV UR15, 0x10 ;  /* 0x00000010000f7882 */ /* 0x000fe20000000000 */
[----:B------:R-:W-:-:S02]  /*8bc0*/  ISETP.NE.AND P1, PT, R25, RZ, PT ;  /* 0x000000ff1900720c */ /* 0x000fc40003f25270 */
[----:B------:R-:W-:Y:S01]  /*8bd0*/  LEA.HI.X R4, R4, R0, R5, 0x2, P2 ;  /* 0x0000000004047211 */ /* 0x000fe200010f1405 */
[----:B------:R3:W-:Y:S03]  /*8be0*/  UTMALDG.4D [UR8], [UR4], desc[UR6] ;  /* 0x00000608040075b4 */ /* 0x0007e60008019000 */
[----:B------:R-:W-:Y:S01]  /*8bf0*/  R2UR UR31, R4 ;  /* 0x00000000041f72ca */ /* 0x000fe200000e0000 */
[----:B------:R3:W-:-:S12]  /*8c00*/  UTMALDG.4D [UR24], [UR4], desc[UR6] ;  /* 0x00000618040075b4 */ /* 0x0007d80008019000 */
[----:B------:R3:W-:Y:S02]  /*8c10*/  UBLKCP.S.G [UR22], [UR30], UR15 ;  /* 0x000000161e0073ba */ /* 0x0007e4000800020f */
[----:B---3--:R-:W-:Y:S05]  /*8c20*/  @P1 BRA `(.L_x_2626) ;  /* 0xfffffff000b01947 */ /* 0x008fea000383ffff */
.L_x_2617:
[----:B--2---:R-:W2:Y:S01]  /*8c30*/  LDL.LU R4, [R1+0x4] ;  /* 0x0000040001047983 */ /* 0x004ea20000300800 */
[----:B------:R-:W-:-:S03]  /*8c40*/  IMAD.MOV.U32 R10, RZ, RZ, 0x1 ;  /* 0x00000001ff0a7424 */ /* 0x000fc600078e00ff */
[----:B------:R3:W5:Y:S01]  /*8c50*/  LDL R5, [R1+0x8] ;  /* 0x0000080001057983 */ /* 0x0007620000100800 */
[----:B--2---:R-:W-:-:S13]  /*8c60*/  ISETP.NE.AND P1, PT, R4, RZ, PT ;  /* 0x000000ff0400720c */ /* 0x004fda0003f25270 */
[----:B---3--:R-:W-:Y:S05]  /*8c70*/  @!P1 BRA `(.L_x_2616) ;  /* 0x0000000400889947 */ /* 0x008fea0003800000 */
[----:B------:R-:W2:Y:S02]  /*8c80*/  SYNCS.PHASECHK.TRANS64.TRYWAIT P1, [R12+URZ+0x36438], R13 ;  /* 0x0364380d0c0075a7 */ /* 0x000ea4000802017f */
[----:B--2---:R-:W-:Y:S05]  /*8c90*/  @!P1 BRA `(.L_x_2627) ;  /* 0x0000000c00c09947 */ /* 0x004fea0003800000 */
.L_x_2647:
[----:B------:R-:W-:Y:S05]  /*8ca0*/  @P0 BRA `(.L_x_2628) ;  /* 0x00000000001c0947 */ /* 0x000fea0003800000 */
[----:B------:R-:W3:Y:S01]  /*8cb0*/  S2R R4, SR_TID.X ;  /* 0x0000000000047919 */ /* 0x000ee20000002100 */
[----:B-----5:R-:W-:-:S04]  /*8cc0*/  IMAD.MOV.U32 R5, RZ, RZ, 0x6100 ;  /* 0x00006100ff057424 */ /* 0x020fc800078e00ff */
[----:B------:R4:W-:Y:S01]  /*8cd0*/  SYNCS.ARRIVE.TRANS64 RZ, [R12+URZ+0x36430], R5 ;  /* 0x036430050cff79a7 */ /* 0x0009e2000800003f */
[----:B---3--:R-:W-:-:S04]  /*8ce0*/  LOP3.LUT R4, R4, 0x1f, RZ, 0xc0, !PT ;  /* 0x0000001f04047812 */ /* 0x008fc800078ec0ff */
[----:B------:R-:W-:-:S13]  /*8cf0*/  ISETP.NE.AND P1, PT, R4, RZ, PT ;  /* 0x000000ff0400720c */ /* 0x000fda0003f25270 */
[----:B----4-:R-:W-:Y:S05]  /*8d00*/  @!P1 BRA `(.L_x_2628) ;  /* 0x0000000000049947 */ /* 0x010fea0003800000 */
[----:B------:R-:W-:Y:S01]  /*8d10*/  BPT.TRAP 0x1 ;  /* 0x000000040000795c */ /* 0x000fe20000300000 */
.L_x_2628:
[----:B-----5:R-:W3:Y:S01]  /*8d20*/  LDC.64 R4, c[0x0][0x728] ;  /* 0x0001ca00ff047b82 */ /* 0x020ee20000000a00 */
        /* <DEDUP_REMOVED lines=9> */
[----:B-12---:R-:W-:Y:S01]  /*8dc0*/  LEA.HI.X.SX32 R13, R24, R15, 0x1, P1 ;  /* 0x0000000f180d7211 */ /* 0x006fe200008f0eff */
        /* <DEDUP_REMOVED lines=9> */
[----:B---3--:R-:W-:Y:S01]  /*8e60*/  LEA R4, P2, R10, R4, 0x2 ;  /* 0x000000040a047211 */ /* 0x008fe200078410ff */
[----:B------:R-:W-:Y:S01]  /*8e70*/  UMOV UR9, UR17 ;  /* 0x0000001100097c82 */ /* 0x000fe20008000000 */
[----:B------:R-:W-:Y:S01]  /*8e80*/  UMOV UR11, UR19 ;  /* 0x00000013000b7c82 */ /* 0x000fe20008000000 */
[----:B------:R-:W-:Y:S01]  /*8e90*/  UMOV UR25, UR17 ;  /* 0x0000001100197c82 */ /* 0x000fe20008000000 */
[----:B------:R-:W-:Y:S01]  /*8ea0*/  R2UR UR22, R4 ;  /* 0x00000000041672ca */ /* 0x000fe200000e0000 */
[----:B------:R-:W-:Y:S01]  /*8eb0*/  UMOV UR27, UR19 ;  /* 0x00000013001b7c82 */ /* 0x000fe20008000000 */
[----:B------:R-:W-:Y:S01]  /*8ec0*/  IADD3 R4, P1, R20, 0x1f0, RZ ;  /* 0x000001f014047810 */ /* 0x000fe20007f3e0ff */
[----:B------:R-:W-:Y:S01]  /*8ed0*/  UMOV UR31, UR17 ;  /* 0x00000011001f7c82 */ /* 0x000fe20008000000 */
[----:B------:R-:W-:Y:S01]  /*8ee0*/  LEA.HI.X R5, R10, R5, R13, 0x2, P2 ;  /* 0x000000050a057211 */ /* 0x000fe200010f140d */
        /* <DEDUP_REMOVED lines=10> */
[----:B------:R-:W2:Y:S02]  /*8f90*/  SYNCS.PHASECHK.TRANS64.TRYWAIT P1, [R12+URZ+0x36428], R5 ;  /* 0x036428050c0075a7 */ /* 0x000ea4000802017f */
[----:B-12---:R-:W-:Y:S05]  /*8fa0*/  @!P1 BRA `(.L_x_2629) ;  /* 0x0000000c00109947 */ /* 0x006fea0003800000 */
.L_x_2648:
[----:B------:R-:W-:Y:S01]  /*8fb0*/  IMAD.MOV.U32 R10, RZ, RZ, RZ ;  /* 0x000000ffff0a7224 */ /* 0x000fe200078e00ff */
[----:B------:R-:W-:Y:S06]  /*8fc0*/  @P0 BRA `(.L_x_2630) ;  /* 0x00000000001c0947 */ /* 0x000fec0003800000 */
[----:B------:R-:W2:Y:S01]  /*8fd0*/  S2R R4, SR_TID.X ;  /* 0x0000000000047919 */ /* 0x000ea20000002100 */
[----:B-1----:R-:W-:-:S04]  /*8fe0*/  IMAD.MOV.U32 R5, RZ, RZ, 0x6100 ;  /* 0x00006100ff057424 */ /* 0x002fc800078e00ff */
[----:B------:R3:W-:Y:S01]  /*8ff0*/  SYNCS.ARRIVE.TRANS64 RZ, [R12+URZ+0x36418], R5 ;  /* 0x036418050cff79a7 */ /* 0x0007e2000800003f */
[----:B--2---:R-:W-:-:S04]  /*9000*/  LOP3.LUT R4, R4, 0x1f, RZ, 0xc0, !PT ;  /* 0x0000001f04047812 */ /* 0x004fc800078ec0ff */
[----:B------:R-:W-:-:S13]  /*9010*/  ISETP.NE.AND P1, PT, R4, RZ, PT ;  /* 0x000000ff0400720c */ /* 0x000fda0003f25270 */
[----:B---3--:R-:W-:Y:S05]  /*9020*/  @!P1 BRA `(.L_x_2630) ;  /* 0x0000000000049947 */ /* 0x008fea0003800000 */
[----:B------:R-:W-:Y:S01]  /*9030*/  BPT.TRAP 0x1 ;  /* 0x000000040000795c */ /* 0x000fe20000300000 */
.L_x_2630:
[----:B-1----:R2:W5:Y:S01]  /*9040*/  LDL.LU R5, [R1+0x8] ;  /* 0x0000080001057983 */ /* 0x0025620000300800 */
        /* <DEDUP_REMOVED lines=14> */
[----:B------:R-:W-:-:S03]  /*9130*/  UMOV UR22, 0x10 ;  /* 0x0000001000167882 */ /* 0x000fc60000000000 */
[----:B------:R-:W-:Y:S02]  /*9140*/  UIADD3 UR16, UR14, 0x24000, URZ ;  /* 0x000240000e107890 */ /* 0x000fe4000fffe03f */
[----:B------:R-:W-:Y:S01]  /*9150*/  IMAD.U32 R3, RZ, RZ, UR19 ;  /* 0x00000013ff037e24 */ /* 0x000fe2000f8e00ff */
[----:B------:R-:W-:Y:S01]  /*9160*/  IADD3 R8, P1, R8, UR19, RZ ;  /* 0x0000001308087c10 */ /* 0x000fe2000ff3e0ff */
[----:B------:R-:W-:Y:S02]  /*9170*/  UIADD3 UR17, UR14, 0x36418, URZ ;  /* 0x000364180e117890 */ /* 0x000fe4000fffe03f */
[----:B------:R-:W-:Y:S01]  /*9180*/  UIADD3 UR8, UR14, 0x26000, URZ ;  /* 0x000260000e087890 */ /* 0x000fe2000fffe03f */
[----:B------:R-:W-:Y:S01]  /*9190*/  LEA.HI.X.SX32 R3, R3, R14, 0x1, P1 ;  /* 0x0000000e03037211 */ /* 0x000fe200008f0eff */
[----:B------:R-:W-:Y:S01]  /*91a0*/  UIADD3 UR24, UR14, 0x28000, URZ ;  /* 0x000280000e187890 */ /* 0x000fe2000fffe03f */
[----:B------:R-:W-:Y:S01]  /*91b0*/  LEA R11, P1, R8, R11, 0x2 ;  /* 0x0000000b080b7211 */ /* 0x000fe200078210ff */
[----:B------:R-:W-:Y:S01]  /*91c0*/  UIADD3 UR14, UR14, 0x30100, URZ ;  /* 0x000301000e0e7890 */ /* 0x000fe2000fffe03f */
[----:B------:R-:W-:-:S02]  /*91d0*/  UMOV UR9, UR17 ;  /* 0x0000001100097c82 */ /* 0x000fc40008000000 */
[----:B------:R-:W-:Y:S01]  /*91e0*/  LEA.HI.X R0, R8, R0, R3, 0x2, P1 ;  /* 0x0000000008007211 */ /* 0x000fe200008f1403 */
[----:B------:R-:W-:Y:S01]  /*91f0*/  UMOV UR11, UR19 ;  /* 0x00000013000b7c82 */ /* 0x000fe20008000000 */
[----:B------:R-:W-:Y:S01]  /*9200*/  R2UR UR30, R11 ;  /* 0x000000000b1e72ca */ /* 0x000fe200000e0000 */
[----:B------:R2:W-:Y:S01]  /*9210*/  UTMALDG.4D [UR16], [UR4], desc[UR6] ;  /* 0x00000610040075b4 */ /* 0x0005e20008019000 */
[----:B------:R-:W-:Y:S01]  /*9220*/  R2UR UR31, R0 ;  /* 0x00000000001f72ca */ /* 0x000fe200000e0000 */
[----:B------:R-:W-:Y:S01]  /*9230*/  UMOV UR25, UR17 ;  /* 0x0000001100197c82 */ /* 0x000fe20008000000 */
[----:B------:R-:W-:Y:S01]  /*9240*/  UMOV UR27, UR19 ;  /* 0x00000013001b7c82 */ /* 0x000fe20008000000 */
[----:B------:R-:W-:Y:S01]  /*9250*/  UMOV UR15, UR17 ;  /* 0x00000011000f7c82 */ /* 0x000fe20008000000 */
[----:B------:R2:W-:Y:S01]  /*9260*/  UTMALDG.4D [UR8], [UR4], desc[UR6] ;  /* 0x00000608040075b4 */ /* 0x0005e20008019000 */
[----:B------:R2:W-:Y:S08]  /*9270*/  UTMALDG.4D [UR24], [UR4], desc[UR6] ;  /* 0x00000618040075b4 */ /* 0x0005f00008019000 */
[----:B------:R2:W-:Y:S02]  /*9280*/  UBLKCP.S.G [UR14], [UR30], UR22 ;  /* 0x0000000e1e0073ba */ /* 0x0005e40008000216 */
[----:B--2---:R-:W-:-:S07]  /*9290*/  IMAD.MOV.U32 R23, RZ, RZ, 0x2 ;  /* 0x00000002ff177424 */ /* 0x004fce00078e00ff */
.L_x_2616:
[----:B------:R-:W-:-:S04]  /*92a0*/  SHF.L.U32 R3, R10, 0x1f, RZ ;  /* 0x0000001f0a037819 */ /* 0x000fc800000006ff */
[----:B------:R-:W2:Y:S02]  /*92b0*/  SYNCS.PHASECHK.TRANS64.TRYWAIT P1, [R12+URZ+0x36438], R3 ;  /* 0x036438030c0075a7 */ /* 0x000ea4000802017f */
[----:B--2---:R-:W-:Y:S05]  /*92c0*/  @!P1 BRA `(.L_x_2631) ;  /* 0x00000008005c9947 */ /* 0x004fea0003800000 */
.L_x_2649:
[----:B------:R-:W-:Y:S05]  /*92d0*/  @P0 BRA `(.L_x_2632) ;  /* 0x0000000000180947 */ /* 0x000fea0003800000 */
[----:B------:R-:W3:Y:S01]  /*92e0*/  S2R R0, SR_TID.X ;  /* 0x0000000000007919 */ /* 0x000ee20000002100 */
[----:B--2---:R-:W-:-:S04]  /*92f0*/  IMAD.MOV.U32 R3, RZ, RZ, 0x6100 ;  /* 0x00006100ff037424 */ /* 0x004fc800078e00ff */
[----:B------:R4:W-:Y:S01]  /*9300*/  SYNCS.ARRIVE.TRANS64 RZ, [R12+URZ+0x36430], R3 ;  /* 0x036430030cff79a7 */ /* 0x0009e2000800003f */
[----:B---3--:R-:W-:-:S13]  /*9310*/  LOP3.LUT P0, RZ, R0, 0x1f, RZ, 0xc0, !PT ;  /* 0x0000001f00ff7812 */ /* 0x008fda000780c0ff */
[----:B----4-:R-:W-:Y:S05]  /*9320*/  @!P0 BRA `(.L_x_2632) ;  /* 0x0000000000048947 */ /* 0x010fea0003800000 */
[----:B------:R-:W-:Y:S01]  /*9330*/  BPT.TRAP 0x1 ;  /* 0x000000040000795c */ /* 0x000fe20000300000 */
.L_x_2632:
[----:B-----5:R-:W-:Y:S01]  /*9340*/  R2UR UR19, R5 ;  /* 0x00000000051372ca */ /* 0x020fe200000e0000 */
[----:B--2---:R-:W2:Y:S01]  /*9350*/  LDC.64 R2, c[0x0][0x728] ;  /* 0x0001ca00ff027b82 */ /* 0x004ea20000000a00 */
[----:B------:R-:W-:Y:S01]  /*9360*/  IADD3 R20, P1, R20, 0x1f0, RZ ;  /* 0x000001f014147810 */ /* 0x000fe20007f3e0ff */
[----:B------:R-:W-:Y:S01]  /*9370*/  UMOV UR6, 0x0 ;  /* 0x0000000000067882 */ /* 0x000fe20000000000 */
[----:B------:R-:W-:Y:S01]  /*9380*/  R2UR UR24, R12 ;  /* 0x000000000c1872ca */ /* 0x000fe200000e0000 */
[----:B------:R-:W-:Y:S01]  /*9390*/  UMOV UR7, 0x14f00000 ;  /* 0x14f0000000077882 */ /* 0x000fe20000000000 */
[----:B------:R-:W-:Y:S01]  /*93a0*/  R2UR UR4, R20 ;  /* 0x00000000140472ca */ /* 0x000fe200000e0000 */
[----:B------:R-:W-:Y:S01]  /*93b0*/  IMAD.X R21, RZ, RZ, R21, P1 ;  /* 0x000000ffff157224 */ /* 0x000fe200008e0615 */
[----:B------:R-:W-:Y:S01]  /*93c0*/  UMOV UR18, URZ ;  /* 0x0000003f00127c82 */ /* 0x000fe20008000000 */
[----:B------:R-:W-:Y:S01]  /*93d0*/  UMOV UR20, UR28 ;  /* 0x0000001c00147c82 */ /* 0x000fe20008000000 */
[----:B------:R-:W-:Y:S01]  /*93e0*/  UMOV UR21, UR29 ;  /* 0x0000001d00157c82 */ /* 0x000fe20008000000 */
[----:B------:R-:W-:Y:S01]  /*93f0*/  UMOV UR10, 0x40 ;  /* 0x00000040000a7882 */ /* 0x000fe20000000000 */
[----:B------:R-:W-:Y:S01]  /*9400*/  R2UR UR5, R21 ;  /* 0x00000000150572ca */ /* 0x000fe200000e0000 */
[----:B------:R-:W-:Y:S01]  /*9410*/  USHF.L.U32 UR19, UR19, 0x6, URZ ;  /* 0x0000000613137899 */ /* 0x000fe2000800063f */
[----:B------:R-:W-:Y:S01]  /*9420*/  LOP3.LUT R10, R10, 0x1, RZ, 0x3c, !PT ;  /* 0x000000010a0a7812 */ /* 0x000fe200078e3cff */
[----:B------:R-:W-:Y:S01]  /*9430*/  UMOV UR12, UR28 ;  /* 0x0000001c000c7c82 */ /* 0x000fe20008000000 */
[----:B------:R-:W-:Y:S01]  /*9440*/  UMOV UR13, UR29 ;  /* 0x0000001d000d7c82 */ /* 0x000fe20008000000 */
[----:B------:R-:W-:-:S02]  /*9450*/  UIADD3 UR17, UR24, 0x36430, URZ ;  /* 0x0003643018117890 */ /* 0x000fc4000fffe03f */
[----:B------:R-:W-:Y:S01]  /*9460*/  IMAD.U32 R0, RZ, RZ, UR19 ;  /* 0x00000013ff007e24 */ /* 0x000fe2000f8e00ff */
[----:B------:R-:W-:Y:S01]  /*9470*/  IADD3 R6, P0, R6, UR19, RZ ;  /* 0x0000001306067c10 */ /* 0x000fe2000ff1e0ff */
[----:B------:R-:W-:Y:S02]  /*9480*/  UIADD3 UR16, UR24, 0x2a000, URZ ;  /* 0x0002a00018107890 */ /* 0x000fe4000fffe03f */
[----:B------:R-:W-:Y:S01]  /*9490*/  UIADD3 UR30, UR24, 0x30200, URZ ;  /* 0x00030200181e7890 */ /* 0x000fe2000fffe03f */
[----:B------:R-:W-:Y:S01]  /*94a0*/  LEA.HI.X.SX32 R15, R0, R15, 0x1, P0 ;  /* 0x0000000f000f7211 */ /* 0x000fe200000f0eff */
[----:B------:R-:W-:Y:S01]  /*94b0*/  UIADD3 UR8, UR24, 0x2c000, URZ ;  /* 0x0002c00018087890 */ /* 0x000fe2000fffe03f */
[C---:B--2---:R-:W-:Y:S01]  /*94c0*/  LEA R2, P0, R6.reuse, R2, 0x2 ;  /* 0x0000000206027211 */ /* 0x044fe200078010ff */
[----:B------:R-:W-:Y:S01]  /*94d0*/  UIADD3 UR24, UR24, 0x2e000, URZ ;  /* 0x0002e00018187890 */ /* 0x000fe2000fffe03f */
[----:B------:R-:W-:Y:S02]  /*94e0*/  UMOV UR9, UR17 ;  /* 0x0000001100097c82 */ /* 0x000fe40008000000 */
[----:B------:R-:W-:Y:S01]  /*94f0*/  LEA.HI.X R3, R6, R3, R15, 0x2, P0 ;  /* 0x0000000306037211 */ /* 0x000fe200000f140f */
[----:B------:R-:W-:Y:S01]  /*9500*/  UMOV UR11, UR19 ;  /* 0x00000013000b7c82 */ /* 0x000fe20008000000 */
[----:B------:R-:W-:Y:S01]  /*9510*/  R2UR UR22, R2 ;  /* 0x00000000021672ca */ /* 0x000fe200000e0000 */
[----:B------:R-:W-:Y:S01]  /*9520*/  UMOV UR26, 0x80 ;  /* 0x00000080001a7882 */ /* 0x000fe20000000000 */
        /* <DEDUP_REMOVED lines=13> */
[----:B--2---:R-:W-:-:S03]  /*9600*/  NOP ;  /* 0x0000000000007918 */ /* 0x004fc60000000000 */
.L_x_2613:
[----:B------:R-:W-:Y:S05]  /*9610*/  BSYNC B1 ;  /* 0x0000000000017941 */ /* 0x000fea0003800000 */
.L_x_2612:
[----:B------:R-:W-:-:S03]  /*9620*/  UMOV UR4, 0xffffffff ;  /* 0xffffffff00047882 */ /* 0x000fc60000000000 */
[----:B------:R-:W-:Y:S05]  /*9630*/  BRA.DIV UR4, `(.L_x_2633) ;  /* 0x0000000604947947 */ /* 0x000fea000b800000 */
[----:B------:R-:W-:-:S13]  /*9640*/  ELECT P6, URZ, PT ;  /* 0x00000000003f782f */ /* 0x000fda00038c0000 */
.L_x_2652:
[----:B------:R-:W-:Y:S05]  /*9650*/  @!P6 BRA `(.L_x_2574) ;  /* 0x000000000074e947 */ /* 0x000fea0003800000 */
[----:B------:R-:W2:Y:S02]  /*9660*/  LDL.LU R0, [R1+0xc] ;  /* 0x00000c0001007983 */ /* 0x000ea40000300800 */
[----:B--2---:R-:W-:-:S04]  /*9670*/  LOP3.LUT R0, R0, 0x2, RZ, 0xfc, !PT ;  /* 0x0000000200007812 */ /* 0x004fc800078efcff */
[----:B------:R-:W-:-:S13]  /*9680*/  ISETP.NE.AND P2, PT, R0, 0x3, PT ;  /* 0x000000030000780c */ /* 0x000fda0003f45270 */
[----:B------:R-:W-:Y:S05]  /*9690*/  @!P2 BRA `(.L_x_2634) ;  /* 0x000000000004a947 */ /* 0x000fea0003800000 */
[----:B------:R-:W-:Y:S01]  /*96a0*/  BPT.TRAP 0x1 ;  /* 0x000000040000795c */ /* 0x000fe20000300000 */
.L_x_2634:
[----:B------:R-:W2:Y:S01]  /*96b0*/  S2R R3, SR_CgaCtaId ;  /* 0x0000000000037919 */ /* 0x000ea20000008800 */
[----:B------:R-:W-:Y:S02]  /*96c0*/  MOV R0, 0x400 ;  /* 0x0000040000007802 */ /* 0x000fe40000000f00 */
[----:B------:R-:W-:Y:S02]  /*96d0*/  SHF.L.U32 R2, R16, 0x1f, RZ ;  /* 0x0000001f10027819 */ /* 0x000fe400000006ff */
[----:B--2---:R-:W-:-:S05]  /*96e0*/  LEA R7, R3, R0, 0x18 ;  /* 0x0000000003077211 */ /* 0x004fca00078ec0ff */
[----:B------:R-:W-:-:S04]  /*96f0*/  VIADD R0, R7, 0x36420 ;  /* 0x0003642007007836 */ /* 0x000fc80000000000 */
[C---:B------:R-:W-:Y:S02]  /*9700*/  IMAD R5, R23.reuse, 0x8, R0 ;  /* 0x0000000817057824 */ /* 0x040fe400078e0200 */
[----:B------:R-:W-:Y:S02]  /*9710*/  VIADD R23, R23, 0x1 ;  /* 0x0000000117177836 */ /* 0x000fe40000000000 */
[----:B------:R-:W2:Y:S03]  /*9720*/  SYNCS.PHASECHK.TRANS64.TRYWAIT P0, [R5+URZ], R2 ;  /* 0x00000002050075a7 */ /* 0x000ea6000800017f */
[----:B------:R-:W-:-:S04]  /*9730*/  ISETP.NE.AND P1, PT, R23, 0x2, PT ;  /* 0x000000021700780c */ /* 0x000fc80003f25270 */
[----:B------:R-:W-:Y:S02]  /*9740*/  SEL R3, RZ, 0x1, P1 ;  /* 0x00000001ff037807 */ /* 0x000fe40000800000 */
[----:B------:R-:W-:Y:S02]  /*9750*/  SEL R23, R23, RZ, P1 ;  /* 0x000000ff17177207 */ /* 0x000fe40000800000 */
[----:B------:R-:W-:-:S03]  /*9760*/  LOP3.LUT R3, R16, R3, RZ, 0x3c, !PT ;  /* 0x0000000310037212 */ /* 0x000fc600078e3cff */
[----:B------:R-:W-:Y:S01]  /*9770*/  IMAD R23, R23, 0x8, R0 ;  /* 0x0000000817177824 */ /* 0x000fe200078e0200 */
[----:B------:R-:W-:Y:S01]  /*9780*/  SHF.L.U32 R0, R3, 0x1f, RZ ;  /* 0x0000001f03007819 */ /* 0x000fe200000006ff */
[----:B--2---:R-:W-:Y:S06]  /*9790*/  @!P0 BRA `(.L_x_2635) ;  /* 0x00000004005c8947 */ /* 0x004fec0003800000 */
.L_x_2653:
[----:B------:R-:W3:Y:S02]  /*97a0*/  SYNCS.PHASECHK.TRANS64.TRYWAIT P0, [R23+URZ], R0 ;  /* 0x00000000170075a7 */ /* 0x000ee4000800017f */
[----:B---3--:R-:W-:Y:S05]  /*97b0*/  @!P0 BRA `(.L_x_2636) ;  /* 0x0000000400688947 */ /* 0x008fea0003800000 */
.L_x_2654:
[----:B------:R-:W-:Y:S05]  /*97c0*/  @!P2 BRA `(.L_x_2637) ;  /* 0x000000000004a947 */ /* 0x000fea0003800000 */
[----:B------:R-:W-:Y:S01]  /*97d0*/  BPT.TRAP 0x1 ;  /* 0x000000040000795c */ /* 0x000fe20000300000 */
.L_x_2637:
[----:B------:R-:W-:-:S07]  /*97e0*/  SHF.L.U32 R10, R10, 0x1f, RZ ;  /* 0x0000001f0a0a7819 */ /* 0x000fce00000006ff */
.L_x_2638:
[----:B----4-:R4:W1:Y:S02]  /*97f0*/  SYNCS.PHASECHK.TRANS64.TRYWAIT P0, [R7+URZ+0x36438], R10 ;  /* 0x0364380a070075a7 */ /* 0x010864000800017f */
[----:B-1----:R-:W-:Y:S05]  /*9800*/  @!P0 NANOSLEEP.SYNCS 0x989680 ;  /* 0x009896800000895d */ /* 0x002fea0003900000 */
[----:B------:R-:W1:Y:S02]  /*9810*/  @!P0 SYNCS.PHASECHK.TRANS64 P0, [R7+URZ+0x36438], R10 ;  /* 0x0364380a070085a7 */ /* 0x000e64000800007f */
[----:B-1----:R-:W-:Y:S05]  /*9820*/  @!P0 BRA `(.L_x_2638) ;  /* 0xfffffffc00f08947 */ /* 0x002fea000383ffff */
.L_x_2574:
[----:B------:R-:W-:Y:S05]  /*9830*/  BSYNC B0 ;  /* 0x0000000000007941 */ /* 0x000fea0003800000 */
.L_x_2572:
[----:B------:R-:W-:Y:S05]  /*9840*/  EXIT ;  /* 0x000000000000794d */ /* 0x000fea0003800000 */
.L_x_2527:
[----:B------:R-:W-:Y:S02]  /*9850*/  IMAD.MOV.U32 R12, RZ, RZ, RZ ;  /* 0x000000ffff0c7224 */ /* 0x000fe400078e00ff */
[----:B------:R-:W-:Y:S02]  /*9860*/  IMAD.MOV.U32 R11, RZ, RZ, 0x1f ;  /* 0x0000001fff0b7424 */ /* 0x000fe400078e00ff */
[----:B------:R-:W-:-:S07]  /*9870*/  IMAD.MOV.U32 R15, RZ, RZ, -0x1 ;  /* 0xffffffffff0f7424 */ /* 0x000fce00078e00ff */
[----:B------:R-:W-:Y:S05]  /*9880*/  WARPSYNC.COLLECTIVE R15, `(.L_x_2639) ;  /* 0x000000000f087348 */ /* 0x000fea0003c00000 */
[----:B------:R1:W2:Y:S02]  /*9890*/  SHFL.IDX P6, R14, R13, R12, R11 ;  /* 0x0000000c0d0e7389 */ /* 0x0002a400000c000b */
[----:B-12---:R-:W-:Y:S01]  /*98a0*/  ENDCOLLECTIVE ;  /* 0x000000000000791b */ /* 0x006fe20003800000 */
.L_x_2639:
[----:B------:R-:W-:Y:S05]  /*98b0*/  BRA `(.L_x_2640) ;  /* 0xffffff78005c7947 */ /* 0x000fea000383ffff */
.L_x_2529:
[----:B--2---:R-:W-:-:S04]  /*98c0*/  IMAD.U32 R3, RZ, RZ, UR37 ;  /* 0x00000025ff037e24 */ /* 0x004fc8000f8e00ff */
[----:B------:R2:W3:Y:S03]  /*98d0*/  SYNCS.PHASECHK.TRANS64.TRYWAIT P0, [R3+URZ+0x36400], R10 ;  /* 0x0364000a030075a7 */ /* 0x0004e6000800017f */
[----:B---3--:R-:W-:Y:S05]  /*98e0*/  @!P0 NANOSLEEP.SYNCS 0x989680 ;  /* 0x009896800000895d */ /* 0x008fea0003900000 */
[----:B------:R-:W3:Y:S02]  /*98f0*/  @!P0 SYNCS.PHASECHK.TRANS64 P0, [R3+URZ+0x36400], R10 ;  /* 0x0364000a030085a7 */ /* 0x000ee4000800007f */
[----:B---3--:R-:W-:Y:S05]  /*9900*/  @!P0 BRA `(.L_x_2529) ;  /* 0xfffffffc00ec8947 */ /* 0x008fea000383ffff */
[----:B------:R-:W-:Y:S05]  /*9910*/  BRA `(.L_x_2528) ;  /* 0xffffff7800907947 */ /* 0x000fea000383ffff */
.L_x_2533:
[----:B--2---:R2:W3:Y:S02]  /*9920*/  SYNCS.PHASECHK.TRANS64.TRYWAIT P1, [R3+URZ+0x36410], R10 ;  /* 0x0364100a030075a7 */ /* 0x0044e4000802017f */
[----:B---3--:R-:W-:Y:S05]  /*9930*/  @!P1 NANOSLEEP.SYNCS 0x989680 ;  /* 0x009896800000995d */ /* 0x008fea0003900000 */
[----:B------:R-:W3:Y:S02]  /*9940*/  @!P1 SYNCS.PHASECHK.TRANS64 P1, [R3+URZ+0x36410], R10 ;  /* 0x0364100a030095a7 */ /* 0x000ee4000802007f */
[----:B---3--:R-:W-:Y:S05]  /*9950*/  @!P1 BRA `(.L_x_2533) ;  /* 0xfffffffc00f09947 */ /* 0x008fea000383ffff */
[----:B------:R-:W-:Y:S05]  /*9960*/  BRA `(.L_x_2532) ;  /* 0xffffff8000607947 */ /* 0x000fea000383ffff */
.L_x_2537:
[----:B-1----:R-:W-:-:S04]  /*9970*/  IMAD.U32 R121, RZ, RZ, UR37 ;  /* 0x00000025ff797e24 */ /* 0x002fc8000f8e00ff */
[----:B------:R1:W2:Y:S03]  /*9980*/  SYNCS.PHASECHK.TRANS64.TRYWAIT P1, [R121+URZ+0x36430], R14 ;  /* 0x0364300e790075a7 */ /* 0x0002a6000802017f */
[----:B--2---:R-:W-:Y:S05]  /*9990*/  @!P1 NANOSLEEP.SYNCS 0x989680 ;  /* 0x009896800000995d */ /* 0x004fea0003900000 */
[----:B------:R-:W2:Y:S02]  /*99a0*/  @!P1 SYNCS.PHASECHK.TRANS64 P1, [R121+URZ+0x36430], R14 ;  /* 0x0364300e790095a7 */ /* 0x000ea4000802007f */
[----:B--2---:R-:W-:Y:S05]  /*99b0*/  @!P1 BRA `(.L_x_2537) ;  /* 0xfffffffc00ec9947 */ /* 0x004fea000383ffff */
[----:B------:R-:W-:Y:S05]  /*99c0*/  BRA `(.L_x_2536) ;  /* 0xffffff8800847947 */ /* 0x000fea000383ffff */
.L_x_2614:
[----:B-1----:R1:W2:Y:S02]  /*99d0*/  SYNCS.PHASECHK.TRANS64.TRYWAIT P1, [R12+URZ+0x36420], R13 ;  /* 0x0364200d0c0075a7 */ /* 0x0022a4000802017f */
[----:B--2---:R-:W-:Y:S05]  /*99e0*/  @!P1 NANOSLEEP.SYNCS 0x989680 ;  /* 0x009896800000995d */ /* 0x004fea0003900000 */
[----:B------:R-:W2:Y:S02]  /*99f0*/  @!P1 SYNCS.PHASECHK.TRANS64 P1, [R12+URZ+0x36420], R13 ;  /* 0x0364200d0c0095a7 */ /* 0x000ea4000802007f */
[----:B--2---:R-:W-:Y:S05]  /*9a00*/  @!P1 BRA `(.L_x_2614) ;  /* 0xfffffffc00f09947 */ /* 0x004fea000383ffff */
[----:B------:R-:W-:Y:S05]  /*9a10*/  BRA `(.L_x_2641) ;  /* 0xffffffdc00607947 */ /* 0x000fea000383ffff */
.L_x_2618:
[----:B-1----:R1:W3:Y:S02]  /*9a20*/  SYNCS.PHASECHK.TRANS64.TRYWAIT P1, [R12+URZ+0x36438], R13 ;  /* 0x0364380d0c0075a7 */ /* 0x0022e4000802017f */
[----:B---3--:R-:W-:Y:S05]  /*9a30*/  @!P1 NANOSLEEP.SYNCS 0x989680 ;  /* 0x009896800000995d */ /* 0x008fea0003900000 */
[----:B------:R-:W3:Y:S02]  /*9a40*/  @!P1 SYNCS.PHASECHK.TRANS64 P1, [R12+URZ+0x36438], R13 ;  /* 0x0364380d0c0095a7 */ /* 0x000ee4000802007f */
[----:B---3--:R-:W-:Y:S05]  /*9a50*/  @!P1 BRA `(.L_x_2618) ;  /* 0xfffffffc00f09947 */ /* 0x008fea000383ffff */
[----:B------:R-:W-:Y:S05]  /*9a60*/  BRA `(.L_x_2642) ;  /* 0xffffffe400307947 */ /* 0x000fea000383ffff */
.L_x_2620:
[----:B--2---:R2:W3:Y:S02]  /*9a70*/  SYNCS.PHASECHK.TRANS64.TRYWAIT P1, [R12+URZ+0x36428], R0 ;  /* 0x036428000c0075a7 */ /* 0x0044e4000802017f */
[----:B---3--:R-:W-:Y:S05]  /*9a80*/  @!P1 NANOSLEEP.SYNCS 0x989680 ;  /* 0x009896800000995d */ /* 0x008fea0003900000 */
[----:B------:R-:W3:Y:S02]  /*9a90*/  @!P1 SYNCS.PHASECHK.TRANS64 P1, [R12+URZ+0x36428], R0 ;  /* 0x036428000c0095a7 */ /* 0x000ee4000802007f */
[----:B---3--:R-:W-:Y:S05]  /*9aa0*/  @!P1 BRA `(.L_x_2620) ;  /* 0xfffffffc00f09947 */ /* 0x008fea000383ffff */
[----:B------:R-:W-:Y:S05]  /*9ab0*/  BRA `(.L_x_2643) ;  /* 0xffffffe400fc7947 */ /* 0x000fea000383ffff */
.L_x_2622:
[----:B-----5:R2:W-:Y:S02]  /*9ac0*/  STL [R1+0x10], R0 ;  /* 0x0000100001007387 */ /* 0x0205e40000100800 */
[----:B--2---:R-:W-:-:S04]  /*9ad0*/  SHF.L.U32 R0, RZ, 0x1f, RZ ;  /* 0x0000001fff007819 */ /* 0x004fc800000006ff */
[----:B------:R2:W3:Y:S03]  /*9ae0*/  SYNCS.PHASECHK.TRANS64.TRYWAIT P1, [R12+URZ+0x36438], R0 ;  /* 0x036438000c0075a7 */ /* 0x0004e6000802017f */
[----:B---3--:R-:W-:Y:S05]  /*9af0*/  @!P1 NANOSLEEP.SYNCS 0x989680 ;  /* 0x009896800000995d */ /* 0x008fea0003900000 */
[----:B------:R2:W3:Y:S02]  /*9b00*/  @!P1 SYNCS.PHASECHK.TRANS64 P1, [R12+URZ+0x36438], R0 ;  /* 0x036438000c0095a7 */ /* 0x0004e4000802007f */
[----:B--2---:R2:W5:Y:S02]  /*9b10*/  LDL.LU R0, [R1+0x10] ;  /* 0x0000100001007983 */ /* 0x0045640000300800 */
[----:B--23--:R-:W-:Y:S05]  /*9b20*/  @!P1 BRA `(.L_x_2622) ;  /* 0xfffffffc00e49947 */ /* 0x00cfea000383ffff */
[----:B------:R-:W-:Y:S05]  /*9b30*/  BRA `(.L_x_2644) ;  /* 0xffffffe800b47947 */ /* 0x000fea000383ffff */
.L_x_2624:
[----:B------:R-:W-:-:S07]  /*9b40*/  SHF.L.U32 R5, R16, 0x1f, RZ ;  /* 0x0000001f10057819 */ /* 0x000fce00000006ff */
.L_x_2645:
[----:B---3--:R3:W4:Y:S02]  /*9b50*/  SYNCS.PHASECHK.TRANS64.TRYWAIT P1, [R12+URZ+0x36420], R5 ;  /* 0x036420050c0075a7 */ /* 0x008724000802017f */
[----:B----4-:R-:W-:Y:S05]  /*9b60*/  @!P1 NANOSLEEP.SYNCS 0x989680 ;  /* 0x009896800000995d */ /* 0x010fea0003900000 */
[----:B------:R-:W4:Y:S02]  /*9b70*/  @!P1 SYNCS.PHASECHK.TRANS64 P1, [R12+URZ+0x36420], R5 ;  /* 0x036420050c0095a7 */ /* 0x000f24000802007f */
[----:B----4-:R-:W-:Y:S05]  /*9b80*/  @!P1 BRA `(.L_x_2645) ;  /* 0xfffffffc00f09947 */ /* 0x010fea000383ffff */
[----:B------:R-:W-:Y:S05]  /*9b90*/  BRA `(.L_x_2646) ;  /* 0xffffffec00607947 */ /* 0x000fea000383ffff */
.L_x_2627:
[----:B--2---:R2:W3:Y:S02]  /*9ba0*/  SYNCS.PHASECHK.TRANS64.TRYWAIT P1, [R12+URZ+0x36438], R13 ;  /* 0x0364380d0c0075a7 */ /* 0x0044e4000802017f */
[----:B---3--:R-:W-:Y:S05]  /*9bb0*/  @!P1 NANOSLEEP.SYNCS 0x989680 ;  /* 0x009896800000995d */ /* 0x008fea0003900000 */
[----:B------:R-:W3:Y:S02]  /*9bc0*/  @!P1 SYNCS.PHASECHK.TRANS64 P1, [R12+URZ+0x36438], R13 ;  /* 0x0364380d0c0095a7 */ /* 0x000ee4000802007f */
[----:B---3--:R-:W-:Y:S05]  /*9bd0*/  @!P1 BRA `(.L_x_2627) ;  /* 0xfffffffc00f09947 */ /* 0x008fea000383ffff */
[----:B------:R-:W-:Y:S05]  /*9be0*/  BRA `(.L_x_2647) ;  /* 0xfffffff0002c7947 */ /* 0x000fea000383ffff */
.L_x_2629:
[----:B-1----:R1:W2:Y:S02]  /*9bf0*/  SYNCS.PHASECHK.TRANS64.TRYWAIT P1, [R12+URZ+0x36428], R5 ;  /* 0x036428050c0075a7 */ /* 0x0022a4000802017f */
[----:B--2---:R-:W-:Y:S05]  /*9c00*/  @!P1 NANOSLEEP.SYNCS 0x989680 ;  /* 0x009896800000995d */ /* 0x004fea0003900000 */
[----:B------:R-:W2:Y:S02]  /*9c10*/  @!P1 SYNCS.PHASECHK.TRANS64 P1, [R12+URZ+0x36428], R5 ;  /* 0x036428050c0095a7 */ /* 0x000ea4000802007f */
[----:B--2---:R-:W-:Y:S05]  /*9c20*/  @!P1 BRA `(.L_x_2629) ;  /* 0xfffffffc00f09947 */ /* 0x004fea000383ffff */
[----:B------:R-:W-:Y:S05]  /*9c30*/  BRA `(.L_x_2648) ;  /* 0xfffffff000dc7947 */ /* 0x000fea000383ffff */
.L_x_2631:
[----:B--2---:R2:W3:Y:S02]  /*9c40*/  SYNCS.PHASECHK.TRANS64.TRYWAIT P1, [R12+URZ+0x36438], R3 ;  /* 0x036438030c0075a7 */ /* 0x0044e4000802017f */
[----:B---3--:R-:W-:Y:S05]  /*9c50*/  @!P1 NANOSLEEP.SYNCS 0x989680 ;  /* 0x009896800000995d */ /* 0x008fea0003900000 */
[----:B------:R-:W3:Y:S02]  /*9c60*/  @!P1 SYNCS.PHASECHK.TRANS64 P1, [R12+URZ+0x36438], R3 ;  /* 0x036438030c0095a7 */ /* 0x000ee4000802007f */
[----:B---3--:R-:W-:Y:S05]  /*9c70*/  @!P1 BRA `(.L_x_2631) ;  /* 0xfffffffc00f09947 */ /* 0x008fea000383ffff */
[----:B------:R-:W-:Y:S05]  /*9c80*/  BRA `(.L_x_2649) ;  /* 0xfffffff400907947 */ /* 0x000fea000383ffff */
.L_x_2633:
[----:B------:R-:W-:Y:S01]  /*9c90*/  BSSY B1, `(.L_x_2650) ;  /* 0x0000006000017945 */ /* 0x000fe20003800000 */
[----:B------:R-:W-:-:S07]  /*9ca0*/  IMAD.MOV.U32 R15, RZ, RZ, -0x1 ;  /* 0xffffffffff0f7424 */ /* 0x000fce00078e00ff */
[----:B-1----:R-:W-:Y:S05]  /*9cb0*/  WARPSYNC.COLLECTIVE R15, `(.L_x_2651) ;  /* 0x000000000f0c7348 */ /* 0x002fea0003c00000 */
[----:B------:R-:W-:Y:S02]  /*9cc0*/  ELECT P6, UR62, PT ;  /* 0x00000000003e782f */ /* 0x000fe400038c0000 */
[----:B------:R-:W-:Y:S01]  /*9cd0*/  MOV R14, UR62 ;  /* 0x0000003e000e7c02 */ /* 0x000fe20008000f00 */
[----:B-1----:R-:W-:Y:S10]  /*9ce0*/  ENDCOLLECTIVE ;  /* 0x000000000000791b */ /* 0x002ff40003800000 */
.L_x_2651:
[----:B------:R-:W-:Y:S05]  /*9cf0*/  BSYNC B1 ;  /* 0x0000000000017941 */ /* 0x000fea0003800000 */
.L_x_2650:
[----:B------:R-:W-:Y:S05]  /*9d00*/  BRA `(.L_x_2652) ;  /* 0xfffffff800507947 */ /* 0x000fea000383ffff */
.L_x_2635:
[----:B--2---:R2:W3:Y:S02]  /*9d10*/  SYNCS.PHASECHK.TRANS64.TRYWAIT P0, [R5+URZ], R2 ;  /* 0x00000002050075a7 */ /* 0x0044e4000800017f */
[----:B---3--:R-:W-:Y:S05]  /*9d20*/  @!P0 NANOSLEEP.SYNCS 0x989680 ;  /* 0x009896800000895d */ /* 0x008fea0003900000 */
[----:B------:R-:W3:Y:S02]  /*9d30*/  @!P0 SYNCS.PHASECHK.TRANS64 P0, [R5+URZ], R2 ;  /* 0x00000002050085a7 */ /* 0x000ee4000800007f */
[----:B---3--:R-:W-:Y:S05]  /*9d40*/  @!P0 BRA `(.L_x_2635) ;  /* 0xfffffffc00f08947 */ /* 0x008fea000383ffff */
[----:B------:R-:W-:Y:S05]  /*9d50*/  BRA `(.L_x_2653) ;  /* 0xfffffff800907947 */ /* 0x000fea000383ffff */
.L_x_2636:
[----:B---3--:R3:W4:Y:S02]  /*9d60*/  SYNCS.PHASECHK.TRANS64.TRYWAIT P0, [R23+URZ], R0 ;  /* 0x00000000170075a7 */ /* 0x008724000800017f */
[----:B----4-:R-:W-:Y:S05]  /*9d70*/  @!P0 NANOSLEEP.SYNCS 0x989680 ;  /* 0x009896800000895d */ /* 0x010fea0003900000 */
[----:B------:R-:W4:Y:S02]  /*9d80*/  @!P0 SYNCS.PHASECHK.TRANS64 P0, [R23+URZ], R0 ;  /* 0x00000000170085a7 */ /* 0x000f24000800007f */
[----:B----4-:R-:W-:Y:S05]  /*9d90*/  @!P0 BRA `(.L_x_2636) ;  /* 0xfffffffc00f08947 */ /* 0x010fea000383ffff */
[----:B------:R-:W-:Y:S05]  /*9da0*/  BRA `(.L_x_2654) ;  /* 0xfffffff800847947 */ /* 0x000fea000383ffff */
.L_x_2655:
        /* <DEDUP_REMOVED lines=13> */
.L_x_3871:


//--------------------- .text._ZN7cutlass13device_kernelIN5flash11enable_sm90INS1_16FlashAttnBwdSm90INS1_25CollectiveMainloopBwdSm90ILi2ELi1ELi1EN4cute5tupleIJNS5_1CILi1EEES8_S8_EEENS6_IJNS7_ILi64EEENS7_ILi96EEENS7_ILi192EEEEEENS_10bfloat16_tEfNS_4arch4Sm90ELb1ELb0ELb1ELb0ELb1ELb0ELb1ELb0ELi3ELi1ELi1ELi1ELb0EEENS1_21CollectiveEpilogueBwdISD_SE_SG_Li384ELb0ELb1ELi3EEENS1_25SingleTileBwdLPTSchedulerILb0ELi96ELb1EEEEEEEEEvNT_6ParamsE --------------------------
	.section	.text._ZN7cutlass13device_kernelIN5flash11enable_sm90INS1_16FlashAttnBwdSm90INS1_25CollectiveMainloopBwdSm90ILi2ELi1ELi1EN4cute5tupleIJNS5_1CILi1EEES8_S8_EEENS6_IJNS7_ILi64EEENS7_ILi96EEENS7_ILi192EEEEEENS_10bfloat16_tEfNS_4arch4Sm90ELb1ELb0ELb1ELb0ELb1ELb0ELb1ELb0ELi3ELi1ELi1ELi1ELb0EEENS1_21CollectiveEpilogueBwdISD_SE_SG_Li384ELb0ELb1ELi3EEENS1_25SingleTileBwdLPTSchedulerILb0ELi96ELb1EEEEEEEEEvNT_6ParamsE,"ax",@progbits
	.align	128
.text._ZN7cutlass13device_kernelIN5flash11enable_sm90INS1_16FlashAttnBwdSm90INS1_25CollectiveMainloopBwdSm90ILi2ELi1ELi1EN4cute5tupleIJNS5_1CILi1EEES8_S8_EEENS6_IJNS7_ILi64EEENS7_ILi96EEENS7_ILi192EEEEEENS_10bfloat16_tEfNS_4arch4Sm90ELb1ELb0ELb1ELb0ELb1ELb0ELb1ELb0ELi3ELi1ELi1ELi1ELb0EEENS1_21CollectiveEpilogueBwdISD_SE_SG_Li384ELb0ELb1ELi3EEENS1_25SingleTileBwdLPTSchedulerILb0ELi96ELb1EEEEEEEEEvNT_6ParamsE:
        .type           _ZN7cutlass13device_kernelIN5flash11enable_sm90INS1_16FlashAttnBwdSm90INS1_25CollectiveMainloopBwdSm90ILi2ELi1ELi1EN4cute5tupleIJNS5_1CILi1EEES8_S8_EEENS6_IJNS7_ILi64EEENS7_ILi96EEENS7_ILi192EEEEEENS_10bfloat16_tEfNS_4arch4Sm90ELb1ELb0ELb1ELb0ELb1ELb0ELb1ELb0ELi3ELi1ELi1ELi1ELb0EEENS1_21CollectiveEpilogueBwdISD_SE_SG_Li384ELb0ELb1ELi3EEENS1_25SingleTileBwdLPTSchedulerILb0ELi96ELb1EEEEEEEEEvNT_6ParamsE,@function
        .size           _ZN7cutlass13device_kernelIN5flash11enable_sm90INS1_16FlashAttnBwdSm90INS1_25CollectiveMainloopBwdSm90ILi2ELi1ELi1EN4cute5tupleIJNS5_1CILi1EEES8_S8_EEENS6_IJNS7_ILi64EEENS7_ILi96EEENS7_ILi192EEEEEENS_10bfloat16_tEfNS_4arch4Sm90ELb1ELb0ELb1ELb0ELb1ELb0ELb1ELb0ELi3ELi1ELi1ELi1ELb0EEENS1_21CollectiveEpilogueBwdISD_SE_SG_Li384ELb0ELb1ELi3EEENS1_25SingleTileBwdLPTSchedulerILb0ELi96ELb1EEEEEEEEEvNT_6ParamsE,(.L_x_3872 - _ZN7cutlass13device_kernelIN5flash11enable_sm90INS1_16FlashAttnBwdSm90INS1_25CollectiveMainloopBwdSm90ILi2ELi1ELi1EN4cute5tupleIJNS5_1CILi1EEES8_S8_EEENS6_IJNS7_ILi64EEENS7_ILi96EEENS7_ILi192EEEEEENS_10bfloat16_tEfNS_4arch4Sm90ELb1ELb0ELb1ELb0ELb1ELb0ELb1ELb0ELi3ELi1ELi1ELi1ELb0EEENS1_21CollectiveEpilogueBwdISD_SE_SG_Li384ELb0ELb1ELi3EEENS1_25SingleTileBwdLPTSchedulerILb0ELi96ELb1EEEEEEEEEvNT_6ParamsE)
        .other          _ZN7cutlass13device_kernelIN5flash11enable_sm90INS1_16FlashAttnBwdSm90INS1_25CollectiveMainloopBwdSm90ILi2ELi1ELi1EN4cute5tupleIJNS5_1CILi1EEES8_S8_EEENS6_IJNS7_ILi64EEENS7_ILi96EEENS7_ILi192EEEEEENS_10bfloat16_tEfNS_4arch4Sm90ELb1ELb0ELb1ELb0ELb1ELb0ELb1ELb0ELi3ELi1ELi1ELi1ELb0EEENS1_21CollectiveEpilogueBwdISD_SE_SG_Li384ELb0ELb1ELi3EEENS1_25SingleTileBwdLPTSchedulerILb0ELi96ELb1EEEEEEEEEvNT_6ParamsE,@"STO_CUDA_ENTRY STV_DEFAULT"
_ZN7cutlass13device_kernelIN5flash11enable_sm90INS1_16FlashAttnBwdSm90INS1_25CollectiveMainloopBwdSm90ILi2ELi1ELi1EN4cute5tupleIJNS5_1CILi1EEES8_S8_EEENS6_IJNS7_ILi64EEENS7_ILi96EEENS7_ILi192EEEEEENS_10bfloat16_tEfNS_4arch4Sm90ELb1ELb0ELb1ELb0ELb1ELb0ELb1ELb0ELi3ELi1ELi1ELi1ELb0EEENS1_21CollectiveEpilogueBwdISD_SE_SG_Li384ELb0ELb1ELi3EEENS1_25SingleTileBwdLPTSchedulerILb0ELi96ELb1EEEEEEEEEvNT_6ParamsE:
        /* <DEDUP_REMOVED lines=29> */
.L_x_2657:
[----:B------:R-:W-:Y:S05]  /*01d0*/  BSYNC B0 ;  /* 0x0000000000007941 */ /* 0x000fea0003800000 */
.L_x_2656:
        /* <DEDUP_REMOVED lines=34> */
.L_x_2658:
        /* <DEDUP_REMOVED lines=20> */
.L_x_2659:
[----:B---3--:R-:W-:Y:S01]  /*0540*/  ISETP.NE.AND P0, PT, R2, RZ, PT ;  /* 0x000000ff0200720c */ /* 0x008fe20003f05270 */
[----:B------:R-:W-:Y:S01]  /*0550*/  IMAD.MOV.U32 R2, RZ, RZ, 0x1 ;  /* 0x00000001ff027424 */ /* 0x000fe200078e00ff */
[----:B------:R-:W-:Y:S01]  /*0560*/  NOP ;  /* 0x0000000000007918 */ /* 0x000fe20000000000 */
[----:B------:R-:W-:-:S03]  /*0570*/  ULDC.64 UR38, c[0x0][0x208] ;  /* 0x0000820000267ab9 */ /* 0x000fc60000000a00 */
[----:B------:R-:W-:-:S05]  /*0580*/  SEL R2, R2, 0x2, !P0 ;  /* 0x0000000202027807 */ /* 0x000fca0004000000 */
[----:B------:R3:W-:Y:S01]  /*0590*/  STL [R1+0xc], R2 ;  /* 0x00000c0201007387 */ /* 0x0007e20000100800 */
[----:B-12-4-:R-:W-:Y:S06]  /*05a0*/  BAR.SYNC.DEFER_BLOCKING 0x0 ;  /* 0x0000000000007b1d */ /* 0x016fec0000010000 */
[----:B------:R-:W-:Y:S05]  /*05b0*/  @!P0 BRA `(.L_x_2660) ;  /* 0x0000005800488947 */ /* 0x000fea0003800000 */
.L_x_2661:
        /* <DEDUP_REMOVED lines=32> */
.L_x_2662:
[----:B------:R-:W-:Y:S01]  /*07c0*/  ULDC UR7, c[0x0][0xb44] ;  /* 0x0002d10000077ab9 */ /* 0x000fe20000000800 */
[----:B------:R-:W-:Y:S01]  /*07d0*/  UMOV UR45, UR10 ;  /* 0x0000000a002d7c82 */ /* 0x000fe20008000000 */
[----:B------:R-:W-:-:S11]  /*07e0*/  UISETP.NE.AND UP0, UPT, UR7, 0x1, UPT ;  /* 0x000000010700788c */ /* 0x000fd6000bf05270 */
[----:B------:R-:W-:Y:S02]  /*07f0*/  @UP0 ULDC.64 UR8, c[0x0][0xb48] ;  /* 0x0002d20000080ab9 */ /* 0x000fe40000000a00 */
[----:B------:R-:W-:-:S04]  /*0800*/  UIMAD.WIDE.U32 UR4, UR10, UR8, URZ ;  /* 0x000000080a0472a5 */ /* 0x000fc8000f8e003f */
[----:B------:R-:W-:-:S04]  /*0810*/  @UP0 USHF.R.U32.HI UR45, URZ, UR9, UR5 ;  /* 0x000000093f2d0299 */ /* 0x000fc80008011605 */
[----:B------:R-:W-:-:S12]  /*0820*/  UIMAD UR4, UR45, UR7, URZ ;  /* 0x000000072d0472a4 */ /* 0x000fd8000f8e023f */
.L_x_2663:
[----:B------:R-:W-:Y:S01]  /*0830*/  ULDC UR43, c[0x0][0xb38] ;  /* 0x0002ce00002b7ab9 */ /* 0x000fe20000000800 */
[----:B------:R-:W-:Y:S02]  /*0840*/  UIADD3 UR4, UR10, -UR4, URZ ;  /* 0x800000040a047290 */ /* 0x000fe4000fffe03f */
[----:B------:R-:W-:Y:S01]  /*0850*/  UISETP.NE.AND UP0, UPT, UR43, 0x1, UPT ;  /* 0x000000012b00788c */ /* 0x000fe2000bf05270 */
[----:B------:R-:W-:Y:S01]  /*0860*/  ULDC UR5, c[0x0][0xb44] ;  /* 0x0002d10000057ab9 */ /* 0x000fe20000000800 */
[----:B------:R-:W-:Y:S02]  /*0870*/  ULOP3.LUT UR36, URZ, UR45, URZ, 0x33, !UPT ;  /* 0x0000002d3f247292 */ /* 0x000fe4000f8e333f */
[----:B------:R-:W-:-:S07]  /*0880*/  UIMAD UR6, UR6, UR5, UR4 ;  /* 0x00000005060672a4 */ /* 0x000fce000f8e0204 */
[----:B------:R-:W-:Y:S01]  /*0890*/  @UP0 ULDC UR4, c[0x0][0xb3c] ;  /* 0x0002cf0000040ab9 */ /* 0x000fe20000000800 */
[----:B------:R-:W-:Y:S01]  /*08a0*/  @UP0 ULDC UR7, c[0x0][0xb40] ;  /* 0x0002d00000070ab9 */ /* 0x000fe20000000800 */
[----:B------:R-:W-:Y:S02]  /*08b0*/  UIMAD.WIDE.U32 UR4, UR6, UR4, URZ ;  /* 0x00000004060472a5 */ /* 0x000fe4000f8e003f */
[----:B------:R-:W-:Y:S02]  /*08c0*/  UMOV UR44, UR6 ;  /* 0x00000006002c7c82 */ /* 0x000fe40008000000 */
[----:B------:R-:W-:-:S03]  /*08d0*/  @UP0 USHF.R.U32.HI UR44, URZ, UR7, UR5 ;  /* 0x000000073f2c0299 */ /* 0x000fc60008011605 */
[----:B------:R-:W-:Y:S01]  /*08e0*/  ULDC UR5, c[0x0][0xb2c] ;  /* 0x0002cb0000057ab9 */ /* 0x000fe20000000800 */
[----:B------:R-:W-:Y:S02]  /*08f0*/  UIADD3 UR4, -UR44, URZ, URZ ;  /* 0x0000003f2c047290 */ /* 0x000fe4000fffe13f */
[----:B------:R-:W-:Y:S01]  /*0900*/  ISETP.LE.AND P0, PT, RZ, UR44, PT ;  /* 0x0000002cff007c0c */ /* 0x000fe2000bf03270 */
[----:B------:R-:W-:Y:S02]  /*0910*/  UIADD3 UR36, UR36, UR5, URZ ;  /* 0x0000000524247290 */ /* 0x000fe4000fffe03f */
[----:B------:R-:W-:-:S10]  /*0920*/  UIMAD UR43, UR43, UR4, UR6 ;  /* 0x000000042b2b72a4 */ /* 0x000fd4000f8e0206 */
        /* <DEDUP_REMOVED lines=90> */
.L_x_2666:
        /* <DEDUP_REMOVED lines=15> */
.L_x_2665:
        /* <DEDUP_REMOVED lines=20> */
.L_x_2668:
        /* <DEDUP_REMOVED lines=15> */
.L_x_2667:
        /* <DEDUP_REMOVED lines=8> */
.L_x_2800:
        /* <DEDUP_REMOVED lines=19> */
.L_x_2670:
        /* <DEDUP_REMOVED lines=109> */
.L_x_2682:
[----:B------:R-:W-:Y:S01]  /*1a70*/  ISETP.NE.AND P0, PT, R8, 0x3, PT ;  /* 0x000000030800780c */ /* 0x000fe20003f05270 */
[----:B------:R-:W-:-:S12]  /*1a80*/  YIELD ;  /* 0x0000000000007946 */ /* 0x000fd80003800000 */
[----:B-1----:R-:W-:Y:S05]  /*1a90*/  @!P0 BRA `(.L_x_2672) ;  /* 0x0000000000048947 */ /* 0x002fea0003800000 */
[----:B------:R-:W-:Y:S01]  /*1aa0*/  BPT.TRAP 0x1 ;  /* 0x000000040000795c */ /* 0x000fe20000300000 */
.L_x_2672:
[----:B------:R-:W-:Y:S02]  /*1ab0*/  LEA R3, R2, UR40, 0x3 ;  /* 0x0000002802037c11 */ /* 0x000fe4000f8e18ff */
[----:B------:R-:W-:-:S04]  /*1ac0*/  SHF.L.U32 R10, R7, 0x1f, RZ ;  /* 0x0000001f070a7819 */ /* 0x000fc800000006ff */
[----:B------:R1:W2:Y:S01]  /*1ad0*/  SYNCS.PHASECHK.TRANS64.TRYWAIT P1, [R3+URZ+0x36410], R10 ;  /* 0x0364100a030075a7 */ /* 0x0002a2000802017f */
[----:B------:R-:W-:Y:S05]  /*1ae0*/  @!P0 BRA `(.L_x_2673) ;  /* 0x0000000000048947 */ /* 0x000fea0003800000 */
[----:B------:R-:W-:Y:S01]  /*1af0*/  BPT.TRAP 0x1 ;  /* 0x000000040000795c */ /* 0x000fe20000300000 */
.L_x_2673:
[----:B--2---:R-:W-:Y:S05]  /*1b00*/  @P1 BRA `(.L_x_2674) ;  /* 0x0000000000081947 */ /* 0x004fea0003800000 */
[----:B------:R-:W2:Y:S02]  /*1b10*/  SYNCS.PHASECHK.TRANS64.TRYWAIT P1, [R3+URZ+0x36410], R10 ;  /* 0x0364100a030075a7 */ /* 0x000ea4000802017f */
[----:B--2---:R-:W-:Y:S05]  /*1b20*/  @!P1 BRA `(.L_x_2675) ;  /* 0x00000088001c9947 */ /* 0x004fea0003800000 */
.L_x_2674:
        /* <DEDUP_REMOVED lines=103> */
.L_x_2676:
[----:B------:R-:W-:-:S04]  /*21a0*/  SHF.L.U32 R14, R5, 0x1f, RZ ;  /* 0x0000001f050e7819 */ /* 0x000fc800000006ff */
[----:B------:R1:W1:Y:S01]  /*21b0*/  SYNCS.PHASECHK.TRANS64.TRYWAIT P1, [UR40+0x36430], R14 ;  /* 0x0364300eff0075a7 */ /* 0x0002620008020168 */
[----:B------:R-:W-:Y:S05]  /*21c0*/  @!P0 BRA `(.L_x_2677) ;  /* 0x0000000000048947 */ /* 0x000fea0003800000 */
[----:B------:R-:W-:Y:S01]  /*21d0*/  BPT.TRAP 0x1 ;  /* 0x000000040000795c */ /* 0x000fe20000300000 */
.L_x_2677:
        /* <DEDUP_REMOVED lines=36> */
.L_x_2678:
        /* <DEDUP_REMOVED lines=351> */
.L_x_2680:
        /* <DEDUP_REMOVED lines=60> */
.L_x_2681:
        /* <DEDUP_REMOVED lines=62> */
.L_x_2664:
        /* <DEDUP_REMOVED lines=23> */
.L_x_2684:
        /* <DEDUP_REMOVED lines=20> */
.L_x_2685:
        /* <DEDUP_REMOVED lines=18> */
.L_x_2686:
        /* <DEDUP_REMOVED lines=18> */
.L_x_2687:
        /* <DEDUP_REMOVED lines=98> */
[----:B------:R-:W-:Y:S01]  /*4cc0*/  ULOP3.LUT UR4, URZ, UR45, URZ, 0x33, !UPT ;  /* 0x0000002d3f047292 */ /* 0x000fe2000f8e333f */
[----:B------:R-:W-:Y:S01]  /*4cd0*/  ULDC UR5, c[0x0][0xb2c] ;  /* 0x0002cb0000057ab9 */ /* 0x000fe20000000800 */
[----:B------:R-:W-:Y:S02]  /*4ce0*/  ULDC.64 UR6, c[0x0][0x198] ;  /* 0x0000660000067ab9 */ /* 0x000fe40000000a00 */
[----:B------:R-:W-:Y:S02]  /*4cf0*/  UIADD3 UR42, UR4, UR5, URZ ;  /* 0x00000005042a7290 */ /* 0x000fe4000fffe03f */
[----:B------:R-:W-:Y:S02]  /*4d00*/  UIADD3 UR4, UP0, UR6, 0x770, URZ ;  /* 0x0000077006047890 */ /* 0x000fe4000ff1e03f */
[----:B------:R-:W-:Y:S02]  /*4d10*/  UIADD3 UR40, UR37, 0x9000, URZ ;  /* 0x0000900025287890 */ /* 0x000fe4000fffe03f */
[----:B------:R-:W-:-:S02]  /*4d20*/  UIADD3.X UR5, URZ, UR7, URZ, UP0, !UPT ;  /* 0x000000073f057290 */ /* 0x000fc400087fe43f */
[----:B------:R-:W-:Y:S02]  /*4d30*/  UIADD3 UR6, UP0, UR6, 0x670, URZ ;  /* 0x0000067006067890 */ /* 0x000fe4000ff1e03f */
[----:B------:R-:W-:Y:S02]  /*4d40*/  UIMAD UR42, UR42, 0x60, URZ ;  /* 0x000000602a2a78a4 */ /* 0x000fe4000f8e023f */
[----:B------:R-:W-:Y:S02]  /*4d50*/  UIADD3 UR32, UR37, 0xc000, URZ ;  /* 0x0000c00025207890 */ /* 0x000fe4000fffe03f */
[----:B------:R-:W-:Y:S02]  /*4d60*/  UIADD3 UR24, UR37, 0xf000, URZ ;  /* 0x0000f00025187890 */ /* 0x000fe4000fffe03f */
[----:B------:R-:W-:Y:S02]  /*4d70*/  UIADD3.X UR7, URZ, UR7, URZ, UP0, !UPT ;  /* 0x000000073f077290 */ /* 0x000fe400087fe43f */
[----:B------:R-:W-:-:S02]  /*4d80*/  UIADD3 UR16, UR37, 0x3000, URZ ;  /* 0x0000300025107890 */ /* 0x000fc4000fffe03f */
        /* <DEDUP_REMOVED lines=9> */
[----:B------:R-:W-:Y:S01]  /*4e20*/  UMOV UR26, UR42 ;  /* 0x0000002a001a7c82 */ /* 0x000fe20008000000 */
[----:B------:R1:W-:Y:S01]  /*4e30*/  UTMASTG.4D [UR40], [UR4] ;  /* 0x00000028040073b5 */ /* 0x0003e20008018000 */
        /* <DEDUP_REMOVED lines=9> */
[----:B------:R3:W-:Y:S01]  /*4ed0*/  UTMASTG.4D [UR24], [UR4] ;  /* 0x00000018040073b5 */ /* 0x0007e20008018000 */
[----:B-1----:R-:W-:-:S02]  /*4ee0*/  UMOV UR40, UR37 ;  /* 0x0000002500287c82 */ /* 0x002fc40008000000 */
[----:B------:R3:W-:Y:S01]  /*4ef0*/  UTMASTG.4D [UR40], [UR6] ;  /* 0x00000028060073b5 */ /* 0x0007e20008018000 */
[----:B------:R3:W-:Y:S01]  /*4f00*/  UTMASTG.4D [UR16], [UR6] ;  /* 0x00000010060073b5 */ /* 0x0007e20008018000 */
[----:B------:R3:W-:Y:S02]  /*4f10*/  UTMASTG.4D [UR8], [UR6] ;  /* 0x00000008060073b5 */ /* 0x0007e40008018000 */
[----:B---3--:R0:W-:Y:S02]  /*4f20*/  UTMACMDFLUSH ;  /* 0x00000000000079b7 */ /* 0x0081e40000000000 */
.L_x_2689:
[----:B------:R-:W-:Y:S05]  /*4f30*/  BSYNC B0 ;  /* 0x0000000000007941 */ /* 0x000fea0003800000 */
.L_x_2688:
[----:B------:R-:W-:-:S04]  /*4f40*/  DEPBAR.LE SB0, 0x0 ;  /* 0x000080000000791a */ /* 0x000fc80000000000 */
[----:B------:R-:W-:Y:S05]  /*4f50*/  EXIT ;  /* 0x000000000000794d */ /* 0x000fea0003800000 */
.L_x_2683:
[----:B------:R-:W2:Y:S01]  /*4f60*/  S2R R0, SR_TID.X ;  /* 0x0000000000007919 */ /* 0x000ea20000002100 */
[----:B------:R-:W3:Y:S01]  /*4f70*/  LDC R8, c[0x0][0xb2c] ;  /* 0x0002cb00ff087b82 */ /* 0x000ee20000000800 */
[----:B------:R-:W-:Y:S01]  /*4f80*/  ULOP3.LUT UR45, URZ, UR45, URZ, 0x33, !UPT ;  /* 0x0000002d3f2d7292 */ /* 0x000fe2000f8e333f */
[----:B------:R-:W-:Y:S01]  /*4f90*/  BSSY B0, `(.L_x_2690) ;  /* 0x0000031000007945 */ /* 0x000fe20003800000 */
[----:B------:R-:W-:Y:S02]  /*4fa0*/  USHF.R.S32.HI UR6, URZ, 0x1f, UR43 ;  /* 0x0000001f3f067899 */ /* 0x000fe4000801142b */
[----:B------:R-:W-:-:S03]  /*4fb0*/  USHF.R.S32.HI UR7, URZ, 0x1f, UR44 ;  /* 0x0000001f3f077899 */ /* 0x000fc6000801142c */
[----:B-1----:R-:W1:Y:S08]  /*4fc0*/  LDC.64 R2, c[0x0][0x820] ;  /* 0x00020800ff027b82 */ /* 0x002e700000000a00 */
[----:B------:R-:W4:Y:S08]  /*4fd0*/  LDC.64 R16, c[0x0][0x808] ;  /* 0x00020200ff107b82 */ /* 0x000f300000000a00 */
[----:B------:R-:W5:Y:S01]  /*4fe0*/  LDC.64 R10, c[0x0][0x828] ;  /* 0x00020a00ff0a7b82 */ /* 0x000f620000000a00 */
[----:B---3--:R-:W-:-:S02]  /*4ff0*/  VIADD R9, R8, UR45 ;  /* 0x0000002d08097c36 */ /* 0x008fc40008000000 */
[----:B--2---:R-:W-:-:S05]  /*5000*/  VIADD R7, R0, 0xffffff80 ;  /* 0xffffff8000077836 */ /* 0x004fca0000000000 */
[----:B------:R-:W2:Y:S01]  /*5010*/  LDC.64 R18, c[0x0][0x850] ;  /* 0x00021400ff127b82 */ /* 0x000ea20000000a00 */
[----:B-1----:R-:W-:Y:S02]  /*5020*/  IMAD R0, R2, UR6, RZ ;  /* 0x0000000602007c24 */ /* 0x002fe4000f8e02ff */
[----:B------:R-:W-:-:S05]  /*5030*/  IMAD.HI R4, R7, 0x2aaaaaab, RZ ;  /* 0x2aaaaaab07047827 */ /* 0x000fca00078e02ff */
[----:B------:R-:W-:Y:S01]  /*5040*/  SHF.R.U32.HI R5, RZ, 0x1f, R4 ;  /* 0x0000001fff057819 */ /* 0x000fe20000011604 */
[----:B----4-:R-:W-:Y:S01]  /*5050*/  IMAD R23, R9, -0x60, R16 ;  /* 0xffffffa009177824 */ /* 0x010fe200078e0210 */
[----:B------:R-:W1:Y:S02]  /*5060*/  LDC.64 R20, c[0x0][0x858] ;  /* 0x00021600ff147b82 */ /* 0x000e640000000a00 */
[----:B------:R-:W-:Y:S01]  /*5070*/  LEA.HI.SX32 R4, R4, R5, 0x1e ;  /* 0x0000000504047211 */ /* 0x000fe200078ff2ff */
[----:B------:R-:W-:-:S03]  /*5080*/  IMAD R5, R3, UR43, R0 ;  /* 0x0000002b03057c24 */ /* 0x000fc6000f8e0200 */
[CC--:B------:R-:W-:Y:S01]  /*5090*/  ISETP.GE.AND P3, PT, R4.reuse, R23.reuse, PT ;  /* 0x000000170400720c */ /* 0x0c0fe20003f66270 */
[C---:B------:R-:W-:Y:S02]  /*50a0*/  IMAD R6, R4.reuse, -0x18, R7 ;  /* 0xffffffe804067824 */ /* 0x040fe400078e0207 */
[----:B------:R-:W-:Y:S02]  /*50b0*/  VIADD R0, R4, 0x10 ;  /* 0x0000001004007836 */ /* 0x000fe40000000000 */
[----:B------:R-:W-:Y:S02]  /*50c0*/  IMAD.SHL.U32 R6, R6, 0x8, RZ ;  /* 0x0000000806067824 */ /* 0x000fe400078e00ff */
[----:B------:R-:W-:Y:S01]  /*50d0*/  VIADD R8, R4, 0x40 ;  /* 0x0000004004087836 */ /* 0x000fe20000000000 */
[----:B------:R-:W-:Y:S01]  /*50e0*/  ISETP.GE.AND P4, PT, R0, R23, PT ;  /* 0x000000170000720c */ /* 0x000fe20003f86270 */
[----:B------:R-:W-:Y:S01]  /*50f0*/  VIADD R0, R4, 0x20 ;  /* 0x0000002004007836 */ /* 0x000fe20000000000 */
[----:B------:R-:W-:-:S02]  /*5100*/  SHF.R.S32.HI R7, RZ, 0x1f, R6 ;  /* 0x0000001fff077819 */ /* 0x000fc40000011406 */
[----:B------:R-:W-:Y:S02]  /*5110*/  ISETP.GE.OR P6, PT, R6, R17, P3 ;  /* 0x000000110600720c */ /* 0x000fe40001fc6670 */
[-C--:B------:R-:W-:Y:S01]  /*5120*/  ISETP.GE.AND P5, PT, R0, R23.reuse, PT ;  /* 0x000000170000720c */ /* 0x080fe20003fa6270 */
[----:B------:R-:W-:Y:S01]  /*5130*/  IMAD.WIDE.U32 R2, R2, UR43, R6 ;  /* 0x0000002b02027c25 */ /* 0x000fe2000f8e0006 */
[----:B------:R-:W-:Y:S02]  /*5140*/  ISETP.GE.AND P1, PT, R8, R23, PT ;  /* 0x000000170800720c */ /* 0x000fe40003f26270 */
[----:B------:R-:W-:Y:S01]  /*5150*/  ISETP.GE.OR P2, PT, R6, R17, P4 ;  /* 0x000000110600720c */ /* 0x000fe20002746670 */
[----:B------:R-:W-:Y:S02]  /*5160*/  IMAD.IADD R3, R3, 0x1, R5 ;  /* 0x0000000103037824 */ /* 0x000fe400078e0205 */
[----:B------:R-:W-:Y:S02]  /*5170*/  VIADD R5, R4, 0x30 ;  /* 0x0000003004057836 */ /* 0x000fe40000000000 */
[----:B-----5:R-:W-:-:S02]  /*5180*/  IMAD R0, R10, UR7, RZ ;  /* 0x000000070a007c24 */ /* 0x020fc4000f8e02ff */
[----:B------:R-:W-:Y:S01]  /*5190*/  IMAD.WIDE.U32 R12, R10, UR44, R2 ;  /* 0x0000002c0a0c7c25 */ /* 0x000fe2000f8e0002 */
[----:B------:R-:W-:Y:S02]  /*51a0*/  ISETP.GE.AND P0, PT, R5, R23, PT ;  /* 0x000000170500720c */ /* 0x000fe40003f06270 */
[----:B------:R-:W-:Y:S01]  /*51b0*/  SHF.R.S32.HI R5, RZ, 0x1f, R4 ;  /* 0x0000001fff057819 */ /* 0x000fe20000011404 */
[----:B------:R-:W-:Y:S02]  /*51c0*/  IMAD R11, R11, UR44, R0 ;  /* 0x0000002c0b0b7c24 */ /* 0x000fe4000f8e0200 */
[----:B------:R-:W-:-:S04]  /*51d0*/  IMAD.WIDE R2, R9, 0x60, R4 ;  /* 0x0000006009027825 */ /* 0x000fc800078e0204 */
[----:B------:R-:W-:Y:S01]  /*51e0*/  IMAD.IADD R11, R13, 0x1, R11 ;  /* 0x000000010d0b7824 */ /* 0x000fe200078e020b */
[----:B--2---:R-:W-:Y:S06]  /*51f0*/  @P6 BRA `(.L_x_2691) ;  /* 0x0000000000286947 */ /* 0x004fec0003800000 */
        /* <DEDUP_REMOVED lines=10> */
.L_x_2691:
[----:B------:R-:W-:Y:S05]  /*52a0*/  BSYNC B0 ;  /* 0x0000000000007941 */ /* 0x000fea0003800000 */
.L_x_2690:
[----:B------:R-:W-:Y:S01]  /*52b0*/  BSSY B0, `(.L_x_2692) ;  /* 0x0000010000007945 */ /* 0x000fe20003800000 */
[----:B------:R-:W-:-:S03]  /*52c0*/  ISETP.GE.OR P6, PT, R6, R17, P5 ;  /* 0x000000110600720c */ /* 0x000fc60002fc6670 */
[----:B------:R-:W-:Y:S10]  /*52d0*/  @P2 BRA `(.L_x_2693) ;  /* 0x0000000000342947 */ /* 0x000ff40003800000 */
        /* <DEDUP_REMOVED lines=13> */
.L_x_2693:
[----:B------:R-:W-:Y:S05]  /*53b0*/  BSYNC B0 ;  /* 0x0000000000007941 */ /* 0x000fea0003800000 */
.L_x_2692:
[----:B------:R-:W-:Y:S01]  /*53c0*/  BSSY B0, `(.L_x_2694) ;  /* 0x0000010000007945 */ /* 0x000fe20003800000 */
[----:B------:R-:W-:-:S03]  /*53d0*/  ISETP.GE.OR P2, PT, R6, R17, P0 ;  /* 0x000000110600720c */ /* 0x000fc60000746670 */
[----:B------:R-:W-:Y:S10]  /*53e0*/  @P6 BRA `(.L_x_2695) ;  /* 0x0000000000346947 */ /* 0x000ff40003800000 */
        /* <DEDUP_REMOVED lines=13> */
.L_x_2695:
[----:B------:R-:W-:Y:S05]  /*54c0*/  BSYNC B0 ;  /* 0x0000000000007941 */ /* 0x000fea0003800000 */
.L_x_2694:
        /* <DEDUP_REMOVED lines=17> */
.L_x_2697:
[----:B------:R-:W-:Y:S05]  /*55e0*/  BSYNC B0 ;  /* 0x0000000000007941 */ /* 0x000fea0003800000 */
.L_x_2696:
[----:B------:R-:W-:Y:S01]  /*55f0*/  BSSY B0, `(.L_x_2698) ;  /* 0x0000011000007945 */ /* 0x000fe20003800000 */
[----:B------:R-:W-:Y:S01]  /*5600*/  ISETP.GE.AND P2, PT, R0, R23, PT ;  /* 0x000000170000720c */ /* 0x000fe20003f46270 */
[----:B-1----:R-:W-:Y:S02]  /*5610*/  IMAD R8, R18, UR6, RZ ;  /* 0x0000000612087c24 */ /* 0x002fe4000f8e02ff */
        /* <DEDUP_REMOVED lines=14> */
.L_x_2699:
[----:B------:R-:W-:Y:S05]  /*5700*/  BSYNC B0 ;  /* 0x0000000000007941 */ /* 0x000fea0003800000 */
.L_x_2698:
        /* <DEDUP_REMOVED lines=8> */
[----:B------:R-:W-:Y:S01]  /*5790*/  IMAD R0, R20, UR7, RZ ;  /* 0x0000000714007c24 */ /* 0x000fe2000f8e02ff */
[----:B------:R-:W-:Y:S01]  /*57a0*/  ISETP.GE.OR P5, PT, R6, UR4, P5 ;  /* 0x0000000406007c0c */ /* 0x000fe2000afa6670 */
[----:B------:R-:W-:Y:S01]  /*57b0*/  IMAD.WIDE.U32 R8, R20, UR44, R4 ;  /* 0x0000002c14087c25 */ /* 0x000fe2000f8e0004 */
[----:B------:R-:W-:-:S02]  /*57c0*/  ISETP.GE.OR P0, PT, R6, UR4, P0 ;  /* 0x0000000406007c0c */ /* 0x000fc40008706670 */
[C---:B------:R-:W-:Y:S01]  /*57d0*/  ISETP.GE.OR P1, PT, R6.reuse, UR4, P1 ;  /* 0x0000000406007c0c */ /* 0x040fe20008f26670 */
[----:B-1234-:R-:W-:Y:S01]  /*57e0*/  IMAD R15, R21, UR44, R0 ;  /* 0x0000002c150f7c24 */ /* 0x01efe2000f8e0200 */
        /* <DEDUP_REMOVED lines=15> */
.L_x_2701:
[----:B------:R-:W-:Y:S05]  /*58e0*/  BSYNC B0 ;  /* 0x0000000000007941 */ /* 0x000fea0003800000 */
.L_x_2700:
        /* <DEDUP_REMOVED lines=13> */
.L_x_2703:
[----:B------:R-:W-:Y:S05]  /*59c0*/  BSYNC B0 ;  /* 0x0000000000007941 */ /* 0x000fea0003800000 */
.L_x_2702:
        /* <DEDUP_REMOVED lines=15> */
.L_x_2705:
[----:B------:R-:W-:Y:S05]  /*5ac0*/  BSYNC B0 ;  /* 0x0000000000007941 */ /* 0x000fea0003800000 */
.L_x_2704:
        /* <DEDUP_REMOVED lines=15> */
.L_x_2707:
[----:B------:R-:W-:Y:S05]  /*5bc0*/  BSYNC B0 ;  /* 0x0000000000007941 */ /* 0x000fea0003800000 */
.L_x_2706:
        /* <DEDUP_REMOVED lines=15> */
.L_x_2709:
[----:B------:R-:W-:Y:S05]  /*5cc0*/  BSYNC B0 ;  /* 0x0000000000007941 */ /* 0x000fea0003800000 */
.L_x_2708:
        /* <DEDUP_REMOVED lines=15> */
.L_x_2711:
[----:B------:R-:W-:Y:S05]  /*5dc0*/  BSYNC B0 ;  /* 0x0000000000007941 */ /* 0x000fea0003800000 */
.L_x_2710:
        /* <DEDUP_REMOVED lines=15> */
.L_x_2713:
[----:B------:R-:W-:Y:S05]  /*5ec0*/  BSYNC B0 ;  /* 0x0000000000007941 */ /* 0x000fea0003800000 */
.L_x_2712:
[----:B------:R-:W-:Y:S05]  /*5ed0*/  EXIT ;  /* 0x000000000000794d */ /* 0x000fea0003800000 */
.L_x_2660:
        /* <DEDUP_REMOVED lines=30> */
.L_x_2717:
[----:B------:R-:W-:Y:S01]  /*60c0*/  ULDC UR9, c[0x0][0xb44] ;  /* 0x0002d10000097ab9 */ /* 0x000fe20000000800 */
[----:B------:R-:W-:Y:S01]  /*60d0*/  UMOV UR7, UR8 ;  /* 0x0000000800077c82 */ /* 0x000fe20008000000 */
[----:B------:R-:W-:-:S11]  /*60e0*/  UISETP.NE.AND UP0, UPT, UR9, 0x1, UPT ;  /* 0x000000010900788c */ /* 0x000fd6000bf05270 */
[----:B------:R-:W-:Y:S02]  /*60f0*/  @UP0 ULDC.64 UR10, c[0x0][0xb48] ;  /* 0x0002d200000a0ab9 */ /* 0x000fe40000000a00 */
[----:B------:R-:W-:-:S04]  /*6100*/  UIMAD.WIDE.U32 UR4, UR8, UR10, URZ ;  /* 0x0000000a080472a5 */ /* 0x000fc8000f8e003f */
[----:B------:R-:W-:-:S04]  /*6110*/  @UP0 USHF.R.U32.HI UR7, URZ, UR11, UR5 ;  /* 0x0000000b3f070299 */ /* 0x000fc80008011605 */
[----:B------:R-:W-:-:S12]  /*6120*/  UIMAD UR4, UR7, UR9, URZ ;  /* 0x00000009070472a4 */ /* 0x000fd8000f8e023f */
.L_x_2718:
[----:B------:R-:W-:Y:S01]  /*6130*/  ULDC UR16, c[0x0][0xb38] ;  /* 0x0002ce0000107ab9 */ /* 0x000fe20000000800 */
[----:B------:R-:W-:Y:S02]  /*6140*/  UIADD3 UR4, UR8, -UR4, URZ ;  /* 0x8000000408047290 */ /* 0x000fe4000fffe03f */
[----:B------:R-:W-:Y:S01]  /*6150*/  UISETP.NE.AND UP0, UPT, UR16, 0x1, UPT ;  /* 0x000000011000788c */ /* 0x000fe2000bf05270 */
[----:B------:R-:W-:Y:S01]  /*6160*/  ULDC UR5, c[0x0][0xb44] ;  /* 0x0002d10000057ab9 */ /* 0x000fe20000000800 */
[----:B------:R-:W-:Y:S02]  /*6170*/  ULOP3.LUT UR7, URZ, UR7, URZ, 0x33, !UPT ;  /* 0x000000073f077292 */ /* 0x000fe4000f8e333f */
[----:B------:R-:W-:Y:S01]  /*6180*/  UIMAD UR6, UR6, UR5, UR4 ;  /* 0x00000005060672a4 */ /* 0x000fe2000f8e0204 */
[----:B------:R-:W-:Y:S02]  /*6190*/  ULDC UR18, c[0x0][0xb2c] ;  /* 0x0002cb0000127ab9 */ /* 0x000fe40000000800 */
[----:B------:R-:W-:-:S04]  /*61a0*/  UIADD3 UR18, UR7, UR18, URZ ;  /* 0x0000001207127290 */ /* 0x000fc8000fffe03f */
        /* <DEDUP_REMOVED lines=14> */
[----:B------:R-:W-:-:S04]  /*6290*/  UIADD3 UR4, -UR5, UR4, -UR20 ;  /* 0x0000000405047290 */ /* 0x000fc8000fffe914 */
        /* <DEDUP_REMOVED lines=8> */
[----:B------:R-:W-:-:S06]  /*6320*/  UISETP.GT.AND UP0, UPT, UR5, UR8, UPT ;  /* 0x000000080500728c */ /* 0x000fcc000bf04270 */
[----:B------:R-:W-:-:S13]  /*6330*/  PLOP3.LUT P0, PT, PT, PT, UP0, 0x80, 0x0 ;  /* 0x000000000000781c */ /* 0x000fda0003f0f008 */
[----:B------:R-:W-:Y:S05]  /*6340*/  @!P0 BRA `(.L_x_2716) ;  /* 0x0000003c00d88947 */ /* 0x000fea0003800000 */
[----:B------:R-:W-:Y:S01]  /*6350*/  USHF.R.S32.HI UR19, URZ, 0x1f, UR16 ;  /* 0x0000001f3f137899 */ /* 0x000fe20008011410 */
[----:B------:R-:W1:Y:S01]  /*6360*/  S2R R0, SR_TID.X ;  /* 0x0000000000007919 */ /* 0x000e620000002100 */
[----:B------:R-:W-:Y:S01]  /*6370*/  ULDC.64 UR12, c[0x0][0x2d8] ;  /* 0x0000b600000c7ab9 */ /* 0x000fe20000000a00 */
[----:B------:R-:W-:Y:S01]  /*6380*/  UIADD3 UR11, UR5, -UR8, URZ ;  /* 0x80000008050b7290 */ /* 0x000fe2000fffe03f */
[----:B------:R-:W-:Y:S01]  /*6390*/  LOP3.LUT R10, RZ, UR18, RZ, 0x33, !PT ;  /* 0x00000012ff0a7c12 */ /* 0x000fe2000f8e33ff */
[----:B------:R-:W-:Y:S02]  /*63a0*/  UIMAD UR4, UR19, UR12, URZ ;  /* 0x0000000c130472a4 */ /* 0x000fe4000f8e023f */
[----:B------:R-:W-:Y:S02]  /*63b0*/  UIMAD.WIDE.U32 UR6, UR16, UR12, URZ ;  /* 0x0000000c100672a5 */ /* 0x000fe4000f8e003f */
[----:B------:R-:W-:Y:S02]  /*63c0*/  UIMAD UR4, UR16, UR13, UR4 ;  /* 0x0000000d100472a4 */ /* 0x000fe4000f8e0204 */
[----:B------:R-:W-:-:S02]  /*63d0*/  USHF.R.S32.HI UR9, URZ, 0x1f, UR10 ;  /* 0x0000001f3f097899 */ /* 0x000fc4000801140a */
[----:B------:R-:W-:Y:S02]  /*63e0*/  UIADD3 UR7, UR7, UR4, URZ ;  /* 0x0000000407077290 */ /* 0x000fe4000fffe03f */
[----:B------:R-:W-:Y:S01]  /*63f0*/  ULOP3.LUT UR14, UR11, 0x1, URZ, 0xc0, !UPT ;  /* 0x000000010b0e7892 */ /* 0x000fe2000f8ec03f */
[----:B------:R-:W-:Y:S01]  /*6400*/  ULDC.64 UR12, c[0x0][0x2e0] ;  /* 0x0000b800000c7ab9 */ /* 0x000fe20000000a00 */
[----:B------:R-:W-:Y:S01]  /*6410*/  ULDC UR15, c[0x0][0x288] ;  /* 0x0000a200000f7ab9 */ /* 0x000fe20000000800 */
[----:B------:R-:W-:Y:S02]  /*6420*/  UIMAD UR9, UR9, UR12, URZ ;  /* 0x0000000c090972a4 */ /* 0x000fe4000f8e023f */
[----:B------:R-:W-:Y:S02]  /*6430*/  UIMAD.WIDE.U32 UR6, UR10, UR12, UR6 ;  /* 0x0000000c0a0672a5 */ /* 0x000fe4000f8e0006 */
[----:B------:R-:W-:Y:S02]  /*6440*/  UISETP.NE.U32.AND UP0, UPT, UR14, 0x1, UPT ;  /* 0x000000010e00788c */ /* 0x000fe4000bf05070 */
[----:B------:R-:W-:-:S02]  /*6450*/  UIADD3 UR12, UR20, 0x5f, URZ ;  /* 0x0000005f140c7890 */ /* 0x000fc4000fffe03f */
[----:B------:R-:W-:Y:S02]  /*6460*/  UIMAD UR9, UR10, UR13, UR9 ;  /* 0x0000000d0a0972a4 */ /* 0x000fe4000f8e0209 */
[----:B------:R-:W-:Y:S01]  /*6470*/  UIMAD.WIDE UR12, UR12, 0x2aaaaaab, URZ ;  /* 0x2aaaaaab0c0c78a5 */ /* 0x000fe2000f8e023f */
[----:B------:R-:W-:Y:S01]  /*6480*/  PLOP3.LUT P1, PT, PT, PT, UP0, 0x80, 0x0 ;  /* 0x000000000000781c */ /* 0x000fe20003f2f008 */
[----:B------:R-:W-:Y:S02]  /*6490*/  UIMAD UR4, UR10, UR15, URZ ;  /* 0x0000000f0a0472a4 */ /* 0x000fe4000f8e023f */
[----:B------:R-:W-:Y:S01]  /*64a0*/  UIADD3 UR10, UR20, 0x9f, -UR17 ;  /* 0x0000009f140a7890 */ /* 0x000fe2000fffe811 */
[----:B-1----:R-:W-:Y:S01]  /*64b0*/  LOP3.LUT R0, R0, 0x1f, RZ, 0xc0, !PT ;  /* 0x0000001f00007812 */ /* 0x002fe200078ec0ff */
[----:B------:R-:W-:Y:S01]  /*64c0*/  UIADD3 UR11, UP1, UR16, UR4, URZ ;  /* 0x00000004100b7290 */ /* 0x000fe2000ff3e03f */
[----:B------:R-:W-:Y:S02]  /*64d0*/  ULDC UR17, c[0x0][0x760] ;  /* 0x0001d80000117ab9 */ /* 0x000fe40000000800 */
[----:B------:R-:W-:Y:S01]  /*64e0*/  UMOV UR16, UR13 ;  /* 0x0000000d00107c82 */ /* 0x000fe20008000000 */
[----:B------:R-:W-:Y:S01]  /*64f0*/  ELECT P0, URZ, PT ;  /* 0x00000000003f782f */ /* 0x000fe20003800000 */
[----:B------:R-:W-:-:S02]  /*6500*/  USHF.R.U32.HI UR14, URZ, 0x1f, UR16 ;  /* 0x0000001f3f0e7899 */ /* 0x000fc40008011610 */
[----:B------:R-:W-:Y:S02]  /*6510*/  UIMAD UR12, UR15, UR17, URZ ;  /* 0x000000110f0c72a4 */ /* 0x000fe4000f8e023f */
[----:B------:R-:W-:Y:S02]  /*6520*/  ULEA.HI.X.SX32 UR13, UR4, UR19, 0x1, UP1 ;  /* 0x00000013040d7291 */ /* 0x000fe400088f0e3f */
[----:B------:R-:W-:Y:S02]  /*6530*/  ULEA.HI.SX32 UR16, UR16, UR14, 0x1c ;  /* 0x0000000e10107291 */ /* 0x000fe4000f8fe23f */
[----:B------:R-:W-:Y:S01]  /*6540*/  UIADD3 UR25, UR7, UR9, URZ ;  /* 0x0000000907197290 */ /* 0x000fe2000fffe03f */
[----:B------:R-:W-:Y:S11]  /*6550*/  @P1 BRA `(.L_x_2719) ;  /* 0x0000000400ec1947 */ /* 0x000ff60003800000 */
        /* <DEDUP_REMOVED lines=11> */
[----:B------:R-:W-:-:S04]  /*6610*/  ULEA UR14, UR8, UR10, 0x6 ;  /* 0x0000000a080e7291 */ /* 0x000fc8000f8e303f */
[----:B------:R-:W-:-:S04]  /*6620*/  UIMAD.WIDE UR14, UR14, 0x2aaaaaab, URZ ;  /* 0x2aaaaaab0e0e78a5 */ /* 0x000fc8000f8e023f */
[----:B------:R-:W-:-:S04]  /*6630*/  USHF.R.U32.HI UR4, URZ, 0x1f, UR15 ;  /* 0x0000001f3f047899 */ /* 0x000fc8000801160f */
[----:B------:R-:W-:-:S04]  /*6640*/  ULEA.HI.SX32 UR4, UR15, UR4, 0x1c ;  /* 0x000000040f047291 */ /* 0x000fc8000f8fe23f */
[----:B------:R-:W-:-:S04]  /*6650*/  UISETP.LT.AND UP0, UPT, UR16, UR4, UPT ;  /* 0x000000041000728c */ /* 0x000fc8000bf01270 */
[----:B------:R-:W-:-:S06]  /*6660*/  USEL UR4, UR16, UR4, UP0 ;  /* 0x0000000410047287 */ /* 0x000fcc0008000000 */
[----:B------:R-:W-:-:S07]  /*6670*/  VIADD R5, R10, UR4 ;  /* 0x000000040a057c36 */ /* 0x000fce0008000000 */
.L_x_2722:
[----:B------:R-:W2:Y:S04]  /*6680*/  LDG.E.STRONG.GPU R4, desc[UR38][R2.64] ;  /* 0x0000002602047981 */ /* 0x000ea8000c1ef900 */
[----:B--2---:R-:W-:Y:S01]  /*6690*/  CCTL.IVALL ;  /* 0x00000000ff00798f */ /* 0x004fe20002000000 */
[----:B------:R-:W-:Y:S05]  /*66a0*/  YIELD ;  /* 0x0000000000007946 */ /* 0x000fea0003800000 */
[----:B------:R-:W-:-:S13]  /*66b0*/  ISETP.NE.AND P1, PT, R4, R5, PT ;  /* 0x000000050400720c */ /* 0x000fda0003f25270 */
[----:B------:R-:W-:Y:S05]  /*66c0*/  @P1 BRA `(.L_x_2722) ;  /* 0xfffffffc00ec1947 */ /* 0x000fea000383ffff */
.L_x_2721:
[----:B------:R-:W-:Y:S05]  /*66d0*/  BSYNC B1 ;  /* 0x0000000000017941 */ /* 0x000fea0003800000 */
.L_x_2720:
[----:B------:R-:W-:-:S03]  /*66e0*/  UMOV UR4, 0xffffffff ;  /* 0xffffffff00047882 */ /* 0x000fc60000000000 */
[----:B------:R-:W-:Y:S05]  /*66f0*/  BRA.DIV UR4, `(.L_x_2723) ;  /* 0x0000003e04547947 */ /* 0x000fea000b800000 */
[----:B------:R-:W-:Y:S01]  /*6700*/  NOP ;  /* 0x0000000000007918 */ /* 0x000fe20000000000 */
.L_x_2803:
        /* <DEDUP_REMOVED lines=22> */
.L_x_2725:
[----:B------:R-:W-:Y:S05]  /*6870*/  BSYNC B1 ;  /* 0x0000000000017941 */ /* 0x000fea0003800000 */
.L_x_2724:
[----:B------:R-:W-:Y:S06]  /*6880*/  BAR.SYNC.DEFER_BLOCKING 0xe, 0xa0 ;  /* 0x0382800000007b1d */ /* 0x000fec0000010000 */
[----:B------:R-:W-:Y:S04]  /*6890*/  BSSY B1, `(.L_x_2726) ;  /* 0x0000012000017945 */ /* 0x000fe80003800000 */
[----:B------:R-:W-:Y:S05]  /*68a0*/  @!P0 BRA `(.L_x_2727) ;  /* 0x0000000000408947 */ /* 0x000fea0003800000 */
[----:B------:R-:W1:Y:S01]  /*68b0*/  S2UR UR18, SR_CgaCtaId ;  /* 0x00000000001279c3 */ /* 0x000e620000008800 */
[----:B------:R-:W-:Y:S01]  /*68c0*/  R2UR UR4, R7 ;  /* 0x00000000070472ca */ /* 0x000fe200000e0000 */
[----:B------:R-:W-:Y:S01]  /*68d0*/  UMOV UR17, 0x400 ;  /* 0x0000040000117882 */ /* 0x000fe20000000000 */
[----:B------:R-:W-:-:S11]  /*68e0*/  ULDC.64 UR14, c[0x0][0x2c0] ;  /* 0x0000b000000e7ab9 */ /* 0x000fd60000000a00 */
[----:B------:R-:W-:-:S04]  /*68f0*/  UIADD3 UR4, UR4, 0x1000, URZ ;  /* 0x0000100004047890 */ /* 0x000fc8000fffe03f */
[----:B------:R-:W-:-:S04]  /*6900*/  UIADD3 UR19, UP0, UR4, UR6, URZ ;  /* 0x0000000604137290 */ /* 0x000fc8000ff1e03f */
[----:B------:R-:W-:Y:S02]  /*6910*/  ULEA.HI.X.SX32 UR4, UR4, UR25, 0x1, UP0 ;  /* 0x0000001904047291 */ /* 0x000fe400080f0e3f */
[----:B-1----:R-:W-:Y:S02]  /*6920*/  ULEA UR17, UR18, UR17, 0x18 ;  /* 0x0000001112117291 */ /* 0x002fe4000f8ec03f */
[----:B------:R-:W-:Y:S02]  /*6930*/  ULEA UR14, UP0, UR19, UR14, 0x2 ;  /* 0x0000000e130e7291 */ /* 0x000fe4000f80103f */
[----:B------:R-:W-:Y:S02]  /*6940*/  UIADD3 UR17, UR17, 0x16000, URZ ;  /* 0x0001600011117890 */ /* 0x000fe4000fffe03f */
[----:B------:R-:W-:Y:S01]  /*6950*/  ULEA.HI.X UR15, UR19, UR15, UR4, 0x2, UP0 ;  /* 0x0000000f130f7291 */ /* 0x000fe200080f1404 */
[----:B------:R-:W-:Y:S02]  /*6960*/  UMOV UR18, 0x0 ;  /* 0x0000000000127882 */ /* 0x000fe40000000000 */
[----:B------:R-:W-:Y:S01]  /*6970*/  UMOV UR4, 0x400 ;  /* 0x0000040000047882 */ /* 0x000fe20000000000 */
[----:B------:R-:W-:-:S05]  /*6980*/  UMOV UR19, 0x14f00000 ;  /* 0x14f0000000137882 */ /* 0x000fca0000000000 */
[----:B------:R1:W-:Y:S02]  /*6990*/  UBLKRED.G.S.ADD.F32.RN [UR14], [UR17], UR4, desc[UR18] ;  /* 0x0000120e110073bb */ /* 0x0003e400080a1404 */
[----:B-1----:R0:W-:Y:S02]  /*69a0*/  UTMACMDFLUSH ;  /* 0x00000000000079b7 */ /* 0x0021e40000000000 */
.L_x_2727:
[----:B------:R-:W-:Y:S05]  /*69b0*/  BSYNC B1 ;  /* 0x0000000000017941 */ /* 0x000fea0003800000 */
.L_x_2726:
        /* <DEDUP_REMOVED lines=17> */
[----:B------:R1:W-:Y:S01]  /*6ad0*/  UBLKRED.G.S.ADD.F32.RN [UR14], [UR17], UR4, desc[UR18] ;  /* 0x0000120e110073bb */ /* 0x0003e200080a1404 */
[----:B------:R0:W-:Y:S01]  /*6ae0*/  UTMACMDFLUSH ;  /* 0x00000000000079b7 */ /* 0x0001e20000000000 */
[----:B-1----:R-:W-:-:S04]  /*6af0*/  DEPBAR.LE SB0, 0x2 ;  /* 0x000080800000791a */ /* 0x002fc80000000000 */
.L_x_2729:
[----:B------:R-:W-:Y:S05]  /*6b00*/  BSYNC B1 ;  /* 0x0000000000017941 */ /* 0x000fea0003800000 */
.L_x_2728:
[----:B------:R-:W-:Y:S06]  /*6b10*/  BAR.ARV 0xa, 0xa0 ;  /* 0x0282800000007b1d */ /* 0x000fec0000002000 */
[----:B------:R-:W-:Y:S04]  /*6b20*/  BSSY B1, `(.L_x_2730) ;  /* 0x0000003000017945 */ /* 0x000fe80003800000 */
[----:B------:R-:W-:Y:S05]  /*6b30*/  @!P0 BRA `(.L_x_2731) ;  /* 0x0000000000048947 */ /* 0x000fea0003800000 */
[----:B------:R-:W-:-:S04]  /*6b40*/  DEPBAR.LE SB0, 0x1 ;  /* 0x000080400000791a */ /* 0x000fc80000000000 */
.L_x_2731:
[----:B------:R-:W-:Y:S05]  /*6b50*/  BSYNC B1 ;  /* 0x0000000000017941 */ /* 0x000fea0003800000 */
.L_x_2730:
[----:B------:R-:W-:Y:S06]  /*6b60*/  BAR.ARV 0xb, 0xa0 ;  /* 0x02c2800000007b1d */ /* 0x000fec0000002000 */
[----:B------:R-:W-:Y:S04]  /*6b70*/  BSSY B1, `(.L_x_2732) ;  /* 0x0000003000017945 */ /* 0x000fe80003800000 */
[----:B------:R-:W-:Y:S05]  /*6b80*/  @!P0 BRA `(.L_x_2733) ;  /* 0x0000000000048947 */ /* 0x000fea0003800000 */
[----:B------:R-:W-:-:S04]  /*6b90*/  DEPBAR.LE SB0, 0x0 ;  /* 0x000080000000791a */ /* 0x000fc80000000000 */
.L_x_2733:
[----:B------:R-:W-:Y:S05]  /*6ba0*/  BSYNC B1 ;  /* 0x0000000000017941 */ /* 0x000fea0003800000 */
.L_x_2732:
        /* <DEDUP_REMOVED lines=19> */
.L_x_2735:
[----:B------:R-:W-:Y:S05]  /*6ce0*/  BSYNC B1 ;  /* 0x0000000000017941 */ /* 0x000fea0003800000 */
.L_x_2734:
[----:B------:R-:W-:Y:S01]  /*6cf0*/  UIADD3 UR17, UR8, 0x1, URZ ;  /* 0x0000000108117890 */ /* 0x000fe2000fffe03f */
[----:B------:R-:W-:Y:S11]  /*6d00*/  BRA `(.L_x_2736) ;  /* 0x0000000000047947 */ /* 0x000ff60003800000 */
.L_x_2719:
[----:B------:R-:W-:-:S05]  /*6d10*/  UMOV UR17, UR8 ;  /* 0x0000000800117c82 */ /* 0x000fca0008000000 */
.L_x_2736:
[----:B------:R-:W-:-:S04]  /*6d20*/  UIADD3 UR4, UR8, 0x1, URZ ;  /* 0x0000000108047890 */ /* 0x000fc8000fffe03f */
[----:B------:R-:W-:-:S06]  /*6d30*/  UISETP.NE.AND UP0, UPT, UR5, UR4, UPT ;  /* 0x000000040500728c */ /* 0x000fcc000bf05270 */
[----:B------:R-:W-:-:S13]  /*6d40*/  PLOP3.LUT P1, PT, PT, PT, UP0, 0x80, 0x0 ;  /* 0x000000000000781c */ /* 0x000fda0003f2f008 */
[----:B------:R-:W-:Y:S05]  /*6d50*/  @!P1 BRA `(.L_x_2716) ;  /* 0x0000003400549947 */ /* 0x000fea0003800000 */
[----:B------:R-:W-:Y:S01]  /*6d60*/  ULDC.64 UR14, c[0x0][0x2c0] ;  /* 0x0000b000000e7ab9 */ /* 0x000fe20000000a00 */
[----:B------:R-:W-:Y:S02]  /*6d70*/  UIADD3 UR21, UR9, UR7, URZ ;  /* 0x0000000709157290 */ /* 0x000fe4000fffe03f */
[----:B------:R-:W-:Y:S01]  /*6d80*/  ULEA UR20, UP0, UR6, UR14, 0x2 ;  /* 0x0000000e06147291 */ /* 0x000fe2000f80103f */
[----:B------:R-:W-:Y:S01]  /*6d90*/  UMOV UR22, UR17 ;  /* 0x0000001100167c82 */ /* 0x000fe20008000000 */
[----:B------:R-:W-:Y:S02]  /*6da0*/  UMOV UR4, URZ ;  /* 0x0000003f00047c82 */ /* 0x000fe40008000000 */
[----:B------:R-:W-:Y:S02]  /*6db0*/  ULEA.HI.X UR21, UR6, UR15, UR21, 0x2, UP0 ;  /* 0x0000000f06157291 */ /* 0x000fe400080f1415 */
[----:B------:R-:W-:-:S04]  /*6dc0*/  UIADD3 UR20, UP0, UR20, 0x4000, URZ ;  /* 0x0000400014147890 */ /* 0x000fc8000ff1e03f */
[----:B------:R-:W-:-:S12]  /*6dd0*/  UIADD3.X UR21, URZ, UR21, URZ, UP0, !UPT ;  /* 0x000000153f157290 */ /* 0x000fd800087fe43f */
.L_x_2769:
[----:B------:R-:W-:Y:S01]  /*6de0*/  UIMAD UR23, UR12, UR17, URZ ;  /* 0x000000110c1772a4 */ /* 0x000fe2000f8e023f */
[----:B------:R-:W-:Y:S01]  /*6df0*/  ISETP.NE.AND P2, PT, R0, RZ, PT ;  /* 0x000000ff0000720c */ /* 0x000fe20003f45270 */
[----:B------:R-:W-:Y:S01]  /*6e00*/  ULDC.64 UR14, c[0x0][0x768] ;  /* 0x0001da00000e7ab9 */ /* 0x000fe20000000a00 */
[----:B------:R-:W-:Y:S01]  /*6e10*/  ULEA UR28, UR17, UR10, 0x6 ;  /* 0x0000000a111c7291 */ /* 0x000fe2000f8e303f */
        /* <DEDUP_REMOVED lines=8> */
[----:B------:R-:W-:-:S04]  /*6ea0*/  UIMAD.WIDE UR18, UR28, 0x2aaaaaab, URZ ;  /* 0x2aaaaaab1c1278a5 */ /* 0x000fc8000f8e023f */
[----:B------:R-:W-:-:S04]  /*6eb0*/  USHF.R.U32.HI UR18, URZ, 0x1f, UR19 ;  /* 0x0000001f3f127899 */ /* 0x000fc80008011613 */
[----:B------:R-:W-:-:S04]  /*6ec0*/  ULEA.HI.SX32 UR18, UR19, UR18, 0x1c ;  /* 0x0000001213127291 */ /* 0x000fc8000f8fe23f */
[----:B------:R-:W-:-:S04]  /*6ed0*/  UISETP.LT.AND UP0, UPT, UR16, UR18, UPT ;  /* 0x000000121000728c */ /* 0x000fc8000bf01270 */
[----:B------:R-:W-:-:S06]  /*6ee0*/  USEL UR18, UR16, UR18, UP0 ;  /* 0x0000001210127287 */ /* 0x000fcc0008000000 */
[----:B------:R-:W-:-:S07]  /*6ef0*/  VIADD R5, R10, UR18 ;  /* 0x000000120a057c36 */ /* 0x000fce0008000000 */
.L_x_2739:
[----:B------:R-:W2:Y:S04]  /*6f00*/  LDG.E.STRONG.GPU R4, desc[UR38][R2.64] ;  /* 0x0000002602047981 */ /* 0x000ea8000c1ef900 */
[----:B--2---:R-:W-:Y:S01]  /*6f10*/  CCTL.IVALL ;  /* 0x00000000ff00798f */ /* 0x004fe20002000000 */
[----:B------:R-:W-:Y:S05]  /*6f20*/  YIELD ;  /* 0x0000000000007946 */ /* 0x000fea0003800000 */
[----:B------:R-:W-:-:S13]  /*6f30*/  ISETP.NE.AND P1, PT, R4, R5, PT ;  /* 0x000000050400720c */ /* 0x000fda0003f25270 */
[----:B------:R-:W-:Y:S05]  /*6f40*/  @P1 BRA `(.L_x_2739) ;  /* 0xfffffffc00ec1947 */ /* 0x000fea000383ffff */
.L_x_2738:
[----:B------:R-:W-:Y:S05]  /*6f50*/  BSYNC B1 ;  /* 0x0000000000017941 */ /* 0x000fea0003800000 */
.L_x_2737:
[----:B------:R-:W-:-:S03]  /*6f60*/  UMOV UR18, 0xffffffff ;  /* 0xffffffff00127882 */ /* 0x000fc60000000000 */
[----:B------:R-:W-:Y:S05]  /*6f70*/  BRA.DIV UR18, `(.L_x_2740) ;  /* 0x0000003612507947 */ /* 0x000fea000b800000 */
[----:B------:R-:W-:Y:S01]  /*6f80*/  NOP ;  /* 0x0000000000007918 */ /* 0x000fe20000000000 */
.L_x_2806:
        /* <DEDUP_REMOVED lines=19> */
.L_x_2742:
[----:B------:R-:W-:Y:S05]  /*70c0*/  BSYNC B1 ;  /* 0x0000000000017941 */ /* 0x000fea0003800000 */
.L_x_2741:
        /* <DEDUP_REMOVED lines=14> */
.L_x_2744:
[----:B------:R-:W-:Y:S05]  /*71b0*/  BSYNC B1 ;  /* 0x0000000000017941 */ /* 0x000fea0003800000 */
.L_x_2743:
        /* <DEDUP_REMOVED lines=15> */
.L_x_2746:
[----:B------:R-:W-:Y:S05]  /*72b0*/  BSYNC B1 ;  /* 0x0000000000017941 */ /* 0x000fea0003800000 */
.L_x_2745:
[----:B------:R-:W-:Y:S06]  /*72c0*/  BAR.ARV 0xa, 0xa0 ;  /* 0x0282800000007b1d */ /* 0x000fec0000002000 */
[----:B------:R-:W-:Y:S04]  /*72d0*/  BSSY B1, `(.L_x_2747) ;  /* 0x0000003000017945 */ /* 0x000fe80003800000 */
[----:B------:R-:W-:Y:S05]  /*72e0*/  @!P0 BRA `(.L_x_2748) ;  /* 0x0000000000048947 */ /* 0x000fea0003800000 */
[----:B------:R-:W-:-:S04]  /*72f0*/  DEPBAR.LE SB0, 0x1 ;  /* 0x000080400000791a */ /* 0x000fc80000000000 */
.L_x_2748:
[----:B------:R-:W-:Y:S05]  /*7300*/  BSYNC B1 ;  /* 0x0000000000017941 */ /* 0x000fea0003800000 */
.L_x_2747:
[----:B------:R-:W-:Y:S06]  /*7310*/  BAR.ARV 0xb, 0xa0 ;  /* 0x02c2800000007b1d */ /* 0x000fec0000002000 */
[----:B------:R-:W-:Y:S04]  /*7320*/  BSSY B1, `(.L_x_2749) ;  /* 0x0000003000017945 */ /* 0x000fe80003800000 */
[----:B------:R-:W-:Y:S05]  /*7330*/  @!P0 BRA `(.L_x_2750) ;  /* 0x0000000000048947 */ /* 0x000fea0003800000 */
[----:B------:R-:W-:-:S04]  /*7340*/  DEPBAR.LE SB0, 0x0 ;  /* 0x000080000000791a */ /* 0x000fc80000000000 */
.L_x_2750:
[----:B------:R-:W-:Y:S05]  /*7350*/  BSYNC B1 ;  /* 0x0000000000017941 */ /* 0x000fea0003800000 */
.L_x_2749:
        /* <DEDUP_REMOVED lines=19> */
.L_x_2752:
[----:B------:R-:W-:Y:S05]  /*7490*/  BSYNC B1 ;  /* 0x0000000000017941 */ /* 0x000fea0003800000 */
.L_x_2751:
        /* <DEDUP_REMOVED lines=9> */
[----:B------:R-:W-:-:S04]  /*7530*/  UIADD3 UR14, UR28, 0x40, URZ ;  /* 0x000000401c0e7890 */ /* 0x000fc8000fffe03f */
[----:B------:R-:W-:-:S04]  /*7540*/  UIMAD.WIDE UR14, UR14, 0x2aaaaaab, URZ ;  /* 0x2aaaaaab0e0e78a5 */ /* 0x000fc8000f8e023f */
[----:B------:R-:W-:-:S04]  /*7550*/  USHF.R.U32.HI UR14, URZ, 0x1f, UR15 ;  /* 0x0000001f3f0e7899 */ /* 0x000fc8000801160f */
[----:B------:R-:W-:-:S04]  /*7560*/  ULEA.HI.SX32 UR14, UR15, UR14, 0x1c ;  /* 0x0000000e0f0e7291 */ /* 0x000fc8000f8fe23f */
[----:B------:R-:W-:-:S04]  /*7570*/  UISETP.LT.AND UP0, UPT, UR16, UR14, UPT ;  /* 0x0000000e1000728c */ /* 0x000fc8000bf01270 */
[----:B------:R-:W-:-:S06]  /*7580*/  USEL UR14, UR16, UR14, UP0 ;  /* 0x0000000e100e7287 */ /* 0x000fcc0008000000 */
[----:B------:R-:W-:-:S07]  /*7590*/  VIADD R5, R10, UR14 ;  /* 0x0000000e0a057c36 */ /* 0x000fce0008000000 */
.L_x_2755:
[----:B------:R-:W2:Y:S04]  /*75a0*/  LDG.E.STRONG.GPU R4, desc[UR38][R2.64] ;  /* 0x0000002602047981 */ /* 0x000ea8000c1ef900 */
[----:B--2---:R-:W-:Y:S01]  /*75b0*/  CCTL.IVALL ;  /* 0x00000000ff00798f */ /* 0x004fe20002000000 */
[----:B------:R-:W-:Y:S05]  /*75c0*/  YIELD ;  /* 0x0000000000007946 */ /* 0x000fea0003800000 */
[----:B------:R-:W-:-:S13]  /*75d0*/  ISETP.NE.AND P1, PT, R4, R5, PT ;  /* 0x000000050400720c */ /* 0x000fda0003f25270 */
[----:B------:R-:W-:Y:S05]  /*75e0*/  @P1 BRA `(.L_x_2755) ;  /* 0xfffffffc00ec1947 */ /* 0x000fea000383ffff */
.L_x_2754:
[----:B------:R-:W-:Y:S05]  /*75f0*/  BSYNC B1 ;  /* 0x0000000000017941 */ /* 0x000fea0003800000 */
.L_x_2753:
[----:B------:R-:W-:-:S03]  /*7600*/  UMOV UR14, 0xffffffff ;  /* 0xffffffff000e7882 */ /* 0x000fc60000000000 */
[----:B------:R-:W-:Y:S05]  /*7610*/  BRA.DIV UR14, `(.L_x_2756) ;  /* 0x0000002e0ec47947 */ /* 0x000fea000b800000 */
[----:B------:R-:W-:Y:S01]  /*7620*/  NOP ;  /* 0x0000000000007918 */ /* 0x000fe20000000000 */
.L_x_2809:
        /* <DEDUP_REMOVED lines=15> */
.L_x_2758:
[----:B------:R-:W-:Y:S05]  /*7720*/  BSYNC B1 ;  /* 0x0000000000017941 */ /* 0x000fea0003800000 */
.L_x_2757:
        /* <DEDUP_REMOVED lines=14> */
.L_x_2760:
[----:B------:R-:W-:Y:S05]  /*7810*/  BSYNC B1 ;  /* 0x0000000000017941 */ /* 0x000fea0003800000 */
.L_x_2759:
        /* <DEDUP_REMOVED lines=15> */
.L_x_2762:
[----:B------:R-:W-:Y:S05]  /*7910*/  BSYNC B1 ;  /* 0x0000000000017941 */ /* 0x000fea0003800000 */
.L_x_2761:
[----:B------:R-:W-:Y:S06]  /*7920*/  BAR.ARV 0xa, 0xa0 ;  /* 0x0282800000007b1d */ /* 0x000fec0000002000 */
[----:B------:R-:W-:Y:S04]  /*7930*/  BSSY B1, `(.L_x_2763) ;  /* 0x0000003000017945 */ /* 0x000fe80003800000 */
[----:B------:R-:W-:Y:S05]  /*7940*/  @!P0 BRA `(.L_x_2764) ;  /* 0x0000000000048947 */ /* 0x000fea0003800000 */
[----:B------:R-:W-:-:S04]  /*7950*/  DEPBAR.LE SB0, 0x1 ;  /* 0x000080400000791a */ /* 0x000fc80000000000 */
.L_x_2764:
[----:B------:R-:W-:Y:S05]  /*7960*/  BSYNC B1 ;  /* 0x0000000000017941 */ /* 0x000fea0003800000 */
.L_x_2763:
[----:B------:R-:W-:Y:S06]  /*7970*/  BAR.ARV 0xb, 0xa0 ;  /* 0x02c2800000007b1d */ /* 0x000fec0000002000 */
[----:B------:R-:W-:Y:S04]  /*7980*/  BSSY B1, `(.L_x_2765) ;  /* 0x0000003000017945 */ /* 0x000fe80003800000 */
[----:B------:R-:W-:Y:S05]  /*7990*/  @!P0 BRA `(.L_x_2766) ;  /* 0x0000000000048947 */ /* 0x000fea0003800000 */
[----:B------:R-:W-:-:S04]  /*79a0*/  DEPBAR.LE SB0, 0x0 ;  /* 0x000080000000791a */ /* 0x000fc80000000000 */
.L_x_2766:
[----:B------:R-:W-:Y:S05]  /*79b0*/  BSYNC B1 ;  /* 0x0000000000017941 */ /* 0x000fea0003800000 */
.L_x_2765:
        /* <DEDUP_REMOVED lines=19> */
.L_x_2768:
[----:B------:R-:W-:Y:S05]  /*7af0*/  BSYNC B1 ;  /* 0x0000000000017941 */ /* 0x000fea0003800000 */
.L_x_2767:
[----:B------:R-:W-:Y:S02]  /*7b00*/  UIADD3 UR17, UR17, 0x2, URZ ;  /* 0x0000000211117890 */ /* 0x000fe4000fffe03f */
[----:B------:R-:W-:Y:S02]  /*7b10*/  UIADD3 UR4, UR4, 0x6000, URZ ;  /* 0x0000600004047890 */ /* 0x000fe4000fffe03f */
[----:B------:R-:W-:-:S06]  /*7b20*/  UISETP.GE.AND UP0, UPT, UR17, UR5, UPT ;  /* 0x000000051100728c */ /* 0x000fcc000bf06270 */
[----:B------:R-:W-:-:S13]  /*7b30*/  PLOP3.LUT P1, PT, PT, PT, UP0, 0x80, 0x0 ;  /* 0x000000000000781c */ /* 0x000fda0003f2f008 */
[----:B------:R-:W-:Y:S05]  /*7b40*/  @!P1 BRA `(.L_x_2769) ;  /* 0xfffffff000a49947 */ /* 0x000fea000383ffff */
[----:B------:R-:W-:Y:S05]  /*7b50*/  BRA `(.L_x_2716) ;  /* 0x0000002400d47947 */ /* 0x000fea0003800000 */
.L_x_2715:
        /* <DEDUP_REMOVED lines=21> */
.L_x_2770:
[----:B------:R-:W-:Y:S01]  /*7cb0*/  ULDC UR9, c[0x0][0xb44] ;  /* 0x0002d10000097ab9 */ /* 0x000fe20000000800 */
[----:B------:R-:W-:Y:S01]  /*7cc0*/  UMOV UR7, UR8 ;  /* 0x0000000800077c82 */ /* 0x000fe20008000000 */
[----:B------:R-:W-:-:S11]  /*7cd0*/  UISETP.NE.AND UP0, UPT, UR9, 0x1, UPT ;  /* 0x000000010900788c */ /* 0x000fd6000bf05270 */
[----:B------:R-:W-:Y:S02]  /*7ce0*/  @UP0 ULDC.64 UR10, c[0x0][0xb48] ;  /* 0x0002d200000a0ab9 */ /* 0x000fe40000000a00 */
[----:B------:R-:W-:-:S04]  /*7cf0*/  UIMAD.WIDE.U32 UR4, UR8, UR10, URZ ;  /* 0x0000000a080472a5 */ /* 0x000fc8000f8e003f */
[----:B------:R-:W-:-:S04]  /*7d00*/  @UP0 USHF.R.U32.HI UR7, URZ, UR11, UR5 ;  /* 0x0000000b3f070299 */ /* 0x000fc80008011605 */
[----:B------:R-:W-:-:S12]  /*7d10*/  UIMAD UR4, UR7, UR9, URZ ;  /* 0x00000009070472a4 */ /* 0x000fd8000f8e023f */
.L_x_2771:
        /* <DEDUP_REMOVED lines=18> */
[----:B------:R-:W-:Y:S01]  /*7e40*/  ULOP3.LUT UR7, URZ, UR7, URZ, 0x33, !UPT ;  /* 0x000000073f077292 */ /* 0x000fe2000f8e333f */
[----:B------:R-:W-:-:S03]  /*7e50*/  ULDC UR4, c[0x0][0xb2c] ;  /* 0x0002cb0000047ab9 */ /* 0x000fc60000000800 */
[----:B------:R-:W-:-:S03]  /*7e60*/  UIADD3 UR7, UR7, UR4, URZ ;  /* 0x0000000407077290 */ /* 0x000fc6000fffe03f */
[----:B------:R-:W1:Y:S01]  /*7e70*/  LDC R3, c[0x0][0x290] ;  /* 0x0000a400ff037b82 */ /* 0x000e620000000800 */
[----:B------:R-:W-:Y:S01]  /*7e80*/  UIMAD UR35, UR7, 0x60, URZ ;  /* 0x00000060072378a4 */ /* 0x000fe2000f8e023f */
[----:B------:R-:W-:-:S05]  /*7e90*/  ULDC UR4, c[0x0][0x74c] ;  /* 0x0001d30000047ab9 */ /* 0x000fca0000000800 */
        /* <DEDUP_REMOVED lines=56> */
.L_x_2810:
        /* <DEDUP_REMOVED lines=9> */
.L_x_2775:
        /* <DEDUP_REMOVED lines=108> */
.L_x_2786:
[----:B-1----:R-:W-:-:S05]  /*8970*/  IMAD.MOV.U32 R13, RZ, RZ, 0x1 ;  /* 0x00000001ff0d7424 */ /* 0x002fca00078e00ff */
[----:B------:R-:W-:-:S04]  /*8980*/  SHF.L.U32 R13, R13, 0x1f, RZ ;  /* 0x0000001f0d0d7819 */ /* 0x000fc800000006ff */
[----:B------:R-:W1:Y:S02]  /*8990*/  SYNCS.PHASECHK.TRANS64.TRYWAIT P1, [R12+URZ+0x36438], R13 ;  /* 0x0364380d0c0075a7 */ /* 0x000e64000802017f */
[----:B-1----:R-:W-:Y:S05]  /*89a0*/  @!P1 BRA `(.L_x_2778) ;  /* 0x0000001c00109947 */ /* 0x002fea0003800000 */
.L_x_2811:
        /* <DEDUP_REMOVED lines=8> */
.L_x_2779:
        /* <DEDUP_REMOVED lines=48> */
.L_x_2812:
        /* <DEDUP_REMOVED lines=8> */
.L_x_2781:
        /* <DEDUP_REMOVED lines=46> */
.L_x_2813:
        /* <DEDUP_REMOVED lines=12> */
.L_x_2783:
        /* <DEDUP_REMOVED lines=37> */
.L_x_2815:
        /* <DEDUP_REMOVED lines=8> */
.L_x_2785:
        /* <DEDUP_REMOVED lines=41> */
.L_x_2777:
[----:B--2---:R-:W2:Y:S01]  /*96b0*/  LDL.LU R4, [R1+0x4] ;  /* 0x0000040001047983 */ /* 0x004ea20000300800 */
[----:B------:R-:W-:-:S03]  /*96c0*/  IMAD.MOV.U32 R10, RZ, RZ, 0x1 ;  /* 0x00000001ff0a7424 */ /* 0x000fc600078e00ff */
[----:B------:R3:W5:Y:S01]  /*96d0*/  LDL R5, [R1+0x8] ;  /* 0x0000080001057983 */ /* 0x0007620000100800 */
[----:B--2---:R-:W-:-:S13]  /*96e0*/  ISETP.NE.AND P1, PT, R4, RZ, PT ;  /* 0x000000ff0400720c */ /* 0x004fda0003f25270 */
[----:B---3--:R-:W-:Y:S05]  /*96f0*/  @!P1 BRA `(.L_x_2776) ;  /* 0x0000000400889947 */ /* 0x008fea0003800000 */
[----:B------:R-:W2:Y:S02]  /*9700*/  SYNCS.PHASECHK.TRANS64.TRYWAIT P1, [R12+URZ+0x36438], R13 ;  /* 0x0364380d0c0075a7 */ /* 0x000ea4000802017f */
[----:B--2---:R-:W-:Y:S05]  /*9710*/  @!P1 BRA `(.L_x_2787) ;  /* 0x0000001000149947 */ /* 0x004fea0003800000 */
.L_x_2816:
        /* <DEDUP_REMOVED lines=8> */
.L_x_2788:
        /* <DEDUP_REMOVED lines=41> */
.L_x_2817:
        /* <DEDUP_REMOVED lines=9> */
.L_x_2790:
        /* <DEDUP_REMOVED lines=38> */
.L_x_2776:
[----:B------:R-:W-:-:S04]  /*9d20*/  SHF.L.U32 R3, R10, 0x1f, RZ ;  /* 0x0000001f0a037819 */ /* 0x000fc800000006ff */
[----:B------:R-:W2:Y:S02]  /*9d30*/  SYNCS.PHASECHK.TRANS64.TRYWAIT P1, [R12+URZ+0x36438], R3 ;  /* 0x036438030c0075a7 */ /* 0x000ea4000802017f */
[----:B--2---:R-:W-:Y:S05]  /*9d40*/  @!P1 BRA `(.L_x_2791) ;  /* 0x0000000800b09947 */ /* 0x004fea0003800000 */
.L_x_2818:
[----:B------:R-:W-:Y:S05]  /*9d50*/  @P0 BRA `(.L_x_2792) ;  /* 0x0000000000180947 */ /* 0x000fea0003800000 */
[----:B------:R-:W3:Y:S01]  /*9d60*/  S2R R0, SR_TID.X ;  /* 0x0000000000007919 */ /* 0x000ee20000002100 */
[----:B--2---:R-:W-:-:S04]  /*9d70*/  IMAD.MOV.U32 R3, RZ, RZ, 0x6100 ;  /* 0x00006100ff037424 */ /* 0x004fc800078e00ff */
[----:B------:R4:W-:Y:S01]  /*9d80*/  SYNCS.ARRIVE.TRANS64 RZ, [R12+URZ+0x36430], R3 ;  /* 0x036430030cff79a7 */ /* 0x0009e2000800003f */
[----:B---3--:R-:W-:-:S13]  /*9d90*/  LOP3.LUT P0, RZ, R0, 0x1f, RZ, 0xc0, !PT ;  /* 0x0000001f00ff7812 */ /* 0x008fda000780c0ff */
[----:B----4-:R-:W-:Y:S05]  /*9da0*/  @!P0 BRA `(.L_x_2792) ;  /* 0x0000000000048947 */ /* 0x010fea0003800000 */
[----:B------:R-:W-:Y:S01]  /*9db0*/  BPT.TRAP 0x1 ;  /* 0x000000040000795c */ /* 0x000fe20000300000 */
.L_x_2792:
        /* <DEDUP_REMOVED lines=45> */
.L_x_2773:
[----:B------:R-:W-:Y:S05]  /*a090*/  BSYNC B1 ;  /* 0x0000000000017941 */ /* 0x000fea0003800000 */
.L_x_2772:
[----:B------:R-:W-:-:S03]  /*a0a0*/  UMOV UR4, 0xffffffff ;  /* 0xffffffff00047882 */ /* 0x000fc60000000000 */
[----:B------:R-:W-:Y:S05]  /*a0b0*/  BRA.DIV UR4, `(.L_x_2793) ;  /* 0x0000000604e87947 */ /* 0x000fea000b800000 */
[----:B------:R-:W-:-:S13]  /*a0c0*/  ELECT P6, URZ, PT ;  /* 0x00000000003f782f */ /* 0x000fda00038c0000 */
.L_x_2821:
[----:B------:R-:W-:Y:S05]  /*a0d0*/  @!P6 BRA `(.L_x_2716) ;  /* 0x000000000074e947 */ /* 0x000fea0003800000 */
[----:B------:R-:W2:Y:S02]  /*a0e0*/  LDL.LU R0, [R1+0xc] ;  /* 0x00000c0001007983 */ /* 0x000ea40000300800 */
[----:B--2---:R-:W-:-:S04]  /*a0f0*/  LOP3.LUT R0, R0, 0x2, RZ, 0xfc, !PT ;  /* 0x0000000200007812 */ /* 0x004fc800078efcff */
[----:B------:R-:W-:-:S13]  /*a100*/  ISETP.NE.AND P2, PT, R0, 0x3, PT ;  /* 0x000000030000780c */ /* 0x000fda0003f45270 */
[----:B------:R-:W-:Y:S05]  /*a110*/  @!P2 BRA `(.L_x_2794) ;  /* 0x000000000004a947 */ /* 0x000fea0003800000 */
[----:B------:R-:W-:Y:S01]  /*a120*/  BPT.TRAP 0x1 ;  /* 0x000000040000795c */ /* 0x000fe20000300000 */
.L_x_2794:
        /* <DEDUP_REMOVED lines=15> */
.L_x_2822:
[----:B------:R-:W3:Y:S02]  /*a220*/  SYNCS.PHASECHK.TRANS64.TRYWAIT P0, [R23+URZ], R0 ;  /* 0x00000000170075a7 */ /* 0x000ee4000800017f */
[----:B---3--:R-:W-:Y:S05]  /*a230*/  @!P0 BRA `(.L_x_2796) ;  /* 0x0000000400bc8947 */ /* 0x008fea0003800000 */
.L_x_2823:
[----:B------:R-:W-:Y:S05]  /*a240*/  @!P2 BRA `(.L_x_2797) ;  /* 0x000000000004a947 */ /* 0x000fea0003800000 */
[----:B------:R-:W-:Y:S01]  /*a250*/  BPT.TRAP 0x1 ;  /* 0x000000040000795c */ /* 0x000fe20000300000 */
.L_x_2797:
[----:B------:R-:W-:-:S07]  /*a260*/  SHF.L.U32 R10, R10, 0x1f, RZ ;  /* 0x0000001f0a0a7819 */ /* 0x000fce00000006ff */
.L_x_2798:
[----:B----4-:R4:W1:Y:S02]  /*a270*/  SYNCS.PHASECHK.TRANS64.TRYWAIT P0, [R7+URZ+0x36438], R10 ;  /* 0x0364380a070075a7 */ /* 0x010864000800017f */
[----:B-1----:R-:W-:Y:S05]  /*a280*/  @!P0 NANOSLEEP.SYNCS 0x989680 ;  /* 0x009896800000895d */ /* 0x002fea0003900000 */
[----:B------:R-:W1:Y:S02]  /*a290*/  @!P0 SYNCS.PHASECHK.TRANS64 P0, [R7+URZ+0x36438], R10 ;  /* 0x0364380a070085a7 */ /* 0x000e64000800007f */
[----:B-1----:R-:W-:Y:S05]  /*a2a0*/  @!P0 BRA `(.L_x_2798) ;  /* 0xfffffffc00f08947 */ /* 0x002fea000383ffff */
.L_x_2716:
[----:B------:R-:W-:Y:S05]  /*a2b0*/  BSYNC B0 ;  /* 0x0000000000007941 */ /* 0x000fea0003800000 */
.L_x_2714:
[----:B------:R-:W-:Y:S05]  /*a2c0*/  EXIT ;  /* 0x000000000000794d */ /* 0x000fea0003800000 */
.L_x_2669:
[----:B------:R-:W-:Y:S02]  /*a2d0*/  IMAD.MOV.U32 R12, RZ, RZ, RZ ;  /* 0x000000ffff0c7224 */ /* 0x000fe400078e00ff */
[----:B------:R-:W-:Y:S02]  /*a2e0*/  IMAD.MOV.U32 R11, RZ, RZ, 0x1f ;  /* 0x0000001fff0b7424 */ /* 0x000fe400078e00ff */
[----:B------:R-:W-:-:S07]  /*a2f0*/  IMAD.MOV.U32 R15, RZ, RZ, -0x1 ;  /* 0xffffffffff0f7424 */ /* 0x000fce00078e00ff */
[----:B------:R-:W-:Y:S05]  /*a300*/  WARPSYNC.COLLECTIVE R15, `(.L_x_2799) ;  /* 0x000000000f087348 */ /* 0x000fea0003c00000 */
[----:B------:R1:W2:Y:S02]  /*a310*/  SHFL.IDX P6, R14, R13, R12, R11 ;  /* 0x0000000c0d0e7389 */ /* 0x0002a400000c000b */
[----:B-12---:R-:W-:Y:S01]  /*a320*/  ENDCOLLECTIVE ;  /* 0x000000000000791b */ /* 0x006fe20003800000 */
.L_x_2799:
[----:B------:R-:W-:Y:S05]  /*a330*/  BRA `(.L_x_2800) ;  /* 0xffffff6c00cc7947 */ /* 0x000fea000383ffff */
.L_x_2671:
[----:B--2---:R-:W-:-:S04]  /*a340*/  IMAD.U32 R3, RZ, RZ, UR40 ;  /* 0x00000028ff037e24 */ /* 0x004fc8000f8e00ff */
[----:B------:R2:W3:Y:S03]  /*a350*/  SYNCS.PHASECHK.TRANS64.TRYWAIT P0, [R3+URZ+0x36400], R10 ;  /* 0x0364000a030075a7 */ /* 0x0004e6000800017f */
[----:B---3--:R-:W-:Y:S05]  /*a360*/  @!P0 NANOSLEEP.SYNCS 0x989680 ;  /* 0x009896800000895d */ /* 0x008fea0003900000 */
[----:B------:R-:W3:Y:S02]  /*a370*/  @!P0 SYNCS.PHASECHK.TRANS64 P0, [R3+URZ+0x36400], R10 ;  /* 0x0364000a030085a7 */ /* 0x000ee4000800007f */
[----:B---3--:R-:W-:Y:S05]  /*a380*/  @!P0 BRA `(.L_x_2671) ;  /* 0xfffffffc00ec8947 */ /* 0x008fea000383ffff */
[----:B------:R-:W-:Y:S05]  /*a390*/  BRA `(.L_x_2670) ;  /* 0xffffff7000007947 */ /* 0x000fea000383ffff */
.L_x_2675:
[----:B--2---:R2:W3:Y:S02]  /*a3a0*/  SYNCS.PHASECHK.TRANS64.TRYWAIT P1, [R3+URZ+0x36410], R10 ;  /* 0x0364100a030075a7 */ /* 0x0044e4000802017f */
[----:B---3--:R-:W-:Y:S05]  /*a3b0*/  @!P1 NANOSLEEP.SYNCS 0x989680 ;  /* 0x009896800000995d */ /* 0x008fea0003900000 */
[----:B------:R-:W3:Y:S02]  /*a3c0*/  @!P1 SYNCS.PHASECHK.TRANS64 P1, [R3+URZ+0x36410], R10 ;  /* 0x0364100a030095a7 */ /* 0x000ee4000802007f */
[----:B---3--:R-:W-:Y:S05]  /*a3d0*/  @!P1 BRA `(.L_x_2675) ;  /* 0xfffffffc00f09947 */ /* 0x008fea000383ffff */
[----:B------:R-:W-:Y:S05]  /*a3e0*/  BRA `(.L_x_2674) ;  /* 0xffffff7400d07947 */ /* 0x000fea000383ffff */
.L_x_2679:
[----:B-1----:R-:W-:-:S04]  /*a3f0*/  IMAD.U32 R121, RZ, RZ, UR40 ;  /* 0x00000028ff797e24 */ /* 0x002fc8000f8e00ff */
[----:B------:R1:W2:Y:S03]  /*a400*/  SYNCS.PHASECHK.TRANS64.TRYWAIT P1, [R121+URZ+0x36430], R14 ;  /* 0x0364300e790075a7 */ /* 0x0002a6000802017f */
[----:B--2---:R-:W-:Y:S05]  /*a410*/  @!P1 NANOSLEEP.SYNCS 0x989680 ;  /* 0x009896800000995d */ /* 0x004fea0003900000 */
[----:B------:R-:W2:Y:S02]  /*a420*/  @!P1 SYNCS.PHASECHK.TRANS64 P1, [R121+URZ+0x36430], R14 ;  /* 0x0364300e790095a7 */ /* 0x000ea4000802007f */
[----:B--2---:R-:W-:Y:S05]  /*a430*/  @!P1 BRA `(.L_x_2679) ;  /* 0xfffffffc00ec9947 */ /* 0x004fea000383ffff */
[----:B------:R-:W-:Y:S05]  /*a440*/  BRA `(.L_x_2678) ;  /* 0xffffff7c00f47947 */ /* 0x000fea000383ffff */
.L_x_2723:
[----:B------:R-:W-:Y:S01]  /*a450*/  BSSY B1, `(.L_x_2801) ;  /* 0x0000005000017945 */ /* 0x000fe20003800000 */
[----:B------:R-:W-:-:S07]  /*a460*/  IMAD.MOV.U32 R15, RZ, RZ, -0x1 ;  /* 0xffffffffff0f7424 */ /* 0x000fce00078e00ff */
[----:B------:R-:W-:Y:S05]  /*a470*/  WARPSYNC.COLLECTIVE R15, `(.L_x_2802) ;  /* 0x000000000f087348 */ /* 0x000fea0003c00000 */
[----:B------:R-:W-:Y:S01]  /*a480*/  NOP ;  /* 0x0000000000007918 */ /* 0x000fe20000000000 */
[----:B------:R-:W-:Y:S01]  /*a490*/  ENDCOLLECTIVE ;  /* 0x000000000000791b */ /* 0x000fe20003800000 */
.L_x_2802:
[----:B------:R-:W-:Y:S05]  /*a4a0*/  BSYNC B1 ;  /* 0x0000000000017941 */ /* 0x000fea0003800000 */
.L_x_2801:
[----:B------:R-:W-:Y:S05]  /*a4b0*/  BRA `(.L_x_2803) ;  /* 0xffffffc000947947 */ /* 0x000fea000383ffff */
.L_x_2740:
[----:B------:R-:W-:Y:S01]  /*a4c0*/  BSSY B1, `(.L_x_2804) ;  /* 0x0000005000017945 */ /* 0x000fe20003800000 */
[----:B------:R-:W-:-:S07]  /*a4d0*/  IMAD.MOV.U32 R15, RZ, RZ, -0x1 ;  /* 0xffffffffff0f7424 */ /* 0x000fce00078e00ff */
[----:B------:R-:W-:Y:S05]  /*a4e0*/  WARPSYNC.COLLECTIVE R15, `(.L_x_2805) ;  /* 0x000000000f087348 */ /* 0x000fea0003c00000 */
[----:B------:R-:W-:Y:S01]  /*a4f0*/  NOP ;  /* 0x0000000000007918 */ /* 0x000fe20000000000 */
[----:B------:R-:W-:Y:S01]  /*a500*/  ENDCOLLECTIVE ;  /* 0x000000000000791b */ /* 0x000fe20003800000 */
.L_x_2805:
[----:B------:R-:W-:Y:S05]  /*a510*/  BSYNC B1 ;  /* 0x0000000000017941 */ /* 0x000fea0003800000 */
.L_x_2804:
[----:B------:R-:W-:Y:S05]  /*a520*/  BRA `(.L_x_2806) ;  /* 0xffffffc800987947 */ /* 0x000fea000383ffff */
.L_x_2756:
[----:B------:R-:W-:Y:S01]  /*a530*/  BSSY B1, `(.L_x_2807) ;  /* 0x0000005000017945 */ /* 0x000fe20003800000 */
[----:B------:R-:W-:-:S07]  /*a540*/  IMAD.MOV.U32 R15, RZ, RZ, -0x1 ;  /* 0xffffffffff0f7424 */ /* 0x000fce00078e00ff */
[----:B------:R-:W-:Y:S05]  /*a550*/  WARPSYNC.COLLECTIVE R15, `(.L_x_2808) ;  /* 0x000000000f087348 */ /* 0x000fea0003c00000 */
[----:B------:R-:W-:Y:S01]  /*a560*/  NOP ;  /* 0x0000000000007918 */ /* 0x000fe20000000000 */
[----:B------:R-:W-:Y:S01]  /*a570*/  ENDCOLLECTIVE ;  /* 0x000000000000791b */ /* 0x000fe20003800000 */
.L_x_2808:
[----:B------:R-:W-:Y:S05]  /*a580*/  BSYNC B1 ;  /* 0x0000000000017941 */ /* 0x000fea0003800000 */
.L_x_2807:
[----:B------:R-:W-:Y:S05]  /*a590*/  BRA `(.L_x_2809) ;  /* 0xffffffd000247947 */ /* 0x000fea000383ffff */
.L_x_2774:
[----:B-1----:R1:W2:Y:S02]  /*a5a0*/  SYNCS.PHASECHK.TRANS64.TRYWAIT P1, [R12+URZ+0x36420], R13 ;  /* 0x0364200d0c0075a7 */ /* 0x0022a4000802017f */
[----:B--2---:R-:W-:Y:S05]  /*a5b0*/  @!P1 NANOSLEEP.SYNCS 0x989680 ;  /* 0x009896800000995d */ /* 0x004fea0003900000 */
[----:B------:R-:W2:Y:S02]  /*a5c0*/  @!P1 SYNCS.PHASECHK.TRANS64 P1, [R12+URZ+0x36420], R13 ;  /* 0x0364200d0c0095a7 */ /* 0x000ea4000802007f */
[----:B--2---:R-:W-:Y:S05]  /*a5d0*/  @!P1 BRA `(.L_x_2774) ;  /* 0xfffffffc00f09947 */ /* 0x004fea000383ffff */
[----:B------:R-:W-:Y:S05]  /*a5e0*/  BRA `(.L_x_2810) ;  /* 0xffffffdc000c7947 */ /* 0x000fea000383ffff */
.L_x_2778:
[----:B-1----:R1:W3:Y:S02]  /*a5f0*/  SYNCS.PHASECHK.TRANS64.TRYWAIT P1, [R12+URZ+0x36438], R13 ;  /* 0x0364380d0c0075a7 */ /* 0x0022e4000802017f */
[----:B---3--:R-:W-:Y:S05]  /*a600*/  @!P1 NANOSLEEP.SYNCS 0x989680 ;  /* 0x009896800000995d */ /* 0x008fea0003900000 */
[----:B------:R-:W3:Y:S02]  /*a610*/  @!P1 SYNCS.PHASECHK.TRANS64 P1, [R12+URZ+0x36438], R13 ;  /* 0x0364380d0c0095a7 */ /* 0x000ee4000802007f */
[----:B---3--:R-:W-:Y:S05]  /*a620*/  @!P1 BRA `(.L_x_2778) ;  /* 0xfffffffc00f09947 */ /* 0x008fea000383ffff */
[----:B------:R-:W-:Y:S05]  /*a630*/  BRA `(.L_x_2811) ;  /* 0xffffffe000dc7947 */ /* 0x000fea000383ffff */
.L_x_2780:
[----:B--2---:R2:W3:Y:S02]  /*a640*/  SYNCS.PHASECHK.TRANS64.TRYWAIT P1, [R12+URZ+0x36428], R0 ;  /* 0x036428000c0075a7 */ /* 0x0044e4000802017f */
[----:B---3--:R-:W-:Y:S05]  /*a650*/  @!P1 NANOSLEEP.SYNCS 0x989680 ;  /* 0x009896800000995d */ /* 0x008fea0003900000 */
[----:B------:R-:W3:Y:S02]  /*a660*/  @!P1 SYNCS.PHASECHK.TRANS64 P1, [R12+URZ+0x36428], R0 ;  /* 0x036428000c0095a7 */ /* 0x000ee4000802007f */
[----:B---3--:R-:W-:Y:S05]  /*a670*/  @!P1 BRA `(.L_x_2780) ;  /* 0xfffffffc00f09947 */ /* 0x008fea000383ffff */
[----:B------:R-:W-:Y:S05]  /*a680*/  BRA `(.L_x_2812) ;  /* 0xffffffe400a87947 */ /* 0x000fea000383ffff */
.L_x_2782:
        /* <DEDUP_REMOVED lines=8> */
.L_x_2784:
[----:B------:R-:W-:-:S07]  /*a710*/  SHF.L.U32 R5, R16, 0x1f, RZ ;  /* 0x0000001f10057819 */ /* 0x000fce00000006ff */
.L_x_2814:
[----:B---3--:R3:W4:Y:S02]  /*a720*/  SYNCS.PHASECHK.TRANS64.TRYWAIT P1, [R12+URZ+0x36420], R5 ;  /* 0x036420050c0075a7 */ /* 0x008724000802017f */
[----:B----4-:R-:W-:Y:S05]  /*a730*/  @!P1 NANOSLEEP.SYNCS 0x989680 ;  /* 0x009896800000995d */ /* 0x010fea0003900000 */
[----:B------:R-:W4:Y:S02]  /*a740*/  @!P1 SYNCS.PHASECHK.TRANS64 P1, [R12+URZ+0x36420], R5 ;  /* 0x036420050c0095a7 */ /* 0x000f24000802007f */
[----:B----4-:R-:W-:Y:S05]  /*a750*/  @!P1 BRA `(.L_x_2814) ;  /* 0xfffffffc00f09947 */ /* 0x010fea000383ffff */
[----:B------:R-:W-:Y:S05]  /*a760*/  BRA `(.L_x_2815) ;  /* 0xffffffec000c7947 */ /* 0x000fea000383ffff */
.L_x_2787:
[----:B--2---:R2:W3:Y:S02]  /*a770*/  SYNCS.PHASECHK.TRANS64.TRYWAIT P1, [R12+URZ+0x36438], R13 ;  /* 0x0364380d0c0075a7 */ /* 0x0044e4000802017f */
[----:B---3--:R-:W-:Y:S05]  /*a780*/  @!P1 NANOSLEEP.SYNCS 0x989680 ;  /* 0x009896800000995d */ /* 0x008fea0003900000 */
[----:B------:R-:W3:Y:S02]  /*a790*/  @!P1 SYNCS.PHASECHK.TRANS64 P1, [R12+URZ+0x36438], R13 ;  /* 0x0364380d0c0095a7 */ /* 0x000ee4000802007f */
[----:B---3--:R-:W-:Y:S05]  /*a7a0*/  @!P1 BRA `(.L_x_2787) ;  /* 0xfffffffc00f09947 */ /* 0x008fea000383ffff */
[----:B------:R-:W-:Y:S05]  /*a7b0*/  BRA `(.L_x_2816) ;  /* 0xffffffec00d87947 */ /* 0x000fea000383ffff */
.L_x_2789:
[----:B-1----:R1:W2:Y:S02]  /*a7c0*/  SYNCS.PHASECHK.TRANS64.TRYWAIT P1, [R12+URZ+0x36428], R5 ;  /* 0x036428050c0075a7 */ /* 0x0022a4000802017f */
[----:B--2---:R-:W-:Y:S05]  /*a7d0*/  @!P1 NANOSLEEP.SYNCS 0x989680 ;  /* 0x009896800000995d */ /* 0x004fea0003900000 */
[----:B------:R-:W2:Y:S02]  /*a7e0*/  @!P1 SYNCS.PHASECHK.TRANS64 P1, [R12+URZ+0x36428], R5 ;  /* 0x036428050c0095a7 */ /* 0x000ea4000802007f */
[----:B--2---:R-:W-:Y:S05]  /*a7f0*/  @!P1 BRA `(.L_x_2789) ;  /* 0xfffffffc00f09947 */ /* 0x004fea000383ffff */
[----:B------:R-:W-:Y:S05]  /*a800*/  BRA `(.L_x_2817) ;  /* 0xfffffff000887947 */ /* 0x000fea000383ffff */
.L_x_2791:
[----:B--2---:R2:W3:Y:S02]  /*a810*/  SYNCS.PHASECHK.TRANS64.TRYWAIT P1, [R12+URZ+0x36438], R3 ;  /* 0x036438030c0075a7 */ /* 0x0044e4000802017f */
[----:B---3--:R-:W-:Y:S05]  /*a820*/  @!P1 NANOSLEEP.SYNCS 0x989680 ;  /* 0x009896800000995d */ /* 0x008fea0003900000 */
[----:B------:R-:W3:Y:S02]  /*a830*/  @!P1 SYNCS.PHASECHK.TRANS64 P1, [R12+URZ+0x36438], R3 ;  /* 0x036438030c0095a7 */ /* 0x000ee4000802007f */
[----:B---3--:R-:W-:Y:S05]  /*a840*/  @!P1 BRA `(.L_x_2791) ;  /* 0xfffffffc00f09947 */ /* 0x008fea000383ffff */
[----:B------:R-:W-:Y:S05]  /*a850*/  BRA `(.L_x_2818) ;  /* 0xfffffff4003c7947 */ /* 0x000fea000383ffff */
.L_x_2793:
[----:B------:R-:W-:Y:S01]  /*a860*/  BSSY B1, `(.L_x_2819) ;  /* 0x0000006000017945 */ /* 0x000fe20003800000 */
[----:B------:R-:W-:-:S07]  /*a870*/  IMAD.MOV.U32 R15, RZ, RZ, -0x1 ;  /* 0xffffffffff0f7424 */ /* 0x000fce00078e00ff */
[----:B-1----:R-:W-:Y:S05]  /*a880*/  WARPSYNC.COLLECTIVE R15, `(.L_x_2820) ;  /* 0x000000000f0c7348 */ /* 0x002fea0003c00000 */
[----:B------:R-:W-:Y:S02]  /*a890*/  ELECT P6, UR62, PT ;  /* 0x00000000003e782f */ /* 0x000fe400038c0000 */
[----:B------:R-:W-:Y:S01]  /*a8a0*/  MOV R14, UR62 ;  /* 0x0000003e000e7c02 */ /* 0x000fe20008000f00 */
[----:B-1----:R-:W-:Y:S10]  /*a8b0*/  ENDCOLLECTIVE ;  /* 0x000000000000791b */ /* 0x002ff40003800000 */
.L_x_2820:
[----:B------:R-:W-:Y:S05]  /*a8c0*/  BSYNC B1 ;  /* 0x0000000000017941 */ /* 0x000fea0003800000 */
.L_x_2819:
[----:B------:R-:W-:Y:S05]  /*a8d0*/  BRA `(.L_x_2821) ;  /* 0xfffffff400fc7947 */ /* 0x000fea000383ffff */
.L_x_2795:
[----:B--2---:R2:W3:Y:S02]  /*a8e0*/  SYNCS.PHASECHK.TRANS64.TRYWAIT P0, [R5+URZ], R2 ;  /* 0x00000002050075a7 */ /* 0x0044e4000800017f */
[----:B---3--:R-:W-:Y:S05]  /*a8f0*/  @!P0 NANOSLEEP.SYNCS 0x989680 ;  /* 0x009896800000895d */ /* 0x008fea0003900000 */
[----:B------:R-:W3:Y:S02]  /*a900*/  @!P0 SYNCS.PHASECHK.TRANS64 P0, [R5+URZ], R2 ;  /* 0x00000002050085a7 */ /* 0x000ee4000800007f */
[----:B---3--:R-:W-:Y:S05]  /*a910*/  @!P0 BRA `(.L_x_2795) ;  /* 0xfffffffc00f08947 */ /* 0x008fea000383ffff */
[----:B------:R-:W-:Y:S05]  /*a920*/  BRA `(.L_x_2822) ;  /* 0xfffffff8003c7947 */ /* 0x000fea000383ffff */
.L_x_2796:
[----:B---3--:R3:W4:Y:S02]  /*a930*/  SYNCS.PHASECHK.TRANS64.TRYWAIT P0, [R23+URZ], R0 ;  /* 0x00000000170075a7 */ /* 0x008724000800017f */
[----:B----4-:R-:W-:Y:S05]  /*a940*/  @!P0 NANOSLEEP.SYNCS 0x989680 ;  /* 0x009896800000895d */ /* 0x010fea0003900000 */
[----:B------:R-:W4:Y:S02]  /*a950*/  @!P0 SYNCS.PHASECHK.TRANS64 P0, [R23+URZ], R0 ;  /* 0x00000000170085a7 */ /* 0x000f24000800007f */
[----:B----4-:R-:W-:Y:S05]  /*a960*/  @!P0 BRA `(.L_x_2796) ;  /* 0xfffffffc00f08947 */ /* 0x010fea000383ffff */
[----:B------:R-:W-:Y:S05]  /*a970*/  BRA `(.L_x_2823) ;  /* 0xfffffff800307947 */ /* 0x000fea000383ffff */
.L_x_2824:
        /* <DEDUP_REMOVED lines=16> */
.L_x_3872:


//--------------------- .text._ZN7cutlass13device_kernelIN5flash11enable_sm90INS1_16FlashAttnBwdSm90INS1_25CollectiveMainloopBwdSm90ILi2ELi1ELi1EN4cute5tupleIJNS5_1CILi1EEES8_S8_EEENS6_IJNS7_ILi64EEENS7_ILi96EEENS7_ILi192EEEEEENS_10bfloat16_tEfNS_4arch4Sm90ELb1ELb0ELb1ELb0ELb0ELb0ELb1ELb0ELi3ELi1ELi1ELi1ELb0EEENS1_24CollectiveEpilogueBwdGQAISD_fSG_Li384ELb0ELb0EEENS1_25SingleTileBwdLPTSchedulerILb0ELi96ELb0EEEEEEEEEvNT_6ParamsE --------------------------
	.section	.text._ZN7cutlass13device_kernelIN5flash11enable_sm90INS1_16FlashAttnBwdSm90INS1_25CollectiveMainloopBwdSm90ILi2ELi1ELi1EN4cute5tupleIJNS5_1CILi1EEES8_S8_EEENS6_IJNS7_ILi64EEENS7_ILi96EEENS7_ILi192EEEEEENS_10bfloat16_tEfNS_4arch4Sm90ELb1ELb0ELb1ELb0ELb0ELb0ELb1ELb0ELi3ELi1ELi1ELi1ELb0EEENS1_24CollectiveEpilogueBwdGQAISD_fSG_Li384ELb0ELb0EEENS1_25SingleTileBwdLPTSchedulerILb0ELi96ELb0EEEEEEEEEvNT_6ParamsE,"ax",@progbits
	.align	128
.text._ZN7cutlass13device_kernelIN5flash11enable_sm90INS1_16FlashAttnBwdSm90INS1_25CollectiveMainloopBwdSm90ILi2ELi1ELi1EN4cute5tupleIJNS5_1CILi1EEES8_S8_EEENS6_IJNS7_ILi64EEENS7_ILi96EEENS7_ILi192EEEEEENS_10bfloat16_tEfNS_4arch4Sm90ELb1ELb0ELb1ELb0ELb0ELb0ELb1ELb0ELi3ELi1ELi1ELi1ELb0EEENS1_24CollectiveEpilogueBwdGQAISD_fSG_Li384ELb0ELb0EEENS1_25SingleTileBwdLPTSchedulerILb0ELi96ELb0EEEEEEEEEvNT_6ParamsE:
        .type           _ZN7cutlass13device_kernelIN5flash11enable_sm90INS1_16FlashAttnBwdSm90INS1_25CollectiveMainloopBwdSm90ILi2ELi1ELi1EN4cute5tupleIJNS5_1CILi1EEES8_S8_EEENS6_IJNS7_ILi64EEENS7_ILi96EEENS7_ILi192EEEEEENS_10bfloat16_tEfNS_4arch4Sm90ELb1ELb0ELb1ELb0ELb0ELb0ELb1ELb0ELi3ELi1ELi1ELi1ELb0EEENS1_24CollectiveEpilogueBwdGQAISD_fSG_Li384ELb0ELb0EEENS1_25SingleTileBwdLPTSchedulerILb0ELi96ELb0EEEEEEEEEvNT_6ParamsE,@function
        .size           _ZN7cutlass13device_kernelIN5flash11enable_sm90INS1_16FlashAttnBwdSm90INS1_25CollectiveMainloopBwdSm90ILi2ELi1ELi1EN4cute5tupleIJNS5_1CILi1EEES8_S8_EEENS6_IJNS7_ILi64EEENS7_ILi96EEENS7_ILi192EEEEEENS_10bfloat16_tEfNS_4arch4Sm90ELb1ELb0ELb1ELb0ELb0ELb0ELb1ELb0ELi3ELi1ELi1ELi1ELb0EEENS1_24CollectiveEpilogueBwdGQAISD_fSG_Li384ELb0ELb0EEENS1_25SingleTileBwdLPTSchedulerILb0ELi96ELb0EEEEEEEEEvNT_6ParamsE,(.L_x_3873 - _ZN7cutlass13device_kernelIN5flash11enable_sm90INS1_16FlashAttnBwdSm90INS1_25CollectiveMainloopBwdSm90ILi2ELi1ELi1EN4cute5tupleIJNS5_1CILi1EEES8_S8_EEENS6_IJNS7_ILi64EEENS7_ILi96EEENS7_ILi192EEEEEENS_10bfloat16_tEfNS_4arch4Sm90ELb1ELb0ELb1ELb0ELb0ELb0ELb1ELb0ELi3ELi1ELi1ELi1ELb0EEENS1_24CollectiveEpilogueBwdGQAISD_fSG_Li384ELb0ELb0EEENS1_25SingleTileBwdLPTSchedulerILb0ELi96ELb0EEEEEEEEEvNT_6ParamsE)
        .other          _ZN7cutlass13device_kernelIN5flash11enable_sm90INS1_16FlashAttnBwdSm90INS1_25CollectiveMainloopBwdSm90ILi2ELi1ELi1EN4cute5tupleIJNS5_1CILi1EEES8_S8_EEENS6_IJNS7_ILi64EEENS7_ILi96EEENS7_ILi192EEEEEENS_10bfloat16_tEfNS_4arch4Sm90ELb1ELb0ELb1ELb0ELb0ELb0ELb1ELb0ELi3ELi1ELi1ELi1ELb0EEENS1_24CollectiveEpilogueBwdGQAISD_fSG_Li384ELb0ELb0EEENS1_25SingleTileBwdLPTSchedulerILb0ELi96ELb0EEEEEEEEEvNT_6ParamsE,@"STO_CUDA_ENTRY STV_DEFAULT"
_ZN7cutlass13device_kernelIN5flash11enable_sm90INS1_16FlashAttnBwdSm90INS1_25CollectiveMainloopBwdSm90ILi2ELi1ELi1EN4cute5tupleIJNS5_1CILi1EEES8_S8_EEENS6_IJNS7_ILi64EEENS7_ILi96EEENS7_ILi192EEEEEENS_10bfloat16_tEfNS_4arch4Sm90ELb1ELb0ELb1ELb0ELb0ELb0ELb1ELb0ELi3ELi1ELi1ELi1ELb0EEENS1_24CollectiveEpilogueBwdGQAISD_fSG_Li384ELb0ELb0EEENS1_25SingleTileBwdLPTSchedulerILb0ELi96ELb0EEEEEEEEEvNT_6ParamsE:
        /* <DEDUP_REMOVED lines=23> */
.L_x_2826:
[----:B------:R-:W-:Y:S05]  /*0170*/  BSYNC B0 ;  /* 0x0000000000007941 */ /* 0x000fea0003800000 */
.L_x_2825:
        /* <DEDUP_REMOVED lines=34> */
.L_x_2827:
        /* <DEDUP_REMOVED lines=20> */
.L_x_2828:
[----:B---3--:R-:W-:Y:S01]  /*04e0*/  ISETP.NE.AND P0, PT, R2, RZ, PT ;  /* 0x000000ff0200720c */ /* 0x008fe20003f05270 */
[----:B------:R-:W-:Y:S01]  /*04f0*/  IMAD.MOV.U32 R2, RZ, RZ, 0x1 ;  /* 0x00000001ff027424 */ /* 0x000fe200078e00ff */
[----:B------:R-:W-:Y:S01]  /*0500*/  NOP ;  /* 0x0000000000007918 */ /* 0x000fe20000000000 */
[----:B------:R-:W-:Y:S03]  /*0510*/  BSSY B6, `(.L_x_2829) ;  /* 0x00007d7000067945 */ /* 0x000fe60003800000 */
[----:B------:R-:W-:-:S05]  /*0520*/  SEL R2, R2, 0x2, !P0 ;  /* 0x0000000202027807 */ /* 0x000fca0004000000 */
[----:B------:R3:W-:Y:S01]  /*0530*/  STL [R1+0xc], R2 ;  /* 0x00000c0201007387 */ /* 0x0007e20000100800 */
[----:B-12-4-:R-:W-:Y:S06]  /*0540*/  BAR.SYNC.DEFER_BLOCKING 0x0 ;  /* 0x0000000000007b1d */ /* 0x016fec0000010000 */
[----:B------:R-:W-:Y:S05]  /*0550*/  @!P0 BRA `(.L_x_2830) ;  /* 0x0000004000d88947 */ /* 0x000fea0003800000 */
.L_x_2831:
        /* <DEDUP_REMOVED lines=32> */
.L_x_2832:
[----:B------:R-:W-:Y:S01]  /*0760*/  ULDC UR7, c[0x0][0x8cc] ;  /* 0x0002330000077ab9 */ /* 0x000fe20000000800 */
[----:B------:R-:W-:Y:S01]  /*0770*/  UMOV UR38, UR10 ;  /* 0x0000000a00267c82 */ /* 0x000fe20008000000 */
[----:B------:R-:W-:-:S11]  /*0780*/  UISETP.NE.AND UP0, UPT, UR7, 0x1, UPT ;  /* 0x000000010700788c */ /* 0x000fd6000bf05270 */
[----:B------:R-:W-:Y:S02]  /*0790*/  @UP0 ULDC.64 UR8, c[0x0][0x8d0] ;  /* 0x0002340000080ab9 */ /* 0x000fe40000000a00 */
[----:B------:R-:W-:-:S04]  /*07a0*/  UIMAD.WIDE.U32 UR4, UR10, UR8, URZ ;  /* 0x000000080a0472a5 */ /* 0x000fc8000f8e003f */
[----:B------:R-:W-:-:S04]  /*07b0*/  @UP0 USHF.R.U32.HI UR38, URZ, UR9, UR5 ;  /* 0x000000093f260299 */ /* 0x000fc80008011605 */
[----:B------:R-:W-:-:S12]  /*07c0*/  UIMAD UR4, UR38, UR7, URZ ;  /* 0x00000007260472a4 */ /* 0x000fd8000f8e023f */
.L_x_2833:
        /* <DEDUP_REMOVED lines=103> */
.L_x_2837:
        /* <DEDUP_REMOVED lines=15> */
.L_x_2836:
        /* <DEDUP_REMOVED lines=20> */
.L_x_2839:
        /* <DEDUP_REMOVED lines=15> */
.L_x_2838:
        /* <DEDUP_REMOVED lines=8> */
.L_x_2924:
        /* <DEDUP_REMOVED lines=19> */
.L_x_2841:
        /* <DEDUP_REMOVED lines=109> */
.L_x_2853:
[----:B------:R-:W-:-:S13]  /*19e0*/  ISETP.NE.AND P0, PT, R8, 0x3, PT ;  /* 0x000000030800780c */ /* 0x000fda0003f05270 */
[----:B-1----:R-:W-:Y:S05]  /*19f0*/  @!P0 BRA `(.L_x_2843) ;  /* 0x0000000000048947 */ /* 0x002fea0003800000 */
[----:B------:R-:W-:Y:S01]  /*1a00*/  BPT.TRAP 0x1 ;  /* 0x000000040000795c */ /* 0x000fe20000300000 */
.L_x_2843:
[----:B------:R-:W-:Y:S02]  /*1a10*/  LEA R3, R2, UR40, 0x3 ;  /* 0x0000002802037c11 */ /* 0x000fe4000f8e18ff */
[----:B------:R-:W-:-:S04]  /*1a20*/  SHF.L.U32 R10, R7, 0x1f, RZ ;  /* 0x0000001f070a7819 */ /* 0x000fc800000006ff */
[----:B------:R1:W2:Y:S01]  /*1a30*/  SYNCS.PHASECHK.TRANS64.TRYWAIT P1, [R3+URZ+0x36410], R10 ;  /* 0x0364100a030075a7 */ /* 0x0002a2000802017f */
[----:B------:R-:W-:Y:S05]  /*1a40*/  @!P0 BRA `(.L_x_2844) ;  /* 0x0000000000048947 */ /* 0x000fea0003800000 */
[----:B------:R-:W-:Y:S01]  /*1a50*/  BPT.TRAP 0x1 ;  /* 0x000000040000795c */ /* 0x000fe20000300000 */
.L_x_2844:
[----:B--2---:R-:W-:Y:S05]  /*1a60*/  @P1 BRA `(.L_x_2845) ;  /* 0x0000000000081947 */ /* 0x004fea0003800000 */
[----:B------:R-:W2:Y:S02]  /*1a70*/  SYNCS.PHASECHK.TRANS64.TRYWAIT P1, [R3+URZ+0x36410], R10 ;  /* 0x0364100a030075a7 */ /* 0x000ea4000802017f */
[----:B--2---:R-:W-:Y:S05]  /*1a80*/  @!P1 BRA `(.L_x_2846) ;  /* 0x0000006800389947 */ /* 0x004fea0003800000 */
.L_x_2845:
        /* <DEDUP_REMOVED lines=103> */
.L_x_2847:
[----:B------:R-:W-:-:S04]  /*2100*/  SHF.L.U32 R14, R5, 0x1f, RZ ;  /* 0x0000001f050e7819 */ /* 0x000fc800000006ff */
[----:B------:R1:W1:Y:S01]  /*2110*/  SYNCS.PHASECHK.TRANS64.TRYWAIT P1, [UR40+0x36430], R14 ;  /* 0x0364300eff0075a7 */ /* 0x0002620008020168 */
[----:B------:R-:W-:Y:S05]  /*2120*/  @!P0 BRA `(.L_x_2848) ;  /* 0x0000000000048947 */ /* 0x000fea0003800000 */
[----:B------:R-:W-:Y:S01]  /*2130*/  BPT.TRAP 0x1 ;  /* 0x000000040000795c */ /* 0x000fe20000300000 */
.L_x_2848:
        /* <DEDUP_REMOVED lines=36> */
.L_x_2849:
        /* <DEDUP_REMOVED lines=351> */
.L_x_2851:
        /* <DEDUP_REMOVED lines=60> */
.L_x_2852:
        /* <DEDUP_REMOVED lines=62> */
.L_x_2835:
[----:B------:R-:W-:Y:S05]  /*4110*/  @P0 BRA `(.L_x_2834) ;  /* 0x0000004000580947 */ /* 0x000fea0003800000 */
[----:B------:R-:W1:Y:S01]  /*4120*/  S2R R4, SR_TID.X ;  /* 0x0000000000047919 */ /* 0x000e620000002100 */
[----:B------:R-:W2:Y:S01]  /*4130*/  S2UR UR5, SR_CgaCtaId ;  /* 0x00000000000579c3 */ /* 0x000ea20000008800 */
[----:B------:R-:W-:Y:S01]  /*4140*/  ULDC UR4, c[0x0][0x850] ;  /* 0x0002140000047ab9 */ /* 0x000fe20000000800 */
[----:B------:R-:W-:Y:S01]  /*4150*/  UIMAD UR38, UR38, 0x4800, URZ ;  /* 0x00004800262678a4 */ /* 0x000fe2000f8e023f */
[----:B------:R-:W-:Y:S01]  /*4160*/  BSSY B0, `(.L_x_2854) ;  /* 0x0000051000007945 */ /* 0x000fe20003800000 */
[----:B------:R-:W-:Y:S01]  /*4170*/  UISETP.NE.AND UP0, UPT, UR4, 0x1, UPT ;  /* 0x000000010400788c */ /* 0x000fe2000bf05270 */
[----:B------:R-:W-:Y:S02]  /*4180*/  ULDC.64 UR10, c[0x0][0x818] ;  /* 0x00020600000a7ab9 */ /* 0x000fe40000000a00 */
[----:B------:R-:W-:Y:S01]  /*4190*/  UMOV UR4, 0x400 ;  /* 0x0000040000047882 */ /* 0x000fe20000000000 */
[----:B------:R-:W-:Y:S01]  /*41a0*/  USHF.R.S32.HI UR39, URZ, 0x1f, UR38 ;  /* 0x0000001f3f277899 */ /* 0x000fe20008011426 */
[----:B------:R-:W-:Y:S01]  /*41b0*/  ULDC.64 UR12, c[0x0][0x820] ;  /* 0x00020800000c7ab9 */ /* 0x000fe20000000a00 */
[----:B------:R-:W-:-:S05]  /*41c0*/  ULDC.64 UR14, c[0x0][0x848] ;  /* 0x00021200000e7ab9 */ /* 0x000fca0000000a00 */
[----:B------:R-:W-:Y:S02]  /*41d0*/  @UP0 ULDC UR6, c[0x0][0x854] ;  /* 0x0002150000060ab9 */ /* 0x000fe40000000800 */
[----:B------:R-:W-:Y:S02]  /*41e0*/  UIMAD.WIDE.U32 UR6, UR36, UR6, URZ ;  /* 0x00000006240672a5 */ /* 0x000fe4000f8e003f */
[----:B--2---:R-:W-:-:S03]  /*41f0*/  ULEA UR4, UR5, UR4, 0x18 ;  /* 0x0000000405047291 */ /* 0x004fc6000f8ec03f */
[----:B------:R-:W-:Y:S02]  /*4200*/  @UP0 ULDC UR5, c[0x0][0x858] ;  /* 0x0002160000050ab9 */ /* 0x000fe40000000800 */
[----:B------:R-:W-:Y:S01]  /*4210*/  @UP0 USHF.R.U32.HI UR36, URZ, UR5, UR7 ;  /* 0x000000053f240299 */ /* 0x000fe20008011607 */
[----:B-1----:R-:W-:-:S03]  /*4220*/  VIADD R3, R4, 0xffffff80 ;  /* 0xffffff8004037836 */ /* 0x002fc60000000000 */
[----:B------:R-:W-:Y:S02]  /*4230*/  USHF.R.S32.HI UR5, URZ, 0x1f, UR36 ;  /* 0x0000001f3f057899 */ /* 0x000fe40008011424 */
[----:B------:R-:W-:Y:S01]  /*4240*/  UIMAD.WIDE.U32 UR6, UR36, UR10, UR38 ;  /* 0x0000000a240672a5 */ /* 0x000fe2000f8e0026 */
[----:B------:R-:W-:Y:S01]  /*4250*/  SHF.R.S32.HI R0, RZ, 0x1f, R3 ;  /* 0x0000001fff007819 */ /* 0x000fe20000011403 */
[----:B------:R-:W-:Y:S01]  /*4260*/  UIMAD UR8, UR5, UR10, URZ ;  /* 0x0000000a050872a4 */ /* 0x000fe2000f8e023f */
[----:B------:R-:W-:Y:S01]  /*4270*/  BAR.SYNC.DEFER_BLOCKING 0x1, 0x180 ;  /* 0x0046000000007b1d */ /* 0x000fe20000010000 */
[----:B------:R-:W-:Y:S02]  /*4280*/  ISETP.NE.AND P0, PT, R3, RZ, PT ;  /* 0x000000ff0300720c */ /* 0x000fe40003f05270 */
[----:B------:R-:W-:Y:S01]  /*4290*/  LEA.HI R2, R0, R3, RZ, 0x7 ;  /* 0x0000000300027211 */ /* 0x000fe200078f38ff */
[----:B------:R-:W-:-:S03]  /*42a0*/  UIMAD UR8, UR36, UR11, UR8 ;  /* 0x0000000b240872a4 */ /* 0x000fc6000f8e0208 */
[----:B------:R-:W-:Y:S01]  /*42b0*/  LOP3.LUT R0, R2, 0x3fffff80, RZ, 0xc0, !PT ;  /* 0x3fffff8002007812 */ /* 0x000fe200078ec0ff */
[----:B------:R-:W-:Y:S01]  /*42c0*/  ULDC.64 UR10, c[0x0][0x840] ;  /* 0x00021000000a7ab9 */ /* 0x000fe20000000a00 */
[----:B------:R-:W-:Y:S01]  /*42d0*/  SHF.R.S32.HI R5, RZ, 0x7, R2 ;  /* 0x00000007ff057819 */ /* 0x000fe20000011402 */
[----:B------:R-:W-:Y:S02]  /*42e0*/  UIMAD UR5, UR5, UR10, URZ ;  /* 0x0000000a050572a4 */ /* 0x000fe4000f8e023f */
[----:B------:R-:W-:Y:S01]  /*42f0*/  IMAD.IADD R0, R3, 0x1, -R0 ;  /* 0x0000000103007824 */ /* 0x000fe200078e0a00 */
[----:B------:R-:W-:Y:S02]  /*4300*/  UIMAD.WIDE.U32 UR38, UR36, UR10, UR38 ;  /* 0x0000000a242672a5 */ /* 0x000fe4000f8e0026 */
[----:B------:R-:W-:Y:S01]  /*4310*/  UIMAD UR9, UR36, UR11, UR5 ;  /* 0x0000000b240972a4 */ /* 0x000fe2000f8e0205 */
[----:B------:R-:W-:Y:S01]  /*4320*/  IMAD R0, R5, 0x600, R0 ;  /* 0x0000060005007824 */ /* 0x000fe200078e0200 */
[----:B------:R-:W-:-:S02]  /*4330*/  USHF.R.S32.HI UR5, URZ, 0x1f, UR37 ;  /* 0x0000001f3f057899 */ /* 0x000fc40008011425 */
[----:B------:R-:W-:Y:S01]  /*4340*/  UIADD3 UR7, UR7, UR8, URZ ;  /* 0x0000000807077290 */ /* 0x000fe2000fffe03f */
[----:B------:R-:W-:Y:S01]  /*4350*/  IMAD.SHL.U32 R0, R0, 0x4, RZ ;  /* 0x0000000400007824 */ /* 0x000fe200078e00ff */
[----:B------:R-:W-:Y:S02]  /*4360*/  UIMAD UR10, UR5, UR12, URZ ;  /* 0x0000000c050a72a4 */ /* 0x000fe4000f8e023f */
[----:B------:R-:W-:Y:S02]  /*4370*/  UIMAD UR5, UR5, UR14, URZ ;  /* 0x0000000e050572a4 */ /* 0x000fe4000f8e023f */
[----:B------:R-:W-:Y:S01]  /*4380*/  LEA R0, R0, UR4, 0x2 ;  /* 0x0000000400007c11 */ /* 0x000fe2000f8e10ff */
[----:B------:R-:W-:Y:S01]  /*4390*/  UIADD3 UR9, UR39, UR9, URZ ;  /* 0x0000000927097290 */ /* 0x000fe2000fffe03f */
[----:B------:R-:W-:Y:S01]  /*43a0*/  UMOV UR8, UR38 ;  /* 0x0000002600087c82 */ /* 0x000fe20008000000 */
[----:B------:R-:W-:Y:S02]  /*43b0*/  UIMAD UR10, UR37, UR13, UR10 ;  /* 0x0000000d250a72a4 */ /* 0x000fe4000f8e020a */
[----:B------:R1:W-:Y:S01]  /*43c0*/  STS.128 [R0], R24 ;  /* 0x0000001800007388 */ /* 0x0003e20000000c00 */
        /* <DEDUP_REMOVED lines=35> */
.L_x_2856:
[----:B------:R-:W-:Y:S01]  /*4600*/  @P0 ELECT P1, URZ, PT ;  /* 0x00000000003f082f */ /* 0x000fe20003820000 */
[----:B------:R2:W-:-:S12]  /*4610*/  UBLKRED.G.S.ADD.F32.RN [UR6], [UR4], UR5, desc[UR8] ;  /* 0x00000806040073bb */ /* 0x0005d800080a1405 */
[----:B------:R-:W-:Y:S02]  /*4620*/  @P1 PLOP3.LUT P0, PT, P1, PT, PT, 0x8, 0x0 ;  /* 0x000000000000181c */ /* 0x000fe40000f0e170 */
[----:B------:R-:W-:-:S11]  /*4630*/  PLOP3.LUT P1, PT, PT, PT, PT, 0x8, 0x0 ;  /* 0x000000000000781c */ /* 0x000fd60003f2e170 */
[----:B--2---:R-:W-:Y:S05]  /*4640*/  @P0 BRA.U.ANY `(.L_x_2856) ;  /* 0xfffffffd00ec0947 */ /* 0x004fea000393ffff */
[----:B------:R0:W-:Y:S01]  /*4650*/  UTMACMDFLUSH ;  /* 0x00000000000079b7 */ /* 0x0001e20000000000 */
[----:B------:R-:W-:-:S04]  /*4660*/  DEPBAR.LE SB0, 0x0 ;  /* 0x000080000000791a */ /* 0x000fc80000000000 */
.L_x_2855:
[----:B------:R-:W-:Y:S05]  /*4670*/  BSYNC B0 ;  /* 0x0000000000007941 */ /* 0x000fea0003800000 */
.L_x_2854:
        /* <DEDUP_REMOVED lines=28> */
.L_x_2857:
[----:B------:R-:W-:Y:S01]  /*4840*/  @P0 ELECT P1, URZ, PT ;  /* 0x00000000003f082f */ /* 0x000fe20003820000 */
[----:B------:R3:W-:-:S12]  /*4850*/  UBLKRED.G.S.ADD.F32.RN [UR6], [UR4], UR5, desc[UR8] ;  /* 0x00000806040073bb */ /* 0x0007d800080a1405 */
[----:B------:R-:W-:Y:S02]  /*4860*/  @P1 PLOP3.LUT P0, PT, P1, PT, PT, 0x8, 0x0 ;  /* 0x000000000000181c */ /* 0x000fe40000f0e170 */
[----:B------:R-:W-:-:S11]  /*4870*/  PLOP3.LUT P1, PT, PT, PT, PT, 0x8, 0x0 ;  /* 0x000000000000781c */ /* 0x000fd60003f2e170 */
[----:B---3--:R-:W-:Y:S05]  /*4880*/  @P0 BRA.U.ANY `(.L_x_2857) ;  /* 0xfffffffd00ec0947 */ /* 0x008fea000393ffff */
[----:B------:R0:W-:Y:S01]  /*4890*/  UTMACMDFLUSH ;  /* 0x00000000000079b7 */ /* 0x0001e20000000000 */
[----:B------:R-:W-:-:S04]  /*48a0*/  DEPBAR.LE SB0, 0x0 ;  /* 0x000080000000791a */ /* 0x000fc80000000000 */
[----:B------:R-:W-:Y:S05]  /*48b0*/  BRA `(.L_x_2834) ;  /* 0x0000003800707947 */ /* 0x000fea0003800000 */
.L_x_2830:
        /* <DEDUP_REMOVED lines=29> */
.L_x_2859:
[----:B------:R-:W-:Y:S01]  /*4a90*/  ULDC UR9, c[0x0][0x8cc] ;  /* 0x0002330000097ab9 */ /* 0x000fe20000000800 */
[----:B------:R-:W-:Y:S01]  /*4aa0*/  UMOV UR7, UR8 ;  /* 0x0000000800077c82 */ /* 0x000fe20008000000 */
[----:B------:R-:W-:-:S11]  /*4ab0*/  UISETP.NE.AND UP0, UPT, UR9, 0x1, UPT ;  /* 0x000000010900788c */ /* 0x000fd6000bf05270 */
[----:B------:R-:W-:Y:S02]  /*4ac0*/  @UP0 ULDC.64 UR10, c[0x0][0x8d0] ;  /* 0x00023400000a0ab9 */ /* 0x000fe40000000a00 */
[----:B------:R-:W-:-:S04]  /*4ad0*/  UIMAD.WIDE.U32 UR4, UR8, UR10, URZ ;  /* 0x0000000a080472a5 */ /* 0x000fc8000f8e003f */
[----:B------:R-:W-:-:S04]  /*4ae0*/  @UP0 USHF.R.U32.HI UR7, URZ, UR11, UR5 ;  /* 0x0000000b3f070299 */ /* 0x000fc80008011605 */
[----:B------:R-:W-:-:S12]  /*4af0*/  UIMAD UR4, UR7, UR9, URZ ;  /* 0x00000009070472a4 */ /* 0x000fd8000f8e023f */
.L_x_2860:
        /* <DEDUP_REMOVED lines=67> */
.L_x_2863:
[----:B------:R-:W-:Y:S05]  /*4f30*/  BSYNC B0 ;  /* 0x0000000000007941 */ /* 0x000fea0003800000 */
.L_x_2862:
        /* <DEDUP_REMOVED lines=18> */
.L_x_2865:
[----:B------:R-:W-:Y:S05]  /*5060*/  BSYNC B0 ;  /* 0x0000000000007941 */ /* 0x000fea0003800000 */
.L_x_2864:
        /* <DEDUP_REMOVED lines=19> */
.L_x_2867:
[----:B------:R-:W-:Y:S05]  /*51a0*/  BSYNC B0 ;  /* 0x0000000000007941 */ /* 0x000fea0003800000 */
.L_x_2866:
[----:B------:R-:W-:Y:S06]  /*51b0*/  BAR.ARV 0xa, 0xa0 ;  /* 0x0282800000007b1d */ /* 0x000fec0000002000 */
[----:B------:R-:W-:Y:S04]  /*51c0*/  BSSY B0, `(.L_x_2868) ;  /* 0x0000003000007945 */ /* 0x000fe80003800000 */
[----:B------:R-:W-:Y:S05]  /*51d0*/  @!P0 BRA `(.L_x_2869) ;  /* 0x0000000000048947 */ /* 0x000fea0003800000 */
[----:B------:R-:W-:-:S04]  /*51e0*/  DEPBAR.LE SB0, 0x1 ;  /* 0x000080400000791a */ /* 0x000fc80000000000 */
.L_x_2869:
[----:B------:R-:W-:Y:S05]  /*51f0*/  BSYNC B0 ;  /* 0x0000000000007941 */ /* 0x000fea0003800000 */
.L_x_2868:
[----:B------:R-:W-:Y:S06]  /*5200*/  BAR.ARV 0xb, 0xa0 ;  /* 0x02c2800000007b1d */ /* 0x000fec0000002000 */
[----:B------:R-:W-:Y:S04]  /*5210*/  BSSY B0, `(.L_x_2870) ;  /* 0x0000003000007945 */ /* 0x000fe80003800000 */
[----:B------:R-:W-:Y:S05]  /*5220*/  @!P0 BRA `(.L_x_2871) ;  /* 0x0000000000048947 */ /* 0x000fea0003800000 */
[----:B------:R-:W-:-:S04]  /*5230*/  DEPBAR.LE SB0, 0x0 ;  /* 0x000080000000791a */ /* 0x000fc80000000000 */
.L_x_2871:
[----:B------:R-:W-:Y:S05]  /*5240*/  BSYNC B0 ;  /* 0x0000000000007941 */ /* 0x000fea0003800000 */
.L_x_2870:
[----:B------:R-:W-:Y:S06]  /*5250*/  BAR.ARV 0xc, 0xa0 ;  /* 0x0302800000007b1d */ /* 0x000fec0000002000 */
[----:B------:R-:W-:Y:S01]  /*5260*/  UIADD3 UR12, UR8, 0x1, URZ ;  /* 0x00000001080c7890 */ /* 0x000fe2000fffe03f */
[----:B------:R-:W-:Y:S11]  /*5270*/  BRA `(.L_x_2872) ;  /* 0x0000000000047947 */ /* 0x000ff60003800000 */
.L_x_2861:
[----:B------:R-:W-:-:S05]  /*5280*/  UMOV UR12, UR8 ;  /* 0x00000008000c7c82 */ /* 0x000fca0008000000 */
.L_x_2872:
        /* <DEDUP_REMOVED lines=22> */
.L_x_2893:
        /* <DEDUP_REMOVED lines=22> */
.L_x_2874:
[----:B------:R-:W-:Y:S05]  /*5550*/  BSYNC B0 ;  /* 0x0000000000007941 */ /* 0x000fea0003800000 */
.L_x_2873:
        /* <DEDUP_REMOVED lines=12> */
.L_x_2876:
[----:B------:R-:W-:Y:S05]  /*5620*/  BSYNC B0 ;  /* 0x0000000000007941 */ /* 0x000fea0003800000 */
.L_x_2875:
        /* <DEDUP_REMOVED lines=13> */
.L_x_2878:
[----:B------:R-:W-:Y:S05]  /*5700*/  BSYNC B0 ;  /* 0x0000000000007941 */ /* 0x000fea0003800000 */
.L_x_2877:
[----:B------:R-:W-:Y:S06]  /*5710*/  BAR.ARV 0xa, 0xa0 ;  /* 0x0282800000007b1d */ /* 0x000fec0000002000 */
[----:B------:R-:W-:Y:S04]  /*5720*/  BSSY B0, `(.L_x_2879) ;  /* 0x0000003000007945 */ /* 0x000fe80003800000 */
[----:B------:R-:W-:Y:S05]  /*5730*/  @!P0 BRA `(.L_x_2880) ;  /* 0x0000000000048947 */ /* 0x000fea0003800000 */
[----:B------:R-:W-:-:S04]  /*5740*/  DEPBAR.LE SB0, 0x1 ;  /* 0x000080400000791a */ /* 0x000fc80000000000 */
.L_x_2880:
[----:B------:R-:W-:Y:S05]  /*5750*/  BSYNC B0 ;  /* 0x0000000000007941 */ /* 0x000fea0003800000 */
.L_x_2879:
[----:B------:R-:W-:Y:S06]  /*5760*/  BAR.ARV 0xb, 0xa0 ;  /* 0x02c2800000007b1d */ /* 0x000fec0000002000 */
[----:B------:R-:W-:Y:S04]  /*5770*/  BSSY B0, `(.L_x_2881) ;  /* 0x0000003000007945 */ /* 0x000fe80003800000 */
[----:B------:R-:W-:Y:S05]  /*5780*/  @!P0 BRA `(.L_x_2882) ;  /* 0x0000000000048947 */ /* 0x000fea0003800000 */
[----:B------:R-:W-:-:S04]  /*5790*/  DEPBAR.LE SB0, 0x0 ;  /* 0x000080000000791a */ /* 0x000fc80000000000 */
.L_x_2882:
[----:B------:R-:W-:Y:S05]  /*57a0*/  BSYNC B0 ;  /* 0x0000000000007941 */ /* 0x000fea0003800000 */
.L_x_2881:
        /* <DEDUP_REMOVED lines=13> */
.L_x_2884:
[----:B------:R-:W-:Y:S05]  /*5880*/  BSYNC B0 ;  /* 0x0000000000007941 */ /* 0x000fea0003800000 */
.L_x_2883:
        /* <DEDUP_REMOVED lines=12> */
.L_x_2886:
[----:B------:R-:W-:Y:S05]  /*5950*/  BSYNC B0 ;  /* 0x0000000000007941 */ /* 0x000fea0003800000 */
.L_x_2885:
        /* <DEDUP_REMOVED lines=13> */
.L_x_2888:
[----:B------:R-:W-:Y:S05]  /*5a30*/  BSYNC B0 ;  /* 0x0000000000007941 */ /* 0x000fea0003800000 */
.L_x_2887:
[----:B------:R-:W-:Y:S06]  /*5a40*/  BAR.ARV 0xa, 0xa0 ;  /* 0x0282800000007b1d */ /* 0x000fec0000002000 */
[----:B------:R-:W-:Y:S04]  /*5a50*/  BSSY B0, `(.L_x_2889) ;  /* 0x0000003000007945 */ /* 0x000fe80003800000 */
[----:B------:R-:W-:Y:S05]  /*5a60*/  @!P0 BRA `(.L_x_2890) ;  /* 0x0000000000048947 */ /* 0x000fea0003800000 */
[----:B------:R-:W-:-:S04]  /*5a70*/  DEPBAR.LE SB0, 0x1 ;  /* 0x000080400000791a */ /* 0x000fc80000000000 */
.L_x_2890:
[----:B------:R-:W-:Y:S05]  /*5a80*/  BSYNC B0 ;  /* 0x0000000000007941 */ /* 0x000fea0003800000 */
.L_x_2889:
[----:B------:R-:W-:Y:S01]  /*5a90*/  UIADD3 UR12, UR12, 0x2, URZ ;  /* 0x000000020c0c7890 */ /* 0x000fe2000fffe03f */
[----:B------:R-:W-:Y:S06]  /*5aa0*/  BAR.ARV 0xb, 0xa0 ;  /* 0x02c2800000007b1d */ /* 0x000fec0000002000 */
[----:B------:R-:W-:Y:S01]  /*5ab0*/  UISETP.GE.AND UP0, UPT, UR12, UR5, UPT ;  /* 0x000000050c00728c */ /* 0x000fe2000bf06270 */
[----:B------:R-:W-:Y:S04]  /*5ac0*/  BSSY B0, `(.L_x_2891) ;  /* 0x0000003000007945 */ /* 0x000fe80003800000 */
[----:B------:R-:W-:Y:S06]  /*5ad0*/  @!P0 BRA `(.L_x_2892) ;  /* 0x0000000000048947 */ /* 0x000fec0003800000 */
[----:B------:R-:W-:-:S04]  /*5ae0*/  DEPBAR.LE SB0, 0x0 ;  /* 0x000080000000791a */ /* 0x000fc80000000000 */
.L_x_2892:
[----:B------:R-:W-:Y:S05]  /*5af0*/  BSYNC B0 ;  /* 0x0000000000007941 */ /* 0x000fea0003800000 */
.L_x_2891:
[----:B------:R-:W-:Y:S06]  /*5b00*/  BAR.ARV 0xc, 0xa0 ;  /* 0x0302800000007b1d */ /* 0x000fec0000002000 */
[----:B------:R-:W-:Y:S01]  /*5b10*/  PLOP3.LUT P1, PT, PT, PT, UP0, 0x80, 0x0 ;  /* 0x000000000000781c */ /* 0x000fe20003f2f008 */
[----:B------:R-:W-:Y:S02]  /*5b20*/  UIADD3 UR24, UR24, 0x6000, URZ ;  /* 0x0000600018187890 */ /* 0x000fe4000fffe03f */
[----:B------:R-:W-:-:S10]  /*5b30*/  UIADD3 UR4, UR4, 0x6000, URZ ;  /* 0x0000600004047890 */ /* 0x000fd4000fffe03f */
[----:B------:R-:W-:Y:S05]  /*5b40*/  @!P1 BRA `(.L_x_2893) ;  /* 0xfffffff800289947 */ /* 0x000fea000383ffff */
[----:B------:R-:W-:Y:S05]  /*5b50*/  BRA `(.L_x_2834) ;  /* 0x0000002400c87947 */ /* 0x000fea0003800000 */
.L_x_2858:
        /* <DEDUP_REMOVED lines=21> */
.L_x_2894:
[----:B------:R-:W-:Y:S01]  /*5cb0*/  ULDC UR8, c[0x0][0x8cc] ;  /* 0x0002330000087ab9 */ /* 0x000fe20000000800 */
[----:B------:R-:W-:Y:S01]  /*5cc0*/  UMOV UR35, UR7 ;  /* 0x0000000700237c82 */ /* 0x000fe20008000000 */
[----:B------:R-:W-:-:S11]  /*5cd0*/  UISETP.NE.AND UP0, UPT, UR8, 0x1, UPT ;  /* 0x000000010800788c */ /* 0x000fd6000bf05270 */
[----:B------:R-:W-:Y:S02]  /*5ce0*/  @UP0 ULDC.64 UR10, c[0x0][0x8d0] ;  /* 0x00023400000a0ab9 */ /* 0x000fe40000000a00 */
[----:B------:R-:W-:-:S04]  /*5cf0*/  UIMAD.WIDE.U32 UR4, UR7, UR10, URZ ;  /* 0x0000000a070472a5 */ /* 0x000fc8000f8e003f */
[----:B------:R-:W-:-:S04]  /*5d00*/  @UP0 USHF.R.U32.HI UR35, URZ, UR11, UR5 ;  /* 0x0000000b3f230299 */ /* 0x000fc80008011605 */
[----:B------:R-:W-:-:S12]  /*5d10*/  UIMAD UR4, UR35, UR8, URZ ;  /* 0x00000008230472a4 */ /* 0x000fd8000f8e023f */
.L_x_2895:
        /* <DEDUP_REMOVED lines=77> */
.L_x_2925:
        /* <DEDUP_REMOVED lines=9> */
.L_x_2899:
        /* <DEDUP_REMOVED lines=108> */
.L_x_2910:
[----:B-1----:R-:W-:-:S05]  /*6940*/  IMAD.MOV.U32 R13, RZ, RZ, 0x1 ;  /* 0x00000001ff0d7424 */ /* 0x002fca00078e00ff */
[----:B------:R-:W-:-:S04]  /*6950*/  SHF.L.U32 R13, R13, 0x1f, RZ ;  /* 0x0000001f0d0d7819 */ /* 0x000fc800000006ff */
[----:B------:R-:W1:Y:S02]  /*6960*/  SYNCS.PHASECHK.TRANS64.TRYWAIT P1, [R12+URZ+0x36438], R13 ;  /* 0x0364380d0c0075a7 */ /* 0x000e64000802017f */
[----:B-1----:R-:W-:Y:S05]  /*6970*/  @!P1 BRA `(.L_x_2902) ;  /* 0x0000001800bc9947 */ /* 0x002fea0003800000 */
.L_x_2926:
        /* <DEDUP_REMOVED lines=8> */
.L_x_2903:
        /* <DEDUP_REMOVED lines=48> */
.L_x_2927:
        /* <DEDUP_REMOVED lines=8> */
.L_x_2905:
        /* <DEDUP_REMOVED lines=46> */
.L_x_2928:
        /* <DEDUP_REMOVED lines=12> */
.L_x_2907:
        /* <DEDUP_REMOVED lines=37> */
.L_x_2930:
        /* <DEDUP_REMOVED lines=8> */
.L_x_2909:
        /* <DEDUP_REMOVED lines=41> */
.L_x_2901:
[----:B--2---:R-:W2:Y:S01]  /*7680*/  LDL.LU R4, [R1+0x4] ;  /* 0x0000040001047983 */ /* 0x004ea20000300800 */
[----:B------:R-:W-:-:S03]  /*7690*/  IMAD.MOV.U32 R10, RZ, RZ, 0x1 ;  /* 0x00000001ff0a7424 */ /* 0x000fc600078e00ff */
[----:B------:R3:W5:Y:S01]  /*76a0*/  LDL R5, [R1+0x8] ;  /* 0x0000080001057983 */ /* 0x0007620000100800 */
[----:B--2---:R-:W-:-:S13]  /*76b0*/  ISETP.NE.AND P1, PT, R4, RZ, PT ;  /* 0x000000ff0400720c */ /* 0x004fda0003f25270 */
[----:B---3--:R-:W-:Y:S05]  /*76c0*/  @!P1 BRA `(.L_x_2900) ;  /* 0x0000000400889947 */ /* 0x008fea0003800000 */
[----:B------:R-:W2:Y:S02]  /*76d0*/  SYNCS.PHASECHK.TRANS64.TRYWAIT P1, [R12+URZ+0x36438], R13 ;  /* 0x0364380d0c0075a7 */ /* 0x000ea4000802017f */
[----:B--2---:R-:W-:Y:S05]  /*76e0*/  @!P1 BRA `(.L_x_2911) ;  /* 0x0000000c00c09947 */ /* 0x004fea0003800000 */
.L_x_2931:
        /* <DEDUP_REMOVED lines=8> */
.L_x_2912:
        /* <DEDUP_REMOVED lines=41> */
.L_x_2932:
        /* <DEDUP_REMOVED lines=9> */
.L_x_2914:
        /* <DEDUP_REMOVED lines=38> */
.L_x_2900:
[----:B------:R-:W-:-:S04]  /*7cf0*/  SHF.L.U32 R3, R10, 0x1f, RZ ;  /* 0x0000001f0a037819 */ /* 0x000fc800000006ff */
[----:B------:R-:W2:Y:S02]  /*7d00*/  SYNCS.PHASECHK.TRANS64.TRYWAIT P1, [R12+URZ+0x36438], R3 ;  /* 0x036438030c0075a7 */ /* 0x000ea4000802017f */
[----:B--2---:R-:W-:Y:S05]  /*7d10*/  @!P1 BRA `(.L_x_2915) ;  /* 0x00000008005c9947 */ /* 0x004fea0003800000 */
.L_x_2933:
[----:B------:R-:W-:Y:S05]  /*7d20*/  @P0 BRA `(.L_x_2916) ;  /* 0x0000000000180947 */ /* 0x000fea0003800000 */
[----:B------:R-:W3:Y:S01]  /*7d30*/  S2R R0, SR_TID.X ;  /* 0x0000000000007919 */ /* 0x000ee20000002100 */
[----:B--2---:R-:W-:-:S04]  /*7d40*/  IMAD.MOV.U32 R3, RZ, RZ, 0x6100 ;  /* 0x00006100ff037424 */ /* 0x004fc800078e00ff */
[----:B------:R4:W-:Y:S01]  /*7d50*/  SYNCS.ARRIVE.TRANS64 RZ, [R12+URZ+0x36430], R3 ;  /* 0x036430030cff79a7 */ /* 0x0009e2000800003f */
[----:B---3--:R-:W-:-:S13]  /*7d60*/  LOP3.LUT P0, RZ, R0, 0x1f, RZ, 0xc0, !PT ;  /* 0x0000001f00ff7812 */ /* 0x008fda000780c0ff */
[----:B----4-:R-:W-:Y:S05]  /*7d70*/  @!P0 BRA `(.L_x_2916) ;  /* 0x0000000000048947 */ /* 0x010fea0003800000 */
[----:B------:R-:W-:Y:S01]  /*7d80*/  BPT.TRAP 0x1 ;  /* 0x000000040000795c */ /* 0x000fe20000300000 */
.L_x_2916:
        /* <DEDUP_REMOVED lines=45> */
.L_x_2897:
[----:B------:R-:W-:Y:S05]  /*8060*/  BSYNC B0 ;  /* 0x0000000000007941 */ /* 0x000fea0003800000 */
.L_x_2896:
[----:B------:R-:W-:-:S03]  /*8070*/  UMOV UR4, 0xffffffff ;  /* 0xffffffff00047882 */ /* 0x000fc60000000000 */
[----:B------:R-:W-:Y:S05]  /*8080*/  BRA.DIV UR4, `(.L_x_2917) ;  /* 0x0000000604947947 */ /* 0x000fea000b800000 */
[----:B------:R-:W-:-:S13]  /*8090*/  ELECT P6, URZ, PT ;  /* 0x00000000003f782f */ /* 0x000fda00038c0000 */
.L_x_2936:
[----:B------:R-:W-:Y:S05]  /*80a0*/  @!P6 BRA `(.L_x_2834) ;  /* 0x000000000074e947 */ /* 0x000fea0003800000 */
[----:B------:R-:W2:Y:S02]  /*80b0*/  LDL.LU R0, [R1+0xc] ;  /* 0x00000c0001007983 */ /* 0x000ea40000300800 */
[----:B--2---:R-:W-:-:S04]  /*80c0*/  LOP3.LUT R0, R0, 0x2, RZ, 0xfc, !PT ;  /* 0x0000000200007812 */ /* 0x004fc800078efcff */
[----:B------:R-:W-:-:S13]  /*80d0*/  ISETP.NE.AND P2, PT, R0, 0x3, PT ;  /* 0x000000030000780c */ /* 0x000fda0003f45270 */
[----:B------:R-:W-:Y:S05]  /*80e0*/  @!P2 BRA `(.L_x_2918) ;  /* 0x000000000004a947 */ /* 0x000fea0003800000 */
[----:B------:R-:W-:Y:S01]  /*80f0*/  BPT.TRAP 0x1 ;  /* 0x000000040000795c */ /* 0x000fe20000300000 */
.L_x_2918:
        /* <DEDUP_REMOVED lines=15> */
.L_x_2937:
[----:B------:R-:W3:Y:S02]  /*81f0*/  SYNCS.PHASECHK.TRANS64.TRYWAIT P0, [R23+URZ], R0 ;  /* 0x00000000170075a7 */ /* 0x000ee4000800017f */
[----:B---3--:R-:W-:Y:S05]  /*8200*/  @!P0 BRA `(.L_x_2920) ;  /* 0x0000000400688947 */ /* 0x008fea0003800000 */
.L_x_2938:
[----:B------:R-:W-:Y:S05]  /*8210*/  @!P2 BRA `(.L_x_2921) ;  /* 0x000000000004a947 */ /* 0x000fea0003800000 */
[----:B------:R-:W-:Y:S01]  /*8220*/  BPT.TRAP 0x1 ;  /* 0x000000040000795c */ /* 0x000fe20000300000 */
.L_x_2921:
[----:B------:R-:W-:-:S07]  /*8230*/  SHF.L.U32 R10, R10, 0x1f, RZ ;  /* 0x0000001f0a0a7819 */ /* 0x000fce00000006ff */
.L_x_2922:
[----:B----4-:R4:W1:Y:S02]  /*8240*/  SYNCS.PHASECHK.TRANS64.TRYWAIT P0, [R7+URZ+0x36438], R10 ;  /* 0x0364380a070075a7 */ /* 0x010864000800017f */
[----:B-1----:R-:W-:Y:S05]  /*8250*/  @!P0 NANOSLEEP.SYNCS 0x989680 ;  /* 0x009896800000895d */ /* 0x002fea0003900000 */
[----:B------:R-:W1:Y:S02]  /*8260*/  @!P0 SYNCS.PHASECHK.TRANS64 P0, [R7+URZ+0x36438], R10 ;  /* 0x0364380a070085a7 */ /* 0x000e64000800007f */
[----:B-1----:R-:W-:Y:S05]  /*8270*/  @!P0 BRA `(.L_x_2922) ;  /* 0xfffffffc00f08947 */ /* 0x002fea000383ffff */
.L_x_2834:
[----:B------:R-:W-:Y:S05]  /*8280*/  BSYNC B6 ;  /* 0x0000000000067941 */ /* 0x000fea0003800000 */
.L_x_2829:
[----:B------:R-:W-:Y:S05]  /*8290*/  EXIT ;  /* 0x000000000000794d */ /* 0x000fea0003800000 */
.L_x_2840:
[----:B------:R-:W-:Y:S02]  /*82a0*/  IMAD.MOV.U32 R12, RZ, RZ, RZ ;  /* 0x000000ffff0c7224 */ /* 0x000fe400078e00ff */
[----:B------:R-:W-:Y:S02]  /*82b0*/  IMAD.MOV.U32 R11, RZ, RZ, 0x1f ;  /* 0x0000001fff0b7424 */ /* 0x000fe400078e00ff */
[----:B------:R-:W-:-:S07]  /*82c0*/  IMAD.MOV.U32 R15, RZ, RZ, -0x1 ;  /* 0xffffffffff0f7424 */ /* 0x000fce00078e00ff */
[----:B------:R-:W-:Y:S05]  /*82d0*/  WARPSYNC.COLLECTIVE R15, `(.L_x_2923) ;  /* 0x000000000f087348 */ /* 0x000fea0003c00000 */
[----:B------:R1:W2:Y:S02]  /*82e0*/  SHFL.IDX P6, R14, R13, R12, R11 ;  /* 0x0000000c0d0e7389 */ /* 0x0002a400000c000b */
[----:B-12---:R-:W-:Y:S01]  /*82f0*/  ENDCOLLECTIVE ;  /* 0x000000000000791b */ /* 0x006fe20003800000 */
.L_x_2923:
[----:B------:R-:W-:Y:S05]  /*8300*/  BRA `(.L_x_2924) ;  /* 0xffffff8c00b47947 */ /* 0x000fea000383ffff */
.L_x_2842:
[----:B--2---:R-:W-:-:S04]  /*8310*/  IMAD.U32 R3, RZ, RZ, UR40 ;  /* 0x00000028ff037e24 */ /* 0x004fc8000f8e00ff */
[----:B------:R2:W3:Y:S03]  /*8320*/  SYNCS.PHASECHK.TRANS64.TRYWAIT P0, [R3+URZ+0x36400], R10 ;  /* 0x0364000a030075a7 */ /* 0x0004e6000800017f */
[----:B---3--:R-:W-:Y:S05]  /*8330*/  @!P0 NANOSLEEP.SYNCS 0x989680 ;  /* 0x009896800000895d */ /* 0x008fea0003900000 */
[----:B------:R-:W3:Y:S02]  /*8340*/  @!P0 SYNCS.PHASECHK.TRANS64 P0, [R3+URZ+0x36400], R10 ;  /* 0x0364000a030085a7 */ /* 0x000ee4000800007f */
[----:B---3--:R-:W-:Y:S05]  /*8350*/  @!P0 BRA `(.L_x_2842) ;  /* 0xfffffffc00ec8947 */ /* 0x008fea000383ffff */
[----:B------:R-:W-:Y:S05]  /*8360*/  BRA `(.L_x_2841) ;  /* 0xffffff8c00e87947 */ /* 0x000fea000383ffff */
.L_x_2846:
[----:B--2---:R2:W3:Y:S02]  /*8370*/  SYNCS.PHASECHK.TRANS64.TRYWAIT P1, [R3+URZ+0x36410], R10 ;  /* 0x0364100a030075a7 */ /* 0x0044e4000802017f */
[----:B---3--:R-:W-:Y:S05]  /*8380*/  @!P1 NANOSLEEP.SYNCS 0x989680 ;  /* 0x009896800000995d */ /* 0x008fea0003900000 */
[----:B------:R-:W3:Y:S02]  /*8390*/  @!P1 SYNCS.PHASECHK.TRANS64 P1, [R3+URZ+0x36410], R10 ;  /* 0x0364100a030095a7 */ /* 0x000ee4000802007f */
[----:B---3--:R-:W-:Y:S05]  /*83a0*/  @!P1 BRA `(.L_x_2846) ;  /* 0xfffffffc00f09947 */ /* 0x008fea000383ffff */
[----:B------:R-:W-:Y:S05]  /*83b0*/  BRA `(.L_x_2845) ;  /* 0xffffff9400b47947 */ /* 0x000fea000383ffff */
.L_x_2850:
[----:B-1----:R-:W-:-:S04]  /*83c0*/  IMAD.U32 R121, RZ, RZ, UR40 ;  /* 0x00000028ff797e24 */ /* 0x002fc8000f8e00ff */
[----:B------:R1:W2:Y:S03]  /*83d0*/  SYNCS.PHASECHK.TRANS64.TRYWAIT P1, [R121+URZ+0x36430], R14 ;  /* 0x0364300e790075a7 */ /* 0x0002a6000802017f */
[----:B--2---:R-:W-:Y:S05]  /*83e0*/  @!P1 NANOSLEEP.SYNCS 0x989680 ;  /* 0x009896800000995d */ /* 0x004fea0003900000 */
[----:B------:R-:W2:Y:S02]  /*83f0*/  @!P1 SYNCS.PHASECHK.TRANS64 P1, [R121+URZ+0x36430], R14 ;  /* 0x0364300e790095a7 */ /* 0x000ea4000802007f */
[----:B--2---:R-:W-:Y:S05]  /*8400*/  @!P1 BRA `(.L_x_2850) ;  /* 0xfffffffc00ec9947 */ /* 0x004fea000383ffff */
[----:B------:R-:W-:Y:S05]  /*8410*/  BRA `(.L_x_2849) ;  /* 0xffffff9c00d87947 */ /* 0x000fea000383ffff */
.L_x_2898:
[----:B-1----:R1:W2:Y:S02]  /*8420*/  SYNCS.PHASECHK.TRANS64.TRYWAIT P1, [R12+URZ+0x36420], R13 ;  /* 0x0364200d0c0075a7 */ /* 0x0022a4000802017f */
[----:B--2---:R-:W-:Y:S05]  /*8430*/  @!P1 NANOSLEEP.SYNCS 0x989680 ;  /* 0x009896800000995d */ /* 0x004fea0003900000 */
[----:B------:R-:W2:Y:S02]  /*8440*/  @!P1 SYNCS.PHASECHK.TRANS64 P1, [R12+URZ+0x36420], R13 ;  /* 0x0364200d0c0095a7 */ /* 0x000ea4000802007f */
[----:B--2---:R-:W-:Y:S05]  /*8450*/  @!P1 BRA `(.L_x_2898) ;  /* 0xfffffffc00f09947 */ /* 0x004fea000383ffff */
[----:B------:R-:W-:Y:S05]  /*8460*/  BRA `(.L_x_2925) ;  /* 0xffffffdc00607947 */ /* 0x000fea000383ffff */
.L_x_2902:
[----:B-1----:R1:W3:Y:S02]  /*8470*/  SYNCS.PHASECHK.TRANS64.TRYWAIT P1, [R12+URZ+0x36438], R13 ;  /* 0x0364380d0c0075a7 */ /* 0x0022e4000802017f */
[----:B---3--:R-:W-:Y:S05]  /*8480*/  @!P1 NANOSLEEP.SYNCS 0x989680 ;  /* 0x009896800000995d */ /* 0x008fea0003900000 */
[----:B------:R-:W3:Y:S02]  /*8490*/  @!P1 SYNCS.PHASECHK.TRANS64 P1, [R12+URZ+0x36438], R13 ;  /* 0x0364380d0c0095a7 */ /* 0x000ee4000802007f */
[----:B---3--:R-:W-:Y:S05]  /*84a0*/  @!P1 BRA `(.L_x_2902) ;  /* 0xfffffffc00f09947 */ /* 0x008fea000383ffff */
[----:B------:R-:W-:Y:S05]  /*84b0*/  BRA `(.L_x_2926) ;  /* 0xffffffe400307947 */ /* 0x000fea000383ffff */
.L_x_2904:
[----:B--2---:R2:W3:Y:S02]  /*84c0*/  SYNCS.PHASECHK.TRANS64.TRYWAIT P1, [R12+URZ+0x36428], R0 ;  /* 0x036428000c0075a7 */ /* 0x0044e4000802017f */
[----:B---3--:R-:W-:Y:S05]  /*84d0*/  @!P1 NANOSLEEP.SYNCS 0x989680 ;  /* 0x009896800000995d */ /* 0x008fea0003900000 */
[----:B------:R-:W3:Y:S02]  /*84e0*/  @!P1 SYNCS.PHASECHK.TRANS64 P1, [R12+URZ+0x36428], R0 ;  /* 0x036428000c0095a7 */ /* 0x000ee4000802007f */
[----:B---3--:R-:W-:Y:S05]  /*84f0*/  @!P1 BRA `(.L_x_2904) ;  /* 0xfffffffc00f09947 */ /* 0x008fea000383ffff */
[----:B------:R-:W-:Y:S05]  /*8500*/  BRA `(.L_x_2927) ;  /* 0xffffffe400fc7947 */ /* 0x000fea000383ffff */
.L_x_2906:
        /* <DEDUP_REMOVED lines=8> */
.L_x_2908:
[----:B------:R-:W-:-:S07]  /*8590*/  SHF.L.U32 R5, R16, 0x1f, RZ ;  /* 0x0000001f10057819 */ /* 0x000fce00000006ff */
.L_x_2929:
[----:B---3--:R3:W4:Y:S02]  /*85a0*/  SYNCS.PHASECHK.TRANS64.TRYWAIT P1, [R12+URZ+0x36420], R5 ;  /* 0x036420050c0075a7 */ /* 0x008724000802017f */
[----:B----4-:R-:W-:Y:S05]  /*85b0*/  @!P1 NANOSLEEP.SYNCS 0x989680 ;  /* 0x009896800000995d */ /* 0x010fea0003900000 */
[----:B------:R-:W4:Y:S02]  /*85c0*/  @!P1 SYNCS.PHASECHK.TRANS64 P1, [R12+URZ+0x36420], R5 ;  /* 0x036420050c0095a7 */ /* 0x000f24000802007f */
[----:B----4-:R-:W-:Y:S05]  /*85d0*/  @!P1 BRA `(.L_x_2929) ;  /* 0xfffffffc00f09947 */ /* 0x010fea000383ffff */
[----:B------:R-:W-:Y:S05]  /*85e0*/  BRA `(.L_x_2930) ;  /* 0xffffffec00607947 */ /* 0x000fea000383ffff */
.L_x_2911:
[----:B--2---:R2:W3:Y:S02]  /*85f0*/  SYNCS.PHASECHK.TRANS64.TRYWAIT P1, [R12+URZ+0x36438], R13 ;  /* 0x0364380d0c0075a7 */ /* 0x0044e4000802017f */
[----:B---3--:R-:W-:Y:S05]  /*8600*/  @!P1 NANOSLEEP.SYNCS 0x989680 ;  /* 0x009896800000995d */ /* 0x008fea0003900000 */
[----:B------:R-:W3:Y:S02]  /*8610*/  @!P1 SYNCS.PHASECHK.TRANS64 P1, [R12+URZ+0x36438], R13 ;  /* 0x0364380d0c0095a7 */ /* 0x000ee4000802007f */
[----:B---3--:R-:W-:Y:S05]  /*8620*/  @!P1 BRA `(.L_x_2911) ;  /* 0xfffffffc00f09947 */ /* 0x008fea000383ffff */
[----:B------:R-:W-:Y:S05]  /*8630*/  BRA `(.L_x_2931) ;  /* 0xfffffff0002c7947 */ /* 0x000fea000383ffff */
.L_x_2913:
[----:B-1----:R1:W2:Y:S02]  /*8640*/  SYNCS.PHASECHK.TRANS64.TRYWAIT P1, [R12+URZ+0x36428], R5 ;  /* 0x036428050c0075a7 */ /* 0x0022a4000802017f */
[----:B--2---:R-:W-:Y:S05]  /*8650*/  @!P1 NANOSLEEP.SYNCS 0x989680 ;  /* 0x009896800000995d */ /* 0x004fea0003900000 */
[----:B------:R-:W2:Y:S02]  /*8660*/  @!P1 SYNCS.PHASECHK.TRANS64 P1, [R12+URZ+0x36428], R5 ;  /* 0x036428050c0095a7 */ /* 0x000ea4000802007f */
[----:B--2---:R-:W-:Y:S05]  /*8670*/  @!P1 BRA `(.L_x_2913) ;  /* 0xfffffffc00f09947 */ /* 0x004fea000383ffff */
[----:B------:R-:W-:Y:S05]  /*8680*/  BRA `(.L_x_2932) ;  /* 0xfffffff000dc7947 */ /* 0x000fea000383ffff */
.L_x_2915:
[----:B--2---:R2:W3:Y:S02]  /*8690*/  SYNCS.PHASECHK.TRANS64.TRYWAIT P1, [R12+URZ+0x36438], R3 ;  /* 0x036438030c0075a7 */ /* 0x0044e4000802017f */
[----:B---3--:R-:W-:Y:S05]  /*86a0*/  @!P1 NANOSLEEP.SYNCS 0x989680 ;  /* 0x009896800000995d */ /* 0x008fea0003900000 */
[----:B------:R-:W3:Y:S02]  /*86b0*/  @!P1 SYNCS.PHASECHK.TRANS64 P1, [R12+URZ+0x36438], R3 ;  /* 0x036438030c0095a7 */ /* 0x000ee4000802007f */
[----:B---3--:R-:W-:Y:S05]  /*86c0*/  @!P1 BRA `(.L_x_2915) ;  /* 0xfffffffc00f09947 */ /* 0x008fea000383ffff */
[----:B------:R-:W-:Y:S05]  /*86d0*/  BRA `(.L_x_2933) ;  /* 0xfffffff400907947 */ /* 0x000fea000383ffff */
.L_x_2917:
[----:B------:R-:W-:Y:S01]  /*86e0*/  BSSY B0, `(.L_x_2934) ;  /* 0x0000006000007945 */ /* 0x000fe20003800000 */
[----:B------:R-:W-:-:S07]  /*86f0*/  IMAD.MOV.U32 R15, RZ, RZ, -0x1 ;  /* 0xffffffffff0f7424 */ /* 0x000fce00078e00ff */
[----:B-1----:R-:W-:Y:S05]  /*8700*/  WARPSYNC.COLLECTIVE R15, `(.L_x_2935) ;  /* 0x000000000f0c7348 */ /* 0x002fea0003c00000 */
[----:B------:R-:W-:Y:S02]  /*8710*/  ELECT P6, UR62, PT ;  /* 0x00000000003e782f */ /* 0x000fe400038c0000 */
[----:B------:R-:W-:Y:S01]  /*8720*/  MOV R14, UR62 ;  /* 0x0000003e000e7c02 */ /* 0x000fe20008000f00 */
[----:B-1----:R-:W-:Y:S10]  /*8730*/  ENDCOLLECTIVE ;  /* 0x000000000000791b */ /* 0x002ff40003800000 */
.L_x_2935:
[----:B------:R-:W-:Y:S05]  /*8740*/  BSYNC B0 ;  /* 0x0000000000007941 */ /* 0x000fea0003800000 */
.L_x_2934:
[----:B------:R-:W-:Y:S05]  /*8750*/  BRA `(.L_x_2936) ;  /* 0xfffffff800507947 */ /* 0x000fea000383ffff */
.L_x_2919:
[----:B--2---:R2:W3:Y:S02]  /*8760*/  SYNCS.PHASECHK.TRANS64.TRYWAIT P0, [R5+URZ], R2 ;  /* 0x00000002050075a7 */ /* 0x0044e4000800017f */
[----:B---3--:R-:W-:Y:S05]  /*8770*/  @!P0 NANOSLEEP.SYNCS 0x989680 ;  /* 0x009896800000895d */ /* 0x008fea0003900000 */
[----:B------:R-:W3:Y:S02]  /*8780*/  @!P0 SYNCS.PHASECHK.TRANS64 P0, [R5+URZ], R2 ;  /* 0x00000002050085a7 */ /* 0x000ee4000800007f */
[----:B---3--:R-:W-:Y:S05]  /*8790*/  @!P0 BRA `(.L_x_2919) ;  /* 0xfffffffc00f08947 */ /* 0x008fea000383ffff */
[----:B------:R-:W-:Y:S05]  /*87a0*/  BRA `(.L_x_2937) ;  /* 0xfffffff800907947 */ /* 0x000fea000383ffff */
.L_x_2920:
[----:B---3--:R3:W4:Y:S02]  /*87b0*/  SYNCS.PHASECHK.TRANS64.TRYWAIT P0, [R23+URZ], R0 ;  /* 0x00000000170075a7 */ /* 0x008724000800017f */
[----:B----4-:R-:W-:Y:S05]  /*87c0*/  @!P0 NANOSLEEP.SYNCS 0x989680 ;  /* 0x009896800000895d */ /* 0x010fea0003900000 */
[----:B------:R-:W4:Y:S02]  /*87d0*/  @!P0 SYNCS.PHASECHK.TRANS64 P0, [R23+URZ], R0 ;  /* 0x00000000170085a7 */ /* 0x000f24000800007f */
[----:B----4-:R-:W-:Y:S05]  /*87e0*/  @!P0 BRA `(.L_x_2920) ;  /* 0xfffffffc00f08947 */ /* 0x010fea000383ffff */
[----:B------:R-:W-:Y:S05]  /*87f0*/  BRA `(.L_x_2938) ;  /* 0xfffffff800847947 */ /* 0x000fea000383ffff */
.L_x_2939:
        /* <DEDUP_REMOVED lines=16> */
.L_x_3873:


//--------------------- .text._ZN7cutlass13device_kernelIN5flash11enable_sm90INS1_16FlashAttnBwdSm90INS1_25CollectiveMainloopBwdSm90ILi2ELi1ELi1EN4cute5tupleIJNS5_1CILi1EEES8_S8_EEENS6_IJNS7_ILi64EEENS7_ILi96EEENS7_ILi192EEEEEENS_10bfloat16_tEfNS_4arch4Sm90ELb1ELb0ELb1ELb0ELb1ELb0ELb1ELb0ELi3ELi1ELi1ELi1ELb0EEENS1_24CollectiveEpilogueBwdGQAISD_fSG_Li384ELb0ELb1EEENS1_25SingleTileBwdLPTSchedulerILb0ELi96ELb1EEEEEEEEEvNT_6ParamsE --------------------------
	.section	.text._ZN7cutlass13device_kernelIN5flash11enable_sm90INS1_16FlashAttnBwdSm90INS1_25CollectiveMainloopBwdSm90ILi2ELi1ELi1EN4cute5tupleIJNS5_1CILi1EEES8_S8_EEENS6_IJNS7_ILi64EEENS7_ILi96EEENS7_ILi192EEEEEENS_10bfloat16_tEfNS_4arch4Sm90ELb1ELb0ELb1ELb0ELb1ELb0ELb1ELb0ELi3ELi1ELi1ELi1ELb0EEENS1_24CollectiveEpilogueBwdGQAISD_fSG_Li384ELb0ELb1EEENS1_25SingleTileBwdLPTSchedulerILb0ELi96ELb1EEEEEEEEEvNT_6ParamsE,"ax",@progbits
	.align	128
.text._ZN7cutlass13device_kernelIN5flash11enable_sm90INS1_16FlashAttnBwdSm90INS1_25CollectiveMainloopBwdSm90ILi2ELi1ELi1EN4cute5tupleIJNS5_1CILi1EEES8_S8_EEENS6_IJNS7_ILi64EEENS7_ILi96EEENS7_ILi192EEEEEENS_10bfloat16_tEfNS_4arch4Sm90ELb1ELb0ELb1ELb0ELb1ELb0ELb1ELb0ELi3ELi1ELi1ELi1ELb0EEENS1_24CollectiveEpilogueBwdGQAISD_fSG_Li384ELb0ELb1EEENS1_25SingleTileBwdLPTSchedulerILb0ELi96ELb1EEEEEEEEEvNT_6ParamsE:
        .type           _ZN7cutlass13device_kernelIN5flash11enable_sm90INS1_16FlashAttnBwdSm90INS1_25CollectiveMainloopBwdSm90ILi2ELi1ELi1EN4cute5tupleIJNS5_1CILi1EEES8_S8_EEENS6_IJNS7_ILi64EEENS7_ILi96EEENS7_ILi192EEEEEENS_10bfloat16_tEfNS_4arch4Sm90ELb1ELb0ELb1ELb0ELb1ELb0ELb1ELb0ELi3ELi1ELi1ELi1ELb0EEENS1_24CollectiveEpilogueBwdGQAISD_fSG_Li384ELb0ELb1EEENS1_25SingleTileBwdLPTSchedulerILb0ELi96ELb1EEEEEEEEEvNT_6ParamsE,@function
        .size           _ZN7cutlass13device_kernelIN5flash11enable_sm90INS1_16FlashAttnBwdSm90INS1_25CollectiveMainloopBwdSm90ILi2ELi1ELi1EN4cute5tupleIJNS5_1CILi1EEES8_S8_EEENS6_IJNS7_ILi64EEENS7_ILi96EEENS7_ILi192EEEEEENS_10bfloat16_tEfNS_4arch4Sm90ELb1ELb0ELb1ELb0ELb1ELb0ELb1ELb0ELi3ELi1ELi1ELi1ELb0EEENS1_24CollectiveEpilogueBwdGQAISD_fSG_Li384ELb0ELb1EEENS1_25SingleTileBwdLPTSchedulerILb0ELi96ELb1EEEEEEEEEvNT_6ParamsE,(.L_x_3874 - _ZN7cutlass13device_kernelIN5flash11enable_sm90INS1_16FlashAttnBwdSm90INS1_25CollectiveMainloopBwdSm90ILi2ELi1ELi1EN4cute5tupleIJNS5_1CILi1EEES8_S8_EEENS6_IJNS7_ILi64EEENS7_ILi96EEENS7_ILi192EEEEEENS_10bfloat16_tEfNS_4arch4Sm90ELb1ELb0ELb1ELb0ELb1ELb0ELb1ELb0ELi3ELi1ELi1ELi1ELb0EEENS1_24CollectiveEpilogueBwdGQAISD_fSG_Li384ELb0ELb1EEENS1_25SingleTileBwdLPTSchedulerILb0ELi96ELb1EEEEEEEEEvNT_6ParamsE)
        .other          _ZN7cutlass13device_kernelIN5flash11enable_sm90INS1_16FlashAttnBwdSm90INS1_25CollectiveMainloopBwdSm90ILi2ELi1ELi1EN4cute5tupleIJNS5_1CILi1EEES8_S8_EEENS6_IJNS7_ILi64EEENS7_ILi96EEENS7_ILi192EEEEEENS_10bfloat16_tEfNS_4arch4Sm90ELb1ELb0ELb1ELb0ELb1ELb0ELb1ELb0ELi3ELi1ELi1ELi1ELb0EEENS1_24CollectiveEpilogueBwdGQAISD_fSG_Li384ELb0ELb1EEENS1_25SingleTileBwdLPTSchedulerILb0ELi96ELb1EEEEEEEEEvNT_6ParamsE,@"STO_CUDA_ENTRY STV_DEFAULT"
_ZN7cutlass13device_kernelIN5flash11enable_sm90INS1_16FlashAttnBwdSm90INS1_25CollectiveMainloopBwdSm90ILi2ELi1ELi1EN4cute5tupleIJNS5_1CILi1EEES8_S8_EEENS6_IJNS7_ILi64EEENS7_ILi96EEENS7_ILi192EEEEEENS_10bfloat16_tEfNS_4arch4Sm90ELb1ELb0ELb1ELb0ELb1ELb0ELb1ELb0ELi3ELi1ELi1ELi1ELb0EEENS1_24CollectiveEpilogueBwdGQAISD_fSG_Li384ELb0ELb1EEENS1_25SingleTileBwdLPTSchedulerILb0ELi96ELb1EEEEEEEEEvNT_6ParamsE:
        /* <DEDUP_REMOVED lines=23> */
.L_x_2941:
[----:B------:R-:W-:Y:S05]  /*0170*/  BSYNC B0 ;  /* 0x0000000000007941 */ /* 0x000fea0003800000 */
.L_x_2940:
        /* <DEDUP_REMOVED lines=34> */
.L_x_2942:
        /* <DEDUP_REMOVED lines=20> */
.L_x_2943:
[----:B---3--:R-:W-:Y:S01]  /*04e0*/  ISETP.NE.AND P0, PT, R2, RZ, PT ;  /* 0x000000ff0200720c */ /* 0x008fe20003f05270 */
[----:B------:R-:W-:Y:S01]  /*04f0*/  IMAD.MOV.U32 R2, RZ, RZ, 0x1 ;  /* 0x00000001ff027424 */ /* 0x000fe200078e00ff */
[----:B------:R-:W-:Y:S01]  /*0500*/  NOP ;  /* 0x0000000000007918 */ /* 0x000fe20000000000 */
[----:B------:R-:W-:Y:S01]  /*0510*/  ULDC.64 UR38, c[0x0][0x208] ;  /* 0x0000820000267ab9 */ /* 0x000fe20000000a00 */
[----:B------:R-:W-:Y:S02]  /*0520*/  BSSY B6, `(.L_x_2944) ;  /* 0x00008ca000067945 */ /* 0x000fe40003800000 */
[----:B------:R-:W-:-:S05]  /*0530*/  SEL R2, R2, 0x2, !P0 ;  /* 0x0000000202027807 */ /* 0x000fca0004000000 */
[----:B------:R3:W-:Y:S01]  /*0540*/  STL [R1+0xc], R2 ;  /* 0x00000c0201007387 */ /* 0x0007e20000100800 */
[----:B-12-4-:R-:W-:Y:S06]  /*0550*/  BAR.SYNC.DEFER_BLOCKING 0x0 ;  /* 0x0000000000007b1d */ /* 0x016fec0000010000 */
[----:B------:R-:W-:Y:S05]  /*0560*/  @!P0 BRA `(.L_x_2945) ;  /* 0x0000004800248947 */ /* 0x000fea0003800000 */
.L_x_2946:
        /* <DEDUP_REMOVED lines=32> */
.L_x_2947:
[----:B------:R-:W-:Y:S01]  /*0770*/  ULDC UR7, c[0x0][0x8cc] ;  /* 0x0002330000077ab9 */ /* 0x000fe20000000800 */
[----:B------:R-:W-:Y:S01]  /*0780*/  UMOV UR36, UR10 ;  /* 0x0000000a00247c82 */ /* 0x000fe20008000000 */
[----:B------:R-:W-:-:S11]  /*0790*/  UISETP.NE.AND UP0, UPT, UR7, 0x1, UPT ;  /* 0x000000010700788c */ /* 0x000fd6000bf05270 */
[----:B------:R-:W-:Y:S02]  /*07a0*/  @UP0 ULDC.64 UR8, c[0x0][0x8d0] ;  /* 0x0002340000080ab9 */ /* 0x000fe40000000a00 */
[----:B------:R-:W-:-:S04]  /*07b0*/  UIMAD.WIDE.U32 UR4, UR10, UR8, URZ ;  /* 0x000000080a0472a5 */ /* 0x000fc8000f8e003f */
[----:B------:R-:W-:-:S04]  /*07c0*/  @UP0 USHF.R.U32.HI UR36, URZ, UR9, UR5 ;  /* 0x000000093f240299 */ /* 0x000fc80008011605 */
[----:B------:R-:W-:-:S12]  /*07d0*/  UIMAD UR4, UR36, UR7, URZ ;  /* 0x00000007240472a4 */ /* 0x000fd8000f8e023f */
.L_x_2948:
        /* <DEDUP_REMOVED lines=106> */
.L_x_2952:
        /* <DEDUP_REMOVED lines=15> */
.L_x_2951:
        /* <DEDUP_REMOVED lines=20> */
.L_x_2954:
        /* <DEDUP_REMOVED lines=15> */
.L_x_2953:
        /* <DEDUP_REMOVED lines=8> */
.L_x_3069:
        /* <DEDUP_REMOVED lines=19> */
.L_x_2956:
        /* <DEDUP_REMOVED lines=109> */
.L_x_2968:
[----:B------:R-:W-:-:S13]  /*1a20*/  ISETP.NE.AND P0, PT, R8, 0x3, PT ;  /* 0x000000030800780c */ /* 0x000fda0003f05270 */
[----:B-1----:R-:W-:Y:S05]  /*1a30*/  @!P0 BRA `(.L_x_2958) ;  /* 0x0000000000048947 */ /* 0x002fea0003800000 */
[----:B------:R-:W-:Y:S01]  /*1a40*/  BPT.TRAP 0x1 ;  /* 0x000000040000795c */ /* 0x000fe20000300000 */
.L_x_2958:
[----:B------:R-:W-:Y:S02]  /*1a50*/  LEA R3, R2, UR43, 0x3 ;  /* 0x0000002b02037c11 */ /* 0x000fe4000f8e18ff */
[----:B------:R-:W-:-:S04]  /*1a60*/  SHF.L.U32 R10, R7, 0x1f, RZ ;  /* 0x0000001f070a7819 */ /* 0x000fc800000006ff */
[----:B------:R1:W2:Y:S01]  /*1a70*/  SYNCS.PHASECHK.TRANS64.TRYWAIT P1, [R3+URZ+0x36410], R10 ;  /* 0x0364100a030075a7 */ /* 0x0002a2000802017f */
[----:B------:R-:W-:Y:S05]  /*1a80*/  @!P0 BRA `(.L_x_2959) ;  /* 0x0000000000048947 */ /* 0x000fea0003800000 */
[----:B------:R-:W-:Y:S01]  /*1a90*/  BPT.TRAP 0x1 ;  /* 0x000000040000795c */ /* 0x000fe20000300000 */
.L_x_2959:
[----:B--2---:R-:W-:Y:S05]  /*1aa0*/  @P1 BRA `(.L_x_2960) ;  /* 0x0000000000081947 */ /* 0x004fea0003800000 */
[----:B------:R-:W2:Y:S02]  /*1ab0*/  SYNCS.PHASECHK.TRANS64.TRYWAIT P1, [R3+URZ+0x36410], R10 ;  /* 0x0364100a030075a7 */ /* 0x000ea4000802017f */
[----:B--2---:R-:W-:Y:S05]  /*1ac0*/  @!P1 BRA `(.L_x_2961) ;  /* 0x0000007400f89947 */ /* 0x004fea0003800000 */
.L_x_2960:
        /* <DEDUP_REMOVED lines=103> */
.L_x_2962:
[----:B------:R-:W-:-:S04]  /*2140*/  SHF.L.U32 R14, R5, 0x1f, RZ ;  /* 0x0000001f050e7819 */ /* 0x000fc800000006ff */
[----:B------:R1:W1:Y:S01]  /*2150*/  SYNCS.PHASECHK.TRANS64.TRYWAIT P1, [UR43+0x36430], R14 ;  /* 0x0364300eff0075a7 */ /* 0x000262000802016b */
[----:B------:R-:W-:Y:S05]  /*2160*/  @!P0 BRA `(.L_x_2963) ;  /* 0x0000000000048947 */ /* 0x000fea0003800000 */
[----:B------:R-:W-:Y:S01]  /*2170*/  BPT.TRAP 0x1 ;  /* 0x000000040000795c */ /* 0x000fe20000300000 */
.L_x_2963:
        /* <DEDUP_REMOVED lines=36> */
.L_x_2964:
        /* <DEDUP_REMOVED lines=351> */
.L_x_2966:
        /* <DEDUP_REMOVED lines=60> */
.L_x_2967:
        /* <DEDUP_REMOVED lines=62> */
.L_x_2950:
[----:B------:R-:W-:Y:S05]  /*4150*/  @P0 BRA `(.L_x_2949) ;  /* 0x0000005000180947 */ /* 0x000fea0003800000 */
[----:B------:R-:W1:Y:S01]  /*4160*/  S2R R4, SR_TID.X ;  /* 0x0000000000047919 */ /* 0x000e620000002100 */
[----:B------:R-:W-:Y:S01]  /*4170*/  ULDC UR8, c[0x0][0x850] ;  /* 0x0002140000087ab9 */ /* 0x000fe20000000800 */
[----:B------:R-:W-:Y:S01]  /*4180*/  UMOV UR10, UR41 ;  /* 0x00000029000a7c82 */ /* 0x000fe20008000000 */
[----:B------:R-:W-:Y:S01]  /*4190*/  UISETP.NE.AND UP0, UPT, UR8, 0x1, UPT ;  /* 0x000000010800788c */ /* 0x000fe2000bf05270 */
[----:B------:R-:W2:Y:S01]  /*41a0*/  S2UR UR17, SR_CgaCtaId ;  /* 0x00000000001179c3 */ /* 0x000ea20000008800 */
[----:B------:R-:W-:Y:S01]  /*41b0*/  ULDC.64 UR12, c[0x0][0x818] ;  /* 0x00020600000c7ab9 */ /* 0x000fe20000000a00 */
[----:B------:R-:W-:Y:S01]  /*41c0*/  ULOP3.LUT UR36, URZ, UR36, URZ, 0x33, !UPT ;  /* 0x000000243f247292 */ /* 0x000fe2000f8e333f */
[----:B------:R-:W-:Y:S01]  /*41d0*/  BSSY B0, `(.L_x_2969) ;  /* 0x0000056000007945 */ /* 0x000fe20003800000 */
[----:B------:R-:W-:Y:S01]  /*41e0*/  ULDC UR6, c[0x0][0x8b4] ;  /* 0x00022d0000067ab9 */ /* 0x000fe20000000800 */
[----:B------:R-:W-:Y:S01]  /*41f0*/  ULDC UR14, c[0x0][0x80c] ;  /* 0x00020300000e7ab9 */ /* 0x000fe20000000800 */
[----:B------:R-:W-:-:S02]  /*4200*/  UIADD3 UR36, UR36, UR6, URZ ;  /* 0x0000000624247290 */ /* 0x000fc4000fffe03f */
[----:B------:R-:W-:Y:S02]  /*4210*/  UIMAD UR11, UR37, UR14, URZ ;  /* 0x0000000e250b72a4 */ /* 0x000fe4000f8e023f */
[----:B------:R-:W-:Y:S01]  /*4220*/  @UP0 ULDC UR4, c[0x0][0x854] ;  /* 0x0002150000040ab9 */ /* 0x000fe20000000800 */
[----:B------:R-:W-:Y:S01]  /*4230*/  @UP0 ULDC UR7, c[0x0][0x858] ;  /* 0x0002160000070ab9 */ /* 0x000fe20000000800 */
[----:B------:R-:W-:Y:S01]  /*4240*/  UIMAD.WIDE.U32 UR4, UR41, UR4, URZ ;  /* 0x00000004290472a5 */ /* 0x000fe2000f8e003f */
[----:B------:R-:W-:Y:S01]  /*4250*/  UMOV UR16, 0x400 ;  /* 0x0000040000107882 */ /* 0x000fe20000000000 */
[----:B------:R-:W-:Y:S02]  /*4260*/  UIMAD UR6, UR36, 0x4800, URZ ;  /* 0x00004800240678a4 */ /* 0x000fe4000f8e023f */
[----:B------:R-:W-:Y:S02]  /*4270*/  @UP0 USHF.R.U32.HI UR10, URZ, UR7, UR5 ;  /* 0x000000073f0a0299 */ /* 0x000fe40008011605 */
[----:B------:R-:W-:-:S02]  /*4280*/  USHF.R.S32.HI UR7, URZ, 0x1f, UR6 ;  /* 0x0000001f3f077899 */ /* 0x000fc40008011406 */
[----:B------:R-:W-:Y:S01]  /*4290*/  USHF.R.S32.HI UR15, URZ, 0x1f, UR10 ;  /* 0x0000001f3f0f7899 */ /* 0x000fe2000801140a */
[----:B------:R-:W-:Y:S01]  /*42a0*/  ULDC.64 UR20, c[0x0][0x840] ;  /* 0x0002100000147ab9 */ /* 0x000fe20000000a00 */
[----:B------:R-:W-:Y:S02]  /*42b0*/  UIMAD.WIDE.U32 UR4, UR10, UR12, UR6 ;  /* 0x0000000c0a0472a5 */ /* 0x000fe4000f8e0006 */
[----:B------:R-:W-:Y:S01]  /*42c0*/  UIMAD UR9, UR15, UR12, URZ ;  /* 0x0000000c0f0972a4 */ /* 0x000fe2000f8e023f */
[C---:B-1----:R-:W-:Y:S01]  /*42d0*/  VIADD R3, R4.reuse, 0xffffff80 ;  /* 0xffffff8004037836 */ /* 0x042fe20000000000 */
[----:B------:R-:W-:Y:S01]  /*42e0*/  UIMAD UR19, UR15, UR20, URZ ;  /* 0x000000140f1372a4 */ /* 0x000fe2000f8e023f */
[----:B------:R-:W-:Y:S01]  /*42f0*/  BAR.SYNC.DEFER_BLOCKING 0x1, 0x180 ;  /* 0x0046000000007b1d */ /* 0x000fe20000010000 */
[----:B------:R-:W-:Y:S01]  /*4300*/  UIMAD UR18, UR10, UR13, UR9 ;  /* 0x0000000d0a1272a4 */ /* 0x000fe2000f8e0209 */
[----:B------:R-:W-:Y:S01]  /*4310*/  ISETP.NE.AND P1, PT, R4, 0x80, PT ;  /* 0x000000800400780c */ /* 0x000fe20003f25270 */
[----:B------:R-:W-:Y:S01]  /*4320*/  UIMAD.WIDE.U32 UR6, UR10, UR20, UR6 ;  /* 0x000000140a0672a5 */ /* 0x000fe2000f8e0006 */
[----:B------:R-:W-:Y:S01]  /*4330*/  SHF.R.S32.HI R0, RZ, 0x1f, R3 ;  /* 0x0000001fff007819 */ /* 0x000fe20000011403 */
[----:B------:R-:W-:Y:S01]  /*4340*/  UIMAD UR19, UR10, UR21, UR19 ;  /* 0x000000150a1372a4 */ /* 0x000fe2000f8e0213 */
[----:B------:R-:W-:Y:S01]  /*4350*/  ISETP.NE.AND P0, PT, R3, RZ, PT ;  /* 0x000000ff0300720c */ /* 0x000fe20003f05270 */
[----:B------:R-:W-:Y:S01]  /*4360*/  ULDC UR9, c[0x0][0x870] ;  /* 0x00021c0000097ab9 */ /* 0x000fe20000000800 */
[----:B------:R-:W-:Y:S01]  /*4370*/  LEA.HI R2, R0, R3, RZ, 0x7 ;  /* 0x0000000300027211 */ /* 0x000fe200078f38ff */
[----:B------:R-:W-:Y:S01]  /*4380*/  UIMAD UR9, UR9, UR36, URZ ;  /* 0x00000024090972a4 */ /* 0x000fe2000f8e023f */
[----:B------:R-:W-:-:S02]  /*4390*/  ULDC.64 UR12, c[0x0][0x868] ;  /* 0x00021a00000c7ab9 */ /* 0x000fc40000000a00 */
[----:B------:R-:W-:Y:S01]  /*43a0*/  LOP3.LUT R0, R2, 0x3fffff80, RZ, 0xc0, !PT ;  /* 0x3fffff8002007812 */ /* 0x000fe200078ec0ff */
[----:B------:R-:W-:Y:S01]  /*43b0*/  UIMAD UR14, UR9, UR14, URZ ;  /* 0x0000000e090e72a4 */ /* 0x000fe2000f8e023f */
[----:B------:R-:W-:Y:S01]  /*43c0*/  SHF.R.S32.HI R5, RZ, 0x7, R2 ;  /* 0x00000007ff057819 */ /* 0x000fe20000011402 */
[----:B--2---:R-:W-:Y:S02]  /*43d0*/  ULEA UR9, UR17, UR16, 0x18 ;  /* 0x0000001011097291 */ /* 0x004fe4000f8ec03f */
[----:B------:R-:W-:Y:S01]  /*43e0*/  IMAD.IADD R0, R3, 0x1, -R0 ;  /* 0x0000000103007824 */ /* 0x000fe200078e0a00 */
[----:B------:R-:W-:Y:S02]  /*43f0*/  USHF.R.S32.HI UR16, URZ, 0x1f, UR11 ;  /* 0x0000001f3f107899 */ /* 0x000fe4000801140b */
[----:B------:R-:W-:Y:S01]  /*4400*/  USHF.R.S32.HI UR17, URZ, 0x1f, UR14 ;  /* 0x0000001f3f117899 */ /* 0x000fe2000801140e */
[----:B------:R-:W-:Y:S01]  /*4410*/  IMAD R0, R5, 0x600, R0 ;  /* 0x0000060005007824 */ /* 0x000fe200078e0200 */
[----:B------:R-:W-:Y:S01]  /*4420*/  UIADD3 UR11, UP0, UP1, UR14, UR11, UR10 ;  /* 0x0000000b0e0b7290 */ /* 0x000fe2000f91e00a */
[----:B------:R-:W-:-:S02]  /*4430*/  ULDC.64 UR20, c[0x0][0x820] ;  /* 0x0002080000147ab9 */ /* 0x000fc40000000a00 */
[----:B------:R-:W-:Y:S01]  /*4440*/  IMAD.SHL.U32 R0, R0, 0x4, RZ ;  /* 0x0000000400007824 */ /* 0x000fe200078e00ff */
[----:B------:R-:W-:Y:S02]  /*4450*/  UIADD3.X UR16, UR17, UR16, UR15, UP0, UP1 ;  /* 0x0000001011107290 */ /* 0x000fe400087e240f */
[----:B------:R-:W-:Y:S02]  /*4460*/  USHF.L.U32 UR14, UR11, 0x2, URZ ;  /* 0x000000020b0e7899 */ /* 0x000fe4000800063f */
[----:B------:R-:W-:Y:S01]  /*4470*/  LEA R0, R0, UR9, 0x2 ;  /* 0x0000000900007c11 */ /* 0x000fe2000f8e10ff */
[----:B------:R-:W-:Y:S02]  /*4480*/  USHF.L.U64.HI UR11, UR11, 0x2, UR16 ;  /* 0x000000020b0b7899 */ /* 0x000fe40008010210 */
[----:B------:R-:W-:Y:S02]  /*4490*/  UIADD3 UR15, UP0, UR14, UR12, URZ ;  /* 0x0000000c0e0f7290 */ /* 0x000fe4000ff1e03f */
[----:B------:R1:W-:Y:S01]  /*44a0*/  STS.128 [R0], R24 ;  /* 0x0000001800007388 */ /* 0x0003e20000000c00 */
[----:B------:R-:W-:-:S02]  /*44b0*/  USHF.R.S32.HI UR12, URZ, 0x1f, UR37 ;  /* 0x0000001f3f0c7899 */ /* 0x000fc40008011425 */
[----:B------:R-:W-:Y:S01]  /*44c0*/  UIADD3.X UR16, UR11, UR13, URZ, UP0, !UPT ;  /* 0x0000000d0b107290 */ /* 0x000fe200087fe43f */
[----:B------:R1:W-:Y:S01]  /*44d0*/  STS.128 [R0+0x800], R28 ;  /* 0x0008001c00007388 */ /* 0x0003e20000000c00 */
[----:B------:R-:W-:Y:S01]  /*44e0*/  ULDC.64 UR22, c[0x0][0x848] ;  /* 0x0002120000167ab9 */ /* 0x000fe20000000a00 */
[----:B------:R-:W-:Y:S01]  /*44f0*/  UIMAD UR13, UR12, UR20, URZ ;  /* 0x000000140c0d72a4 */ /* 0x000fe2000f8e023f */
[----:B------:R-:W-:Y:S01]  /*4500*/  IMAD.U32 R2, RZ, RZ, UR15 ;  /* 0x0000000fff027e24 */ /* 0x000fe2000f8e00ff */
[----:B------:R1:W-:Y:S01]  /*4510*/  STS.128 [R0+0x1000], R32 ;  /* 0x0010002000007388 */ /* 0x0003e20000000c00 */
[----:B------:R-:W-:Y:S01]  /*4520*/  UIADD3 UR5, UR5, UR18, URZ ;  /* 0x0000001205057290 */ /* 0x000fe2000fffe03f */
[----:B------:R-:W-:Y:S01]  /*4530*/  IMAD.U32 R3, RZ, RZ, UR16 ;  /* 0x00000010ff037e24 */ /* 0x000fe2000f8e00ff */
[----:B------:R-:W-:Y:S01]  /*4540*/  UIMAD UR12, UR12, UR22, URZ ;  /* 0x000000160c0c72a4 */ /* 0x000fe2000f8e023f */
[----:B------:R1:W-:Y:S01]  /*4550*/  STS.128 [R0+0x1800], R36 ;  /* 0x0018002400007388 */ /* 0x0003e20000000c00 */
[----:B------:R-:W-:-:S02]  /*4560*/  UIADD3 UR7, UR7, UR19, URZ ;  /* 0x0000001307077290 */ /* 0x000fc4000fffe03f */
[----:B------:R-:W-:Y:S01]  /*4570*/  UIMAD UR13, UR37, UR21, UR13 ;  /* 0x00000015250d72a4 */ /* 0x000fe2000f8e020d */
[----:B------:R1:W-:Y:S01]  /*4580*/  STS.128 [R0+0x2000], R40 ;  /* 0x0020002800007388 */ /* 0x0003e20000000c00 */
[----:B------:R-:W-:Y:S02]  /*4590*/  UIMAD.WIDE.U32 UR4, UR37, UR20, UR4 ;  /* 0x00000014250472a5 */ /* 0x000fe4000f8e0004 */
[----:B------:R-:W-:Y:S01]  /*45a0*/  UIMAD UR12, UR37, UR23, UR12 ;  /* 0x00000017250c72a4 */ /* 0x000fe2000f8e020c */
[----:B------:R1:W-:Y:S01]  /*45b0*/  STS.128 [R0+0x2800], R44 ;  /* 0x0028002c00007388 */ /* 0x0003e20000000c00 */
[----:B------:R-:W-:Y:S01]  /*45c0*/  UIMAD.WIDE.U32 UR6, UR37, UR22, UR6 ;  /* 0x00000016250672a5 */ /* 0x000fe2000f8e0006 */
[----:B------:R-:W-:Y:S02]  /*45d0*/  ULDC.64 UR18, c[0x0][0x800] ;  /* 0x0002000000127ab9 */ /* 0x000fe40000000a00 */
[----:B------:R1:W-:Y:S01]  /*45e0*/  STS.128 [R0+0x3000], R48 ;  /* 0x0030003000007388 */ /* 0x0003e20000000c00 */
[----:B------:R-:W-:Y:S01]  /*45f0*/  ULDC.64 UR20, c[0x0][0x828] ;  /* 0x00020a0000147ab9 */ /* 0x000fe20000000a00 */
[----:B------:R-:W-:-:S02]  /*4600*/  UIADD3 UR17, -UR10, URZ, URZ ;  /* 0x0000003f0a117290 */ /* 0x000fc4000fffe13f */
[----:B------:R1:W-:Y:S01]  /*4610*/  STS.128 [R0+0x3800], R52 ;  /* 0x0038003400007388 */ /* 0x0003e20000000c00 */
[----:B------:R-:W-:Y:S02]  /*4620*/  UIADD3 UR10, UR5, UR13, URZ ;  /* 0x0000000d050a7290 */ /* 0x000fe4000fffe03f */
[----:B------:R-:W-:Y:S01]  /*4630*/  ULEA UR18, UP0, UR4, UR18, 0x2 ;  /* 0x0000001204127291 */ /* 0x000fe2000f80103f */
[----:B------:R1:W-:Y:S01]  /*4640*/  STS.128 [R0+0x4000], R56 ;  /* 0x0040003800007388 */ /* 0x0003e20000000c00 */
[----:B------:R-:W-:Y:S02]  /*4650*/  UIADD3 UR5, UR7, UR12, URZ ;  /* 0x0000000c07057290 */ /* 0x000fe4000fffe03f */
[----:B------:R-:W-:Y:S01]  /*4660*/  ULEA UR20, UP1, UR6, UR20, 0x2 ;  /* 0x0000001406147291 */ /* 0x000fe2000f82103f */
[----:B------:R1:W-:Y:S01]  /*4670*/  STS.128 [R0+0x4800], R60 ;  /* 0x0048003c00007388 */ /* 0x0003e20000000c00 */
[----:B------:R-:W-:Y:S02]  /*4680*/  ULEA.HI.X UR19, UR4, UR19, UR10, 0x2, UP0 ;  /* 0x0000001304137291 */ /* 0x000fe400080f140a */
[----:B------:R-:W-:Y:S01]  /*4690*/  ULEA.HI.X UR5, UR6, UR21, UR5, 0x2, UP1 ;  /* 0x0000001506057291 */ /* 0x000fe200088f1405 */
[----:B------:R1:W-:Y:S01]  /*46a0*/  STS.128 [R0+0x5000], R64 ;  /* 0x0050004000007388 */ /* 0x0003e20000000c00 */
[----:B------:R-:W-:-:S03]  /*46b0*/  UIMAD UR17, UR8, UR17, UR41 ;  /* 0x00000011081172a4 */ /* 0x000fc6000f8e0229 */
[----:B------:R1:W-:Y:S01]  /*46c0*/  STS.128 [R0+0x5800], R68 ;  /* 0x0058004400007388 */ /* 0x0003e20000000c00 */
[----:B------:R-:W-:Y:S08]  /*46d0*/  @P0 BRA `(.L_x_2970) ;  /* 0x0000000000140947 */ /* 0x000ff00003800000 */
.L_x_2971:
[----:B------:R-:W2:Y:S04]  /*46e0*/  LDG.E.STRONG.GPU R4, desc[UR38][R2.64] ;  /* 0x0000002602047981 */ /* 0x000ea8000c1ef900 */
[----:B--2---:R-:W-:Y:S01]  /*46f0*/  CCTL.IVALL ;  /* 0x00000000ff00798f */ /* 0x004fe20002000000 */
[----:B------:R-:W-:Y:S05]  /*4700*/  YIELD ;  /* 0x0000000000007946 */ /* 0x000fea0003800000 */
[----:B------:R-:W-:-:S13]  /*4710*/  ISETP.NE.AND P0, PT, R4, UR17, PT ;  /* 0x0000001104007c0c */ /* 0x000fda000bf05270 */
[----:B------:R-:W-:Y:S05]  /*4720*/  @P0 BRA `(.L_x_2971) ;  /* 0xfffffffc00ec0947 */ /* 0x000fea000383ffff */
.L_x_2970:
[----:B------:R-:W-:Y:S05]  /*4730*/  BSYNC B0 ;  /* 0x0000000000007941 */ /* 0x000fea0003800000 */
.L_x_2969:
[----:B------:R-:W-:-:S03]  /*4740*/  UMOV UR4, 0xffffffff ;  /* 0xffffffff00047882 */ /* 0x000fc60000000000 */
[----:B------:R-:W-:Y:S05]  /*4750*/  BRA.DIV UR4, `(.L_x_2972) ;  /* 0x0000004e04007947 */ /* 0x000fea000b800000 */
[----:B------:R-:W-:Y:S01]  /*4760*/  NOP ;  /* 0x0000000000007918 */ /* 0x000fe20000000000 */
.L_x_3072:
        /* <DEDUP_REMOVED lines=15> */
.L_x_2975:
[----:B------:R-:W-:Y:S01]  /*4860*/  @P0 ELECT P2, URZ, PT ;  /* 0x00000000003f082f */ /* 0x000fe20003840000 */
[----:B------:R2:W-:-:S12]  /*4870*/  UBLKRED.G.S.ADD.F32.RN [UR4], [UR9], UR6, desc[UR12] ;  /* 0x00000c04090073bb */ /* 0x0005d800080a1406 */
[----:B------:R-:W-:Y:S02]  /*4880*/  @P2 PLOP3.LUT P0, PT, P2, PT, PT, 0x8, 0x0 ;  /* 0x000000000000281c */ /* 0x000fe4000170e170 */
[----:B------:R-:W-:-:S11]  /*4890*/  PLOP3.LUT P2, PT, PT, PT, PT, 0x8, 0x0 ;  /* 0x000000000000781c */ /* 0x000fd60003f4e170 */
[----:B--2---:R-:W-:Y:S05]  /*48a0*/  @P0 BRA.U.ANY `(.L_x_2975) ;  /* 0xfffffffd00ec0947 */ /* 0x004fea000393ffff */
[----:B------:R0:W-:Y:S01]  /*48b0*/  UTMACMDFLUSH ;  /* 0x00000000000079b7 */ /* 0x0001e20000000000 */
[----:B------:R-:W-:-:S04]  /*48c0*/  DEPBAR.LE SB0, 0x0 ;  /* 0x000080000000791a */ /* 0x000fc80000000000 */
.L_x_2974:
[----:B------:R-:W-:Y:S05]  /*48d0*/  BSYNC B0 ;  /* 0x0000000000007941 */ /* 0x000fea0003800000 */
.L_x_2973:
        /* <DEDUP_REMOVED lines=14> */
.L_x_2977:
[----:B------:R-:W-:Y:S05]  /*49c0*/  BSYNC B0 ;  /* 0x0000000000007941 */ /* 0x000fea0003800000 */
.L_x_2976:
        /* <DEDUP_REMOVED lines=20> */
.L_x_2980:
[----:B-12---:R-:W2:Y:S04]  /*4b10*/  LDG.E.STRONG.GPU R0, desc[UR38][R2.64] ;  /* 0x0000002602007981 */ /* 0x006ea8000c1ef900 */
[----:B--2---:R-:W-:Y:S01]  /*4b20*/  CCTL.IVALL ;  /* 0x00000000ff00798f */ /* 0x004fe20002000000 */
[----:B------:R-:W-:Y:S05]  /*4b30*/  YIELD ;  /* 0x0000000000007946 */ /* 0x000fea0003800000 */
[----:B------:R-:W-:-:S13]  /*4b40*/  ISETP.NE.AND P0, PT, R0, UR17, PT ;  /* 0x0000001100007c0c */ /* 0x000fda000bf05270 */
[----:B------:R-:W-:Y:S05]  /*4b50*/  @P0 BRA `(.L_x_2980) ;  /* 0xfffffffc00ec0947 */ /* 0x000fea000383ffff */
.L_x_2979:
[----:B------:R-:W-:Y:S05]  /*4b60*/  BSYNC B0 ;  /* 0x0000000000007941 */ /* 0x000fea0003800000 */
.L_x_2978:
[----:B------:R-:W-:-:S03]  /*4b70*/  UMOV UR4, 0xffffffff ;  /* 0xffffffff00047882 */ /* 0x000fc60000000000 */
[----:B------:R-:W-:Y:S05]  /*4b80*/  BRA.DIV UR4, `(.L_x_2981) ;  /* 0x0000004a04107947 */ /* 0x000fea000b800000 */
[----:B------:R-:W-:Y:S01]  /*4b90*/  NOP ;  /* 0x0000000000007918 */ /* 0x000fe20000000000 */
.L_x_3075:
        /* <DEDUP_REMOVED lines=16> */
.L_x_2984:
[----:B------:R-:W-:Y:S01]  /*4ca0*/  @P0 ELECT P2, URZ, PT ;  /* 0x00000000003f082f */ /* 0x000fe20003840000 */
[----:B------:R3:W-:-:S12]  /*4cb0*/  UBLKRED.G.S.ADD.F32.RN [UR4], [UR9], UR6, desc[UR10] ;  /* 0x00000a04090073bb */ /* 0x0007d800080a1406 */
[----:B------:R-:W-:Y:S02]  /*4cc0*/  @P2 PLOP3.LUT P0, PT, P2, PT, PT, 0x8, 0x0 ;  /* 0x000000000000281c */ /* 0x000fe4000170e170 */
[----:B------:R-:W-:-:S11]  /*4cd0*/  PLOP3.LUT P2, PT, PT, PT, PT, 0x8, 0x0 ;  /* 0x000000000000781c */ /* 0x000fd60003f4e170 */
[----:B---3--:R-:W-:Y:S05]  /*4ce0*/  @P0 BRA.U.ANY `(.L_x_2984) ;  /* 0xfffffffd00ec0947 */ /* 0x008fea000393ffff */
[----:B------:R0:W-:Y:S01]  /*4cf0*/  UTMACMDFLUSH ;  /* 0x00000000000079b7 */ /* 0x0001e20000000000 */
[----:B------:R-:W-:-:S04]  /*4d00*/  DEPBAR.LE SB0, 0x0 ;  /* 0x000080000000791a */ /* 0x000fc80000000000 */
.L_x_2983:
[----:B------:R-:W-:Y:S05]  /*4d10*/  BSYNC B0 ;  /* 0x0000000000007941 */ /* 0x000fea0003800000 */
.L_x_2982:
        /* <DEDUP_REMOVED lines=14> */
.L_x_2945:
        /* <DEDUP_REMOVED lines=29> */
.L_x_2986:
[----:B------:R-:W-:Y:S01]  /*4fd0*/  ULDC UR9, c[0x0][0x8cc] ;  /* 0x0002330000097ab9 */ /* 0x000fe20000000800 */
[----:B------:R-:W-:Y:S01]  /*4fe0*/  UMOV UR7, UR8 ;  /* 0x0000000800077c82 */ /* 0x000fe20008000000 */
[----:B------:R-:W-:-:S11]  /*4ff0*/  UISETP.NE.AND UP0, UPT, UR9, 0x1, UPT ;  /* 0x000000010900788c */ /* 0x000fd6000bf05270 */
[----:B------:R-:W-:Y:S02]  /*5000*/  @UP0 ULDC.64 UR10, c[0x0][0x8d0] ;  /* 0x00023400000a0ab9 */ /* 0x000fe40000000a00 */
[----:B------:R-:W-:-:S04]  /*5010*/  UIMAD.WIDE.U32 UR4, UR8, UR10, URZ ;  /* 0x0000000a080472a5 */ /* 0x000fc8000f8e003f */
[----:B------:R-:W-:-:S04]  /*5020*/  @UP0 USHF.R.U32.HI UR7, URZ, UR11, UR5 ;  /* 0x0000000b3f070299 */ /* 0x000fc80008011605 */
[----:B------:R-:W-:-:S12]  /*5030*/  UIMAD UR4, UR7, UR9, URZ ;  /* 0x00000009070472a4 */ /* 0x000fd8000f8e023f */
.L_x_2987:
        /* <DEDUP_REMOVED lines=85> */
.L_x_2991:
[----:B------:R-:W2:Y:S04]  /*5590*/  LDG.E.STRONG.GPU R4, desc[UR38][R2.64] ;  /* 0x0000002602047981 */ /* 0x000ea8000c1ef900 */
[----:B--2---:R-:W-:Y:S01]  /*55a0*/  CCTL.IVALL ;  /* 0x00000000ff00798f */ /* 0x004fe20002000000 */
[----:B------:R-:W-:Y:S05]  /*55b0*/  YIELD ;  /* 0x0000000000007946 */ /* 0x000fea0003800000 */
[----:B------:R-:W-:-:S13]  /*55c0*/  ISETP.NE.AND P1, PT, R4, R5, PT ;  /* 0x000000050400720c */ /* 0x000fda0003f25270 */
[----:B------:R-:W-:Y:S05]  /*55d0*/  @P1 BRA `(.L_x_2991) ;  /* 0xfffffffc00ec1947 */ /* 0x000fea000383ffff */
.L_x_2990:
[----:B------:R-:W-:Y:S05]  /*55e0*/  BSYNC B0 ;  /* 0x0000000000007941 */ /* 0x000fea0003800000 */
.L_x_2989:
[----:B------:R-:W-:-:S03]  /*55f0*/  UMOV UR4, 0xffffffff ;  /* 0xffffffff00047882 */ /* 0x000fc60000000000 */
[----:B------:R-:W-:Y:S05]  /*5600*/  BRA.DIV UR4, `(.L_x_2992) ;  /* 0x0000003e048c7947 */ /* 0x000fea000b800000 */
[----:B------:R-:W-:Y:S01]  /*5610*/  NOP ;  /* 0x0000000000007918 */ /* 0x000fe20000000000 */
.L_x_3078:
        /* <DEDUP_REMOVED lines=22> */
.L_x_2994:
[----:B------:R-:W-:Y:S05]  /*5780*/  BSYNC B0 ;  /* 0x0000000000007941 */ /* 0x000fea0003800000 */
.L_x_2993:
        /* <DEDUP_REMOVED lines=19> */
.L_x_2996:
[----:B------:R-:W-:Y:S05]  /*58c0*/  BSYNC B0 ;  /* 0x0000000000007941 */ /* 0x000fea0003800000 */
.L_x_2995:
        /* <DEDUP_REMOVED lines=20> */
.L_x_2998:
[----:B------:R-:W-:Y:S05]  /*5a10*/  BSYNC B0 ;  /* 0x0000000000007941 */ /* 0x000fea0003800000 */
.L_x_2997:
[----:B------:R-:W-:Y:S06]  /*5a20*/  BAR.ARV 0xa, 0xa0 ;  /* 0x0282800000007b1d */ /* 0x000fec0000002000 */
[----:B------:R-:W-:Y:S04]  /*5a30*/  BSSY B0, `(.L_x_2999) ;  /* 0x0000003000007945 */ /* 0x000fe80003800000 */
[----:B------:R-:W-:Y:S05]  /*5a40*/  @!P0 BRA `(.L_x_3000) ;  /* 0x0000000000048947 */ /* 0x000fea0003800000 */
[----:B------:R-:W-:-:S04]  /*5a50*/  DEPBAR.LE SB0, 0x1 ;  /* 0x000080400000791a */ /* 0x000fc80000000000 */
.L_x_3000:
[----:B------:R-:W-:Y:S05]  /*5a60*/  BSYNC B0 ;  /* 0x0000000000007941 */ /* 0x000fea0003800000 */
.L_x_2999:
[----:B------:R-:W-:Y:S06]  /*5a70*/  BAR.ARV 0xb, 0xa0 ;  /* 0x02c2800000007b1d */ /* 0x000fec0000002000 */
[----:B------:R-:W-:Y:S04]  /*5a80*/  BSSY B0, `(.L_x_3001) ;  /* 0x0000003000007945 */ /* 0x000fe80003800000 */
[----:B------:R-:W-:Y:S05]  /*5a90*/  @!P0 BRA `(.L_x_3002) ;  /* 0x0000000000048947 */ /* 0x000fea0003800000 */
[----:B------:R-:W-:-:S04]  /*5aa0*/  DEPBAR.LE SB0, 0x0 ;  /* 0x000080000000791a */ /* 0x000fc80000000000 */
.L_x_3002:
[----:B------:R-:W-:Y:S05]  /*5ab0*/  BSYNC B0 ;  /* 0x0000000000007941 */ /* 0x000fea0003800000 */
.L_x_3001:
        /* <DEDUP_REMOVED lines=19> */
.L_x_3004:
[----:B------:R-:W-:Y:S05]  /*5bf0*/  BSYNC B0 ;  /* 0x0000000000007941 */ /* 0x000fea0003800000 */
.L_x_3003:
[----:B------:R-:W-:Y:S01]  /*5c00*/  UIADD3 UR17, UR8, 0x1, URZ ;  /* 0x0000000108117890 */ /* 0x000fe2000fffe03f */
[----:B------:R-:W-:Y:S11]  /*5c10*/  BRA `(.L_x_3005) ;  /* 0x0000000000047947 */ /* 0x000ff60003800000 */
.L_x_2988:
[----:B------:R-:W-:-:S05]  /*5c20*/  UMOV UR17, UR8 ;  /* 0x0000000800117c82 */ /* 0x000fca0008000000 */
.L_x_3005:
        /* <DEDUP_REMOVED lines=12> */
.L_x_3038:
        /* <DEDUP_REMOVED lines=18> */
.L_x_3008:
[----:B------:R-:W2:Y:S04]  /*5e10*/  LDG.E.STRONG.GPU R4, desc[UR38][R2.64] ;  /* 0x0000002602047981 */ /* 0x000ea8000c1ef900 */
[----:B--2---:R-:W-:Y:S01]  /*5e20*/  CCTL.IVALL ;  /* 0x00000000ff00798f */ /* 0x004fe20002000000 */
[----:B------:R-:W-:Y:S05]  /*5e30*/  YIELD ;  /* 0x0000000000007946 */ /* 0x000fea0003800000 */
[----:B------:R-:W-:-:S13]  /*5e40*/  ISETP.NE.AND P1, PT, R4, R5, PT ;  /* 0x000000050400720c */ /* 0x000fda0003f25270 */
[----:B------:R-:W-:Y:S05]  /*5e50*/  @P1 BRA `(.L_x_3008) ;  /* 0xfffffffc00ec1947 */ /* 0x000fea000383ffff */
.L_x_3007:
[----:B------:R-:W-:Y:S05]  /*5e60*/  BSYNC B0 ;  /* 0x0000000000007941 */ /* 0x000fea0003800000 */
.L_x_3006:
[----:B------:R-:W-:-:S03]  /*5e70*/  UMOV UR18, 0xffffffff ;  /* 0xffffffff00127882 */ /* 0x000fc60000000000 */
[----:B------:R-:W-:Y:S05]  /*5e80*/  BRA.DIV UR18, `(.L_x_3009) ;  /* 0x0000003612887947 */ /* 0x000fea000b800000 */
[----:B------:R-:W-:Y:S01]  /*5e90*/  NOP ;  /* 0x0000000000007918 */ /* 0x000fe20000000000 */
.L_x_3081:
        /* <DEDUP_REMOVED lines=19> */
.L_x_3011:
[----:B------:R-:W-:Y:S05]  /*5fd0*/  BSYNC B0 ;  /* 0x0000000000007941 */ /* 0x000fea0003800000 */
.L_x_3010:
        /* <DEDUP_REMOVED lines=14> */
.L_x_3013:
[----:B------:R-:W-:Y:S05]  /*60c0*/  BSYNC B0 ;  /* 0x0000000000007941 */ /* 0x000fea0003800000 */
.L_x_3012:
        /* <DEDUP_REMOVED lines=15> */
.L_x_3015:
[----:B------:R-:W-:Y:S05]  /*61c0*/  BSYNC B0 ;  /* 0x0000000000007941 */ /* 0x000fea0003800000 */
.L_x_3014:
[----:B------:R-:W-:Y:S06]  /*61d0*/  BAR.ARV 0xa, 0xa0 ;  /* 0x0282800000007b1d */ /* 0x000fec0000002000 */
[----:B------:R-:W-:Y:S04]  /*61e0*/  BSSY B0, `(.L_x_3016) ;  /* 0x0000003000007945 */ /* 0x000fe80003800000 */
[----:B------:R-:W-:Y:S05]  /*61f0*/  @!P0 BRA `(.L_x_3017) ;  /* 0x0000000000048947 */ /* 0x000fea0003800000 */
[----:B------:R-:W-:-:S04]  /*6200*/  DEPBAR.LE SB0, 0x1 ;  /* 0x000080400000791a */ /* 0x000fc80000000000 */
.L_x_3017:
[----:B------:R-:W-:Y:S05]  /*6210*/  BSYNC B0 ;  /* 0x0000000000007941 */ /* 0x000fea0003800000 */
.L_x_3016:
[----:B------:R-:W-:Y:S06]  /*6220*/  BAR.ARV 0xb, 0xa0 ;  /* 0x02c2800000007b1d */ /* 0x000fec0000002000 */
[----:B------:R-:W-:Y:S04]  /*6230*/  BSSY B0, `(.L_x_3018) ;  /* 0x0000003000007945 */ /* 0x000fe80003800000 */
[----:B------:R-:W-:Y:S05]  /*6240*/  @!P0 BRA `(.L_x_3019) ;  /* 0x0000000000048947 */ /* 0x000fea0003800000 */
[----:B------:R-:W-:-:S04]  /*6250*/  DEPBAR.LE SB0, 0x0 ;  /* 0x000080000000791a */ /* 0x000fc80000000000 */
.L_x_3019:
[----:B------:R-:W-:Y:S05]  /*6260*/  BSYNC B0 ;  /* 0x0000000000007941 */ /* 0x000fea0003800000 */
.L_x_3018:
        /* <DEDUP_REMOVED lines=19> */
.L_x_3021:
[----:B------:R-:W-:Y:S05]  /*63a0*/  BSYNC B0 ;  /* 0x0000000000007941 */ /* 0x000fea0003800000 */
.L_x_3020:
        /* <DEDUP_REMOVED lines=16> */
.L_x_3024:
[----:B------:R-:W2:Y:S04]  /*64b0*/  LDG.E.STRONG.GPU R4, desc[UR38][R2.64] ;  /* 0x0000002602047981 */ /* 0x000ea8000c1ef900 */
[----:B--2---:R-:W-:Y:S01]  /*64c0*/  CCTL.IVALL ;  /* 0x00000000ff00798f */ /* 0x004fe20002000000 */
[----:B------:R-:W-:Y:S05]  /*64d0*/  YIELD ;  /* 0x0000000000007946 */ /* 0x000fea0003800000 */
[----:B------:R-:W-:-:S13]  /*64e0*/  ISETP.NE.AND P1, PT, R4, R5, PT ;  /* 0x000000050400720c */ /* 0x000fda0003f25270 */
[----:B------:R-:W-:Y:S05]  /*64f0*/  @P1 BRA `(.L_x_3024) ;  /* 0xfffffffc00ec1947 */ /* 0x000fea000383ffff */
.L_x_3023:
[----:B------:R-:W-:Y:S05]  /*6500*/  BSYNC B0 ;  /* 0x0000000000007941 */ /* 0x000fea0003800000 */
.L_x_3022:
[----:B------:R-:W-:-:S03]  /*6510*/  UMOV UR14, 0xffffffff ;  /* 0xffffffff000e7882 */ /* 0x000fc60000000000 */
[----:B------:R-:W-:Y:S05]  /*6520*/  BRA.DIV UR14, `(.L_x_3025) ;  /* 0x0000002e0efc7947 */ /* 0x000fea000b800000 */
[----:B------:R-:W-:Y:S01]  /*6530*/  NOP ;  /* 0x0000000000007918 */ /* 0x000fe20000000000 */
.L_x_3084:
        /* <DEDUP_REMOVED lines=15> */
.L_x_3027:
[----:B------:R-:W-:Y:S05]  /*6630*/  BSYNC B0 ;  /* 0x0000000000007941 */ /* 0x000fea0003800000 */
.L_x_3026:
        /* <DEDUP_REMOVED lines=14> */
.L_x_3029:
[----:B------:R-:W-:Y:S05]  /*6720*/  BSYNC B0 ;  /* 0x0000000000007941 */ /* 0x000fea0003800000 */
.L_x_3028:
        /* <DEDUP_REMOVED lines=15> */
.L_x_3031:
[----:B------:R-:W-:Y:S05]  /*6820*/  BSYNC B0 ;  /* 0x0000000000007941 */ /* 0x000fea0003800000 */
.L_x_3030:
[----:B------:R-:W-:Y:S06]  /*6830*/  BAR.ARV 0xa, 0xa0 ;  /* 0x0282800000007b1d */ /* 0x000fec0000002000 */
[----:B------:R-:W-:Y:S04]  /*6840*/  BSSY B0, `(.L_x_3032) ;  /* 0x0000003000007945 */ /* 0x000fe80003800000 */
[----:B------:R-:W-:Y:S05]  /*6850*/  @!P0 BRA `(.L_x_3033) ;  /* 0x0000000000048947 */ /* 0x000fea0003800000 */
[----:B------:R-:W-:-:S04]  /*6860*/  DEPBAR.LE SB0, 0x1 ;  /* 0x000080400000791a */ /* 0x000fc80000000000 */
.L_x_3033:
[----:B------:R-:W-:Y:S05]  /*6870*/  BSYNC B0 ;  /* 0x0000000000007941 */ /* 0x000fea0003800000 */
.L_x_3032:
[----:B------:R-:W-:Y:S06]  /*6880*/  BAR.ARV 0xb, 0xa0 ;  /* 0x02c2800000007b1d */ /* 0x000fec0000002000 */
[----:B------:R-:W-:Y:S04]  /*6890*/  BSSY B0, `(.L_x_3034) ;  /* 0x0000003000007945 */ /* 0x000fe80003800000 */
[----:B------:R-:W-:Y:S05]  /*68a0*/  @!P0 BRA `(.L_x_3035) ;  /* 0x0000000000048947 */ /* 0x000fea0003800000 */
[----:B------:R-:W-:-:S04]  /*68b0*/  DEPBAR.LE SB0, 0x0 ;  /* 0x000080000000791a */ /* 0x000fc80000000000 */
.L_x_3035:
[----:B------:R-:W-:Y:S05]  /*68c0*/  BSYNC B0 ;  /* 0x0000000000007941 */ /* 0x000fea0003800000 */
.L_x_3034:
        /* <DEDUP_REMOVED lines=19> */
.L_x_3037:
[----:B------:R-:W-:Y:S05]  /*6a00*/  BSYNC B0 ;  /* 0x0000000000007941 */ /* 0x000fea0003800000 */
.L_x_3036:
[----:B------:R-:W-:Y:S02]  /*6a10*/  UIADD3 UR17, UR17, 0x2, URZ ;  /* 0x0000000211117890 */ /* 0x000fe4000fffe03f */
[----:B------:R-:W-:Y:S02]  /*6a20*/  UIADD3 UR4, UR4, 0x6000, URZ ;  /* 0x0000600004047890 */ /* 0x000fe4000fffe03f */
[----:B------:R-:W-:-:S06]  /*6a30*/  UISETP.GE.AND UP0, UPT, UR17, UR5, UPT ;  /* 0x000000051100728c */ /* 0x000fcc000bf06270 */
[----:B------:R-:W-:-:S13]  /*6a40*/  PLOP3.LUT P1, PT, PT, PT, UP0, 0x80, 0x0 ;  /* 0x000000000000781c */ /* 0x000fda0003f2f008 */
[----:B------:R-:W-:Y:S05]  /*6a50*/  @!P1 BRA `(.L_x_3038) ;  /* 0xfffffff000a49947 */ /* 0x000fea000383ffff */
[----:B------:R-:W-:Y:S05]  /*6a60*/  BRA `(.L_x_2949) ;  /* 0x0000002400d47947 */ /* 0x000fea0003800000 */
.L_x_2985:
        /* <DEDUP_REMOVED lines=21> */
.L_x_3039:
[----:B------:R-:W-:Y:S01]  /*6bc0*/  ULDC UR9, c[0x0][0x8cc] ;  /* 0x0002330000097ab9 */ /* 0x000fe20000000800 */
[----:B------:R-:W-:Y:S01]  /*6bd0*/  UMOV UR7, UR8 ;  /* 0x0000000800077c82 */ /* 0x000fe20008000000 */
[----:B------:R-:W-:-:S11]  /*6be0*/  UISETP.NE.AND UP0, UPT, UR9, 0x1, UPT ;  /* 0x000000010900788c */ /* 0x000fd6000bf05270 */
[----:B------:R-:W-:Y:S02]  /*6bf0*/  @UP0 ULDC.64 UR10, c[0x0][0x8d0] ;  /* 0x00023400000a0ab9 */ /* 0x000fe40000000a00 */
[----:B------:R-:W-:-:S04]  /*6c00*/  UIMAD.WIDE.U32 UR4, UR8, UR10, URZ ;  /* 0x0000000a080472a5 */ /* 0x000fc8000f8e003f */
[----:B------:R-:W-:-:S04]  /*6c10*/  @UP0 USHF.R.U32.HI UR7, URZ, UR11, UR5 ;  /* 0x0000000b3f070299 */ /* 0x000fc80008011605 */
[----:B------:R-:W-:-:S12]  /*6c20*/  UIMAD UR4, UR7, UR9, URZ ;  /* 0x00000009070472a4 */ /* 0x000fd8000f8e023f */
.L_x_3040:
        /* <DEDUP_REMOVED lines=80> */
.L_x_3085:
        /* <DEDUP_REMOVED lines=9> */
.L_x_3044:
        /* <DEDUP_REMOVED lines=108> */
.L_x_3055:
[----:B-1----:R-:W-:-:S05]  /*7880*/  IMAD.MOV.U32 R13, RZ, RZ, 0x1 ;  /* 0x00000001ff0d7424 */ /* 0x002fca00078e00ff */
[----:B------:R-:W-:-:S04]  /*7890*/  SHF.L.U32 R13, R13, 0x1f, RZ ;  /* 0x0000001f0d0d7819 */ /* 0x000fc800000006ff */
[----:B------:R-:W1:Y:S02]  /*78a0*/  SYNCS.PHASECHK.TRANS64.TRYWAIT P1, [R12+URZ+0x36438], R13 ;  /* 0x0364380d0c0075a7 */ /* 0x000e64000802017f */
[----:B-1----:R-:W-:Y:S05]  /*78b0*/  @!P1 BRA `(.L_x_3047) ;  /* 0x0000001c00489947 */ /* 0x002fea0003800000 */
.L_x_3086:
        /* <DEDUP_REMOVED lines=8> */
.L_x_3048:
        /* <DEDUP_REMOVED lines=48> */
.L_x_3087:
        /* <DEDUP_REMOVED lines=8> */
.L_x_3050:
        /* <DEDUP_REMOVED lines=46> */
.L_x_3088:
        /* <DEDUP_REMOVED lines=12> */
.L_x_3052:
        /* <DEDUP_REMOVED lines=37> */
.L_x_3090:
        /* <DEDUP_REMOVED lines=8> */
.L_x_3054:
        /* <DEDUP_REMOVED lines=41> */
.L_x_3046:
[----:B--2---:R-:W2:Y:S01]  /*85c0*/  LDL.LU R4, [R1+0x4] ;  /* 0x0000040001047983 */ /* 0x004ea20000300800 */
[----:B------:R-:W-:-:S03]  /*85d0*/  IMAD.MOV.U32 R10, RZ, RZ, 0x1 ;  /* 0x00000001ff0a7424 */ /* 0x000fc600078e00ff */
[----:B------:R3:W5:Y:S01]  /*85e0*/  LDL R5, [R1+0x8] ;  /* 0x0000080001057983 */ /* 0x0007620000100800 */
[----:B--2---:R-:W-:-:S13]  /*85f0*/  ISETP.NE.AND P1, PT, R4, RZ, PT ;  /* 0x000000ff0400720c */ /* 0x004fda0003f25270 */
[----:B---3--:R-:W-:Y:S05]  /*8600*/  @!P1 BRA `(.L_x_3045) ;  /* 0x0000000400889947 */ /* 0x008fea0003800000 */
[----:B------:R-:W2:Y:S02]  /*8610*/  SYNCS.PHASECHK.TRANS64.TRYWAIT P1, [R12+URZ+0x36438], R13 ;  /* 0x0364380d0c0075a7 */ /* 0x000ea4000802017f */
[----:B--2---:R-:W-:Y:S05]  /*8620*/  @!P1 BRA `(.L_x_3056) ;  /* 0x00000010004c9947 */ /* 0x004fea0003800000 */
.L_x_3091:
        /* <DEDUP_REMOVED lines=8> */
.L_x_3057:
        /* <DEDUP_REMOVED lines=41> */
.L_x_3092:
        /* <DEDUP_REMOVED lines=9> */
.L_x_3059:
        /* <DEDUP_REMOVED lines=38> */
.L_x_3045:
[----:B------:R-:W-:-:S04]  /*8c30*/  SHF.L.U32 R3, R10, 0x1f, RZ ;  /* 0x0000001f0a037819 */ /* 0x000fc800000006ff */
[----:B------:R-:W2:Y:S02]  /*8c40*/  SYNCS.PHASECHK.TRANS64.TRYWAIT P1, [R12+URZ+0x36438], R3 ;  /* 0x036438030c0075a7 */ /* 0x000ea4000802017f */
[----:B--2---:R-:W-:Y:S05]  /*8c50*/  @!P1 BRA `(.L_x_3060) ;  /* 0x0000000800e89947 */ /* 0x004fea0003800000 */
.L_x_3093:
[----:B------:R-:W-:Y:S05]  /*8c60*/  @P0 BRA `(.L_x_3061) ;  /* 0x0000000000180947 */ /* 0x000fea0003800000 */
[----:B------:R-:W3:Y:S01]  /*8c70*/  S2R R0, SR_TID.X ;  /* 0x0000000000007919 */ /* 0x000ee20000002100 */
[----:B--2---:R-:W-:-:S04]  /*8c80*/  IMAD.MOV.U32 R3, RZ, RZ, 0x6100 ;  /* 0x00006100ff037424 */ /* 0x004fc800078e00ff */
[----:B------:R4:W-:Y:S01]  /*8c90*/  SYNCS.ARRIVE.TRANS64 RZ, [R12+URZ+0x36430], R3 ;  /* 0x036430030cff79a7 */ /* 0x0009e2000800003f */
[----:B---3--:R-:W-:-:S13]  /*8ca0*/  LOP3.LUT P0, RZ, R0, 0x1f, RZ, 0xc0, !PT ;  /* 0x0000001f00ff7812 */ /* 0x008fda000780c0ff */
[----:B----4-:R-:W-:Y:S05]  /*8cb0*/  @!P0 BRA `(.L_x_3061) ;  /* 0x0000000000048947 */ /* 0x010fea0003800000 */
[----:B------:R-:W-:Y:S01]  /*8cc0*/  BPT.TRAP 0x1 ;  /* 0x000000040000795c */ /* 0x000fe20000300000 */
.L_x_3061:
        /* <DEDUP_REMOVED lines=45> */
.L_x_3042:
[----:B------:R-:W-:Y:S05]  /*8fa0*/  BSYNC B0 ;  /* 0x0000000000007941 */ /* 0x000fea0003800000 */
.L_x_3041:
[----:B------:R-:W-:-:S03]  /*8fb0*/  UMOV UR4, 0xffffffff ;  /* 0xffffffff00047882 */ /* 0x000fc60000000000 */
[----:B------:R-:W-:Y:S05]  /*8fc0*/  BRA.DIV UR4, `(.L_x_3062) ;  /* 0x0000000a04207947 */ /* 0x000fea000b800000 */
[----:B------:R-:W-:-:S13]  /*8fd0*/  ELECT P6, URZ, PT ;  /* 0x00000000003f782f */ /* 0x000fda00038c0000 */
.L_x_3096:
[----:B------:R-:W-:Y:S05]  /*8fe0*/  @!P6 BRA `(.L_x_2949) ;  /* 0x000000000074e947 */ /* 0x000fea0003800000 */
[----:B------:R-:W2:Y:S02]  /*8ff0*/  LDL.LU R0, [R1+0xc] ;  /* 0x00000c0001007983 */ /* 0x000ea40000300800 */
[----:B--2---:R-:W-:-:S04]  /*9000*/  LOP3.LUT R0, R0, 0x2, RZ, 0xfc, !PT ;  /* 0x0000000200007812 */ /* 0x004fc800078efcff */
[----:B------:R-:W-:-:S13]  /*9010*/  ISETP.NE.AND P2, PT, R0, 0x3, PT ;  /* 0x000000030000780c */ /* 0x000fda0003f45270 */
[----:B------:R-:W-:Y:S05]  /*9020*/  @!P2 BRA `(.L_x_3063) ;  /* 0x000000000004a947 */ /* 0x000fea0003800000 */
[----:B------:R-:W-:Y:S01]  /*9030*/  BPT.TRAP 0x1 ;  /* 0x000000040000795c */ /* 0x000fe20000300000 */
.L_x_3063:
        /* <DEDUP_REMOVED lines=15> */
.L_x_3097:
[----:B------:R-:W3:Y:S02]  /*9130*/  SYNCS.PHASECHK.TRANS64.TRYWAIT P0, [R23+URZ], R0 ;  /* 0x00000000170075a7 */ /* 0x000ee4000800017f */
[----:B---3--:R-:W-:Y:S05]  /*9140*/  @!P0 BRA `(.L_x_3065) ;  /* 0x0000000400f48947 */ /* 0x008fea0003800000 */
.L_x_3098:
[----:B------:R-:W-:Y:S05]  /*9150*/  @!P2 BRA `(.L_x_3066) ;  /* 0x000000000004a947 */ /* 0x000fea0003800000 */
[----:B------:R-:W-:Y:S01]  /*9160*/  BPT.TRAP 0x1 ;  /* 0x000000040000795c */ /* 0x000fe20000300000 */
.L_x_3066:
[----:B------:R-:W-:-:S07]  /*9170*/  SHF.L.U32 R10, R10, 0x1f, RZ ;  /* 0x0000001f0a0a7819 */ /* 0x000fce00000006ff */
.L_x_3067:
[----:B----4-:R4:W1:Y:S02]  /*9180*/  SYNCS.PHASECHK.TRANS64.TRYWAIT P0, [R7+URZ+0x36438], R10 ;  /* 0x0364380a070075a7 */ /* 0x010864000800017f */
[----:B-1----:R-:W-:Y:S05]  /*9190*/  @!P0 NANOSLEEP.SYNCS 0x989680 ;  /* 0x009896800000895d */ /* 0x002fea0003900000 */
[----:B------:R-:W1:Y:S02]  /*91a0*/  @!P0 SYNCS.PHASECHK.TRANS64 P0, [R7+URZ+0x36438], R10 ;  /* 0x0364380a070085a7 */ /* 0x000e64000800007f */
[----:B-1----:R-:W-:Y:S05]  /*91b0*/  @!P0 BRA `(.L_x_3067) ;  /* 0xfffffffc00f08947 */ /* 0x002fea000383ffff */
.L_x_2949:
[----:B------:R-:W-:Y:S05]  /*91c0*/  BSYNC B6 ;  /* 0x0000000000067941 */ /* 0x000fea0003800000 */
.L_x_2944:
[----:B------:R-:W-:Y:S05]  /*91d0*/  EXIT ;  /* 0x000000000000794d */ /* 0x000fea0003800000 */
.L_x_2955:
[----:B------:R-:W-:Y:S02]  /*91e0*/  IMAD.MOV.U32 R12, RZ, RZ, RZ ;  /* 0x000000ffff0c7224 */ /* 0x000fe400078e00ff */
[----:B------:R-:W-:Y:S02]  /*91f0*/  IMAD.MOV.U32 R11, RZ, RZ, 0x1f ;  /* 0x0000001fff0b7424 */ /* 0x000fe400078e00ff */
[----:B------:R-:W-:-:S07]  /*9200*/  IMAD.MOV.U32 R15, RZ, RZ, -0x1 ;  /* 0xffffffffff0f7424 */ /* 0x000fce00078e00ff */
[----:B------:R-:W-:Y:S05]  /*9210*/  WARPSYNC.COLLECTIVE R15, `(.L_x_3068) ;  /* 0x000000000f087348 */ /* 0x000fea0003c00000 */
[----:B------:R1:W2:Y:S02]  /*9220*/  SHFL.IDX P6, R14, R13, R12, R11 ;  /* 0x0000000c0d0e7389 */ /* 0x0002a400000c000b */
[----:B-12---:R-:W-:Y:S01]  /*9230*/  ENDCOLLECTIVE ;  /* 0x000000000000791b */ /* 0x006fe20003800000 */
.L_x_3068:
[----:B------:R-:W-:Y:S05]  /*9240*/  BRA `(.L_x_3069) ;  /* 0xffffff7c00f47947 */ /* 0x000fea000383ffff */
.L_x_2957:
[----:B--2---:R-:W-:-:S04]  /*9250*/  IMAD.U32 R3, RZ, RZ, UR43 ;  /* 0x0000002bff037e24 */ /* 0x004fc8000f8e00ff */
[----:B------:R2:W3:Y:S03]  /*9260*/  SYNCS.PHASECHK.TRANS64.TRYWAIT P0, [R3+URZ+0x36400], R10 ;  /* 0x0364000a030075a7 */ /* 0x0004e6000800017f */
[----:B---3--:R-:W-:Y:S05]  /*9270*/  @!P0 NANOSLEEP.SYNCS 0x989680 ;  /* 0x009896800000895d */ /* 0x008fea0003900000 */
[----:B------:R-:W3:Y:S02]  /*9280*/  @!P0 SYNCS.PHASECHK.TRANS64 P0, [R3+URZ+0x36400], R10 ;  /* 0x0364000a030085a7 */ /* 0x000ee4000800007f */
[----:B---3--:R-:W-:Y:S05]  /*9290*/  @!P0 BRA `(.L_x_2957) ;  /* 0xfffffffc00ec8947 */ /* 0x008fea000383ffff */
[----:B------:R-:W-:Y:S05]  /*92a0*/  BRA `(.L_x_2956) ;  /* 0xffffff8000287947 */ /* 0x000fea000383ffff */
.L_x_2961:
[----:B--2---:R2:W3:Y:S02]  /*92b0*/  SYNCS.PHASECHK.TRANS64.TRYWAIT P1, [R3+URZ+0x36410], R10 ;  /* 0x0364100a030075a7 */ /* 0x0044e4000802017f */
[----:B---3--:R-:W-:Y:S05]  /*92c0*/  @!P1 NANOSLEEP.SYNCS 0x989680 ;  /* 0x009896800000995d */ /* 0x008fea0003900000 */
[----:B------:R-:W3:Y:S02]  /*92d0*/  @!P1 SYNCS.PHASECHK.TRANS64 P1, [R3+URZ+0x36410], R10 ;  /* 0x0364100a030095a7 */ /* 0x000ee4000802007f */
[----:B---3--:R-:W-:Y:S05]  /*92e0*/  @!P1 BRA `(.L_x_2961) ;  /* 0xfffffffc00f09947 */ /* 0x008fea000383ffff */
[----:B------:R-:W-:Y:S05]  /*92f0*/  BRA `(.L_x_2960) ;  /* 0xffffff8400f47947 */ /* 0x000fea000383ffff */
.L_x_2965:
[----:B-1----:R-:W-:-:S04]  /*9300*/  IMAD.U32 R121, RZ, RZ, UR43 ;  /* 0x0000002bff797e24 */ /* 0x002fc8000f8e00ff */
[----:B------:R1:W2:Y:S03]  /*9310*/  SYNCS.PHASECHK.TRANS64.TRYWAIT P1, [R121+URZ+0x36430], R14 ;  /* 0x0364300e790075a7 */ /* 0x0002a6000802017f */
[----:B--2---:R-:W-:Y:S05]  /*9320*/  @!P1 NANOSLEEP.SYNCS 0x989680 ;  /* 0x009896800000995d */ /* 0x004fea0003900000 */
[----:B------:R-:W2:Y:S02]  /*9330*/  @!P1 SYNCS.PHASECHK.TRANS64 P1, [R121+URZ+0x36430], R14 ;  /* 0x0364300e790095a7 */ /* 0x000ea4000802007f */
[----:B--2---:R-:W-:Y:S05]  /*9340*/  @!P1 BRA `(.L_x_2965) ;  /* 0xfffffffc00ec9947 */ /* 0x004fea000383ffff */
[----:B------:R-:W-:Y:S05]  /*9350*/  BRA `(.L_x_2964) ;  /* 0xffffff9000187947 */ /* 0x000fea000383ffff */
.L_x_2972:
[----:B------:R-:W-:Y:S01]  /*9360*/  BSSY B0, `(.L_x_3070) ;  /* 0x0000005000007945 */ /* 0x000fe20003800000 */
[----:B------:R-:W-:-:S07]  /*9370*/  IMAD.MOV.U32 R15, RZ, RZ, -0x1 ;  /* 0xffffffffff0f7424 */ /* 0x000fce00078e00ff */
[----:B-1----:R-:W-:Y:S05]  /*9380*/  WARPSYNC.COLLECTIVE R15, `(.L_x_3071) ;  /* 0x000000000f087348 */ /* 0x002fea0003c00000 */
[----:B------:R-:W-:Y:S01]  /*9390*/  NOP ;  /* 0x0000000000007918 */ /* 0x000fe20000000000 */
[----:B-1----:R-:W-:Y:S01]  /*93a0*/  ENDCOLLECTIVE ;  /* 0x000000000000791b */ /* 0x002fe20003800000 */
.L_x_3071:
[----:B------:R-:W-:Y:S05]  /*93b0*/  BSYNC B0 ;  /* 0x0000000000007941 */ /* 0x000fea0003800000 */
.L_x_3070:
[----:B------:R-:W-:Y:S05]  /*93c0*/  BRA `(.L_x_3072) ;  /* 0xffffffb000e87947 */ /* 0x000fea000383ffff */
.L_x_2981:
[----:B------:R-:W-:Y:S01]  /*93d0*/  BSSY B0, `(.L_x_3073) ;  /* 0x0000005000007945 */ /* 0x000fe20003800000 */
[----:B------:R-:W-:-:S07]  /*93e0*/  IMAD.MOV.U32 R15, RZ, RZ, -0x1 ;  /* 0xffffffffff0f7424 */ /* 0x000fce00078e00ff */
[----:B-12---:R-:W-:Y:S05]  /*93f0*/  WARPSYNC.COLLECTIVE R15, `(.L_x_3074) ;  /* 0x000000000f087348 */ /* 0x006fea0003c00000 */
[----:B------:R-:W-:Y:S01]  /*9400*/  NOP ;  /* 0x0000000000007918 */ /* 0x000fe20000000000 */
[----:B-12---:R-:W-:Y:S01]  /*9410*/  ENDCOLLECTIVE ;  /* 0x000000000000791b */ /* 0x006fe20003800000 */
.L_x_3074:
[----:B------:R-:W-:Y:S05]  /*9420*/  BSYNC B0 ;  /* 0x0000000000007941 */ /* 0x000fea0003800000 */
.L_x_3073:
[----:B------:R-:W-:Y:S05]  /*9430*/  BRA `(.L_x_3075) ;  /* 0xffffffb400d87947 */ /* 0x000fea000383ffff */
.L_x_2992:
[----:B------:R-:W-:Y:S01]  /*9440*/  BSSY B0, `(.L_x_3076) ;  /* 0x0000005000007945 */ /* 0x000fe20003800000 */
[----:B------:R-:W-:-:S07]  /*9450*/  IMAD.MOV.U32 R15, RZ, RZ, -0x1 ;  /* 0xffffffffff0f7424 */ /* 0x000fce00078e00ff */
[----:B------:R-:W-:Y:S05]  /*9460*/  WARPSYNC.COLLECTIVE R15, `(.L_x_3077) ;  /* 0x000000000f087348 */ /* 0x000fea0003c00000 */
[----:B------:R-:W-:Y:S01]  /*9470*/  NOP ;  /* 0x0000000000007918 */ /* 0x000fe20000000000 */
[----:B------:R-:W-:Y:S01]  /*9480*/  ENDCOLLECTIVE ;  /* 0x000000000000791b */ /* 0x000fe20003800000 */
.L_x_3077:
[----:B------:R-:W-:Y:S05]  /*9490*/  BSYNC B0 ;  /* 0x0000000000007941 */ /* 0x000fea0003800000 */
.L_x_3076:
[----:B------:R-:W-:Y:S05]  /*94a0*/  BRA `(.L_x_3078) ;  /* 0xffffffc0005c7947 */ /* 0x000fea000383ffff */
.L_x_3009:
[----:B------:R-:W-:Y:S01]  /*94b0*/  BSSY B0, `(.L_x_3079) ;  /* 0x0000005000007945 */ /* 0x000fe20003800000 */
[----:B------:R-:W-:-:S07]  /*94c0*/  IMAD.MOV.U32 R15, RZ, RZ, -0x1 ;  /* 0xffffffffff0f7424 */ /* 0x000fce00078e00ff */
[----:B------:R-:W-:Y:S05]  /*94d0*/  WARPSYNC.COLLECTIVE R15, `(.L_x_3080) ;  /* 0x000000000f087348 */ /* 0x000fea0003c00000 */
[----:B------:R-:W-:Y:S01]  /*94e0*/  NOP ;  /* 0x0000000000007918 */ /* 0x000fe20000000000 */
[----:B------:R-:W-:Y:S01]  /*94f0*/  ENDCOLLECTIVE ;  /* 0x000000000000791b */ /* 0x000fe20003800000 */
.L_x_3080:
[----:B------:R-:W-:Y:S05]  /*9500*/  BSYNC B0 ;  /* 0x0000000000007941 */ /* 0x000fea0003800000 */
.L_x_3079:
[----:B------:R-:W-:Y:S05]  /*9510*/  BRA `(.L_x_3081) ;  /* 0xffffffc800607947 */ /* 0x000fea000383ffff */
.L_x_3025:
[----:B------:R-:W-:Y:S01]  /*9520*/  BSSY B0, `(.L_x_3082) ;  /* 0x0000005000007945 */ /* 0x000fe20003800000 */
[----:B------:R-:W-:-:S07]  /*9530*/  IMAD.MOV.U32 R15, RZ, RZ, -0x1 ;  /* 0xffffffffff0f7424 */ /* 0x000fce00078e00ff */
[----:B------:R-:W-:Y:S05]  /*9540*/  WARPSYNC.COLLECTIVE R15, `(.L_x_3083) ;  /* 0x000000000f087348 */ /* 0x000fea0003c00000 */
[----:B------:R-:W-:Y:S01]  /*9550*/  NOP ;  /* 0x0000000000007918 */ /* 0x000fe20000000000 */
[----:B------:R-:W-:Y:S01]  /*9560*/  ENDCOLLECTIVE ;  /* 0x000000000000791b */ /* 0x000fe20003800000 */
.L_x_3083:
[----:B------:R-:W-:Y:S05]  /*9570*/  BSYNC B0 ;  /* 0x0000000000007941 */ /* 0x000fea0003800000 */
.L_x_3082:
[----:B------:R-:W-:Y:S05]  /*9580*/  BRA `(.L_x_3084) ;  /* 0xffffffcc00ec7947 */ /* 0x000fea000383ffff */
.L_x_3043:
[----:B-1----:R1:W2:Y:S02]  /*9590*/  SYNCS.PHASECHK.TRANS64.TRYWAIT P1, [R12+URZ+0x36420], R13 ;  /* 0x0364200d0c0075a7 */ /* 0x0022a4000802017f */
[----:B--2---:R-:W-:Y:S05]  /*95a0*/  @!P1 NANOSLEEP.SYNCS 0x989680 ;  /* 0x009896800000995d */ /* 0x004fea0003900000 */
[----:B------:R-:W2:Y:S02]  /*95b0*/  @!P1 SYNCS.PHASECHK.TRANS64 P1, [R12+URZ+0x36420], R13 ;  /* 0x0364200d0c0095a7 */ /* 0x000ea4000802007f */
[----:B--2---:R-:W-:Y:S05]  /*95c0*/  @!P1 BRA `(.L_x_3043) ;  /* 0xfffffffc00f09947 */ /* 0x004fea000383ffff */
[----:B------:R-:W-:Y:S05]  /*95d0*/  BRA `(.L_x_3085) ;  /* 0xffffffd800d47947 */ /* 0x000fea000383ffff */
.L_x_3047:
[----:B-1----:R1:W3:Y:S02]  /*95e0*/  SYNCS.PHASECHK.TRANS64.TRYWAIT P1, [R12+URZ+0x36438], R13 ;  /* 0x0364380d0c0075a7 */ /* 0x0022e4000802017f */
[----:B---3--:R-:W-:Y:S05]  /*95f0*/  @!P1 NANOSLEEP.SYNCS 0x989680 ;  /* 0x009896800000995d */ /* 0x008fea0003900000 */
[----:B------:R-:W3:Y:S02]  /*9600*/  @!P1 SYNCS.PHASECHK.TRANS64 P1, [R12+URZ+0x36438], R13 ;  /* 0x0364380d0c0095a7 */ /* 0x000ee4000802007f */
[----:B---3--:R-:W-:Y:S05]  /*9610*/  @!P1 BRA `(.L_x_3047) ;  /* 0xfffffffc00f09947 */ /* 0x008fea000383ffff */
[----:B------:R-:W-:Y:S05]  /*9620*/  BRA `(.L_x_3086) ;  /* 0xffffffe000a47947 */ /* 0x000fea000383ffff */
.L_x_3049:
[----:B--2---:R2:W3:Y:S02]  /*9630*/  SYNCS.PHASECHK.TRANS64.TRYWAIT P1, [R12+URZ+0x36428], R0 ;  /* 0x036428000c0075a7 */ /* 0x0044e4000802017f */
[----:B---3--:R-:W-:Y:S05]  /*9640*/  @!P1 NANOSLEEP.SYNCS 0x989680 ;  /* 0x009896800000995d */ /* 0x008fea0003900000 */
[----:B------:R-:W3:Y:S02]  /*9650*/  @!P1 SYNCS.PHASECHK.TRANS64 P1, [R12+URZ+0x36428], R0 ;  /* 0x036428000c0095a7 */ /* 0x000ee4000802007f */
[----:B---3--:R-:W-:Y:S05]  /*9660*/  @!P1 BRA `(.L_x_3049) ;  /* 0xfffffffc00f09947 */ /* 0x008fea000383ffff */
[----:B------:R-:W-:Y:S05]  /*9670*/  BRA `(.L_x_3087) ;  /* 0xffffffe400707947 */ /* 0x000fea000383ffff */
.L_x_3051:
        /* <DEDUP_REMOVED lines=8> */
.L_x_3053:
[----:B------:R-:W-:-:S07]  /*9700*/  SHF.L.U32 R5, R16, 0x1f, RZ ;  /* 0x0000001f10057819 */ /* 0x000fce00000006ff */
.L_x_3089:
[----:B---3--:R3:W4:Y:S02]  /*9710*/  SYNCS.PHASECHK.TRANS64.TRYWAIT P1, [R12+URZ+0x36420], R5 ;  /* 0x036420050c0075a7 */ /* 0x008724000802017f */
[----:B----4-:R-:W-:Y:S05]  /*9720*/  @!P1 NANOSLEEP.SYNCS 0x989680 ;  /* 0x009896800000995d */ /* 0x010fea0003900000 */
[----:B------:R-:W4:Y:S02]  /*9730*/  @!P1 SYNCS.PHASECHK.TRANS64 P1, [R12+URZ+0x36420], R5 ;  /* 0x036420050c0095a7 */ /* 0x000f24000802007f */
[----:B----4-:R-:W-:Y:S05]  /*9740*/  @!P1 BRA `(.L_x_3089) ;  /* 0xfffffffc00f09947 */ /* 0x010fea000383ffff */
[----:B------:R-:W-:Y:S05]  /*9750*/  BRA `(.L_x_3090) ;  /* 0xffffffe800d47947 */ /* 0x000fea000383ffff */
.L_x_3056:
[----:B--2---:R2:W3:Y:S02]  /*9760*/  SYNCS.PHASECHK.TRANS64.TRYWAIT P1, [R12+URZ+0x36438], R13 ;  /* 0x0364380d0c0075a7 */ /* 0x0044e4000802017f */
[----:B---3--:R-:W-:Y:S05]  /*9770*/  @!P1 NANOSLEEP.SYNCS 0x989680 ;  /* 0x009896800000995d */ /* 0x008fea0003900000 */
[----:B------:R-:W3:Y:S02]  /*9780*/  @!P1 SYNCS.PHASECHK.TRANS64 P1, [R12+URZ+0x36438], R13 ;  /* 0x0364380d0c0095a7 */ /* 0x000ee4000802007f */
[----:B---3--:R-:W-:Y:S05]  /*9790*/  @!P1 BRA `(.L_x_3056) ;  /* 0xfffffffc00f09947 */ /* 0x008fea000383ffff */
[----:B------:R-:W-:Y:S05]  /*97a0*/  BRA `(.L_x_3091) ;  /* 0xffffffec00a07947 */ /* 0x000fea000383ffff */
.L_x_3058:
[----:B-1----:R1:W2:Y:S02]  /*97b0*/  SYNCS.PHASECHK.TRANS64.TRYWAIT P1, [R12+URZ+0x36428], R5 ;  /* 0x036428050c0075a7 */ /* 0x0022a4000802017f */
[----:B--2---:R-:W-:Y:S05]  /*97c0*/  @!P1 NANOSLEEP.SYNCS 0x989680 ;  /* 0x009896800000995d */ /* 0x004fea0003900000 */
[----:B------:R-:W2:Y:S02]  /*97d0*/  @!P1 SYNCS.PHASECHK.TRANS64 P1, [R12+URZ+0x36428], R5 ;  /* 0x036428050c0095a7 */ /* 0x000ea4000802007f */
[----:B--2---:R-:W-:Y:S05]  /*97e0*/  @!P1 BRA `(.L_x_3058) ;  /* 0xfffffffc00f09947 */ /* 0x004fea000383ffff */
[----:B------:R-:W-:Y:S05]  /*97f0*/  BRA `(.L_x_3092) ;  /* 0xfffffff000507947 */ /* 0x000fea000383ffff */
.L_x_3060:
[----:B--2---:R2:W3:Y:S02]  /*9800*/  SYNCS.PHASECHK.TRANS64.TRYWAIT P1, [R12+URZ+0x36438], R3 ;  /* 0x036438030c0075a7 */ /* 0x0044e4000802017f */
[----:B---3--:R-:W-:Y:S05]  /*9810*/  @!P1 NANOSLEEP.SYNCS 0x989680 ;  /* 0x009896800000995d */ /* 0x008fea0003900000 */
[----:B------:R-:W3:Y:S02]  /*9820*/  @!P1 SYNCS.PHASECHK.TRANS64 P1, [R12+URZ+0x36438], R3 ;  /* 0x036438030c0095a7 */ /* 0x000ee4000802007f */
[----:B---3--:R-:W-:Y:S05]  /*9830*/  @!P1 BRA `(.L_x_3060) ;  /* 0xfffffffc00f09947 */ /* 0x008fea000383ffff */
[----:B------:R-:W-:Y:S05]  /*9840*/  BRA `(.L_x_3093) ;  /* 0xfffffff400047947 */ /* 0x000fea000383ffff */
.L_x_3062:
[----:B------:R-:W-:Y:S01]  /*9850*/  BSSY B0, `(.L_x_3094) ;  /* 0x0000006000007945 */ /* 0x000fe20003800000 */
[----:B------:R-:W-:-:S07]  /*9860*/  IMAD.MOV.U32 R15, RZ, RZ, -0x1 ;  /* 0xffffffffff0f7424 */ /* 0x000fce00078e00ff */
[----:B-1----:R-:W-:Y:S05]  /*9870*/  WARPSYNC.COLLECTIVE R15, `(.L_x_3095) ;  /* 0x000000000f0c7348 */ /* 0x002fea0003c00000 */
[----:B------:R-:W-:Y:S02]  /*9880*/  ELECT P6, UR62, PT ;  /* 0x00000000003e782f */ /* 0x000fe400038c0000 */
[----:B------:R-:W-:Y:S01]  /*9890*/  MOV R14, UR62 ;  /* 0x0000003e000e7c02 */ /* 0x000fe20008000f00 */
[----:B-1----:R-:W-:Y:S10]  /*98a0*/  ENDCOLLECTIVE ;  /* 0x000000000000791b */ /* 0x002ff40003800000 */
.L_x_3095:
[----:B------:R-:W-:Y:S05]  /*98b0*/  BSYNC B0 ;  /* 0x0000000000007941 */ /* 0x000fea0003800000 */
.L_x_3094:
[----:B------:R-:W-:Y:S05]  /*98c0*/  BRA `(.L_x_3096) ;  /* 0xfffffff400c47947 */ /* 0x000fea000383ffff */
.L_x_3064:
[----:B--2---:R2:W3:Y:S02]  /*98d0*/  SYNCS.PHASECHK.TRANS64.TRYWAIT P0, [R5+URZ], R2 ;  /* 0x00000002050075a7 */ /* 0x0044e4000800017f */
[----:B---3--:R-:W-:Y:S05]  /*98e0*/  @!P0 NANOSLEEP.SYNCS 0x989680 ;  /* 0x009896800000895d */ /* 0x008fea0003900000 */
[----:B------:R-:W3:Y:S02]  /*98f0*/  @!P0 SYNCS.PHASECHK.TRANS64 P0, [R5+URZ], R2 ;  /* 0x00000002050085a7 */ /* 0x000ee4000800007f */
[----:B---3--:R-:W-:Y:S05]  /*9900*/  @!P0 BRA `(.L_x_3064) ;  /* 0xfffffffc00f08947 */ /* 0x008fea000383ffff */
[----:B------:R-:W-:Y:S05]  /*9910*/  BRA `(.L_x_3097) ;  /* 0xfffffff800047947 */ /* 0x000fea000383ffff */
.L_x_3065:
[----:B---3--:R3:W4:Y:S02]  /*9920*/  SYNCS.PHASECHK.TRANS64.TRYWAIT P0, [R23+URZ], R0 ;  /* 0x00000000170075a7 */ /* 0x008724000800017f */
[----:B----4-:R-:W-:Y:S05]  /*9930*/  @!P0 NANOSLEEP.SYNCS 0x989680 ;  /* 0x009896800000895d */ /* 0x010fea0003900000 */
[----:B------:R-:W4:Y:S02]  /*9940*/  @!P0 SYNCS.PHASECHK.TRANS64 P0, [R23+URZ], R0 ;  /* 0x00000000170085a7 */ /* 0x000f24000800007f */
[----:B----4-:R-:W-:Y:S05]  /*9950*/  @!P0 BRA `(.L_x_3065) ;  /* 0xfffffffc00f08947 */ /* 0x010fea000383ffff */
[----:B------:R-:W-:Y:S05]  /*9960*/  BRA `(.L_x_3098) ;  /* 0xfffffff400f87947 */ /* 0x000fea000383ffff */
.L_x_3099:
        /* <DEDUP_REMOVED lines=9> */
.L_x_3874:


//--------------------- .text._ZN7cutlass13device_kernelIN5flash22FlashAttnBwdPreprocessIN4cute5tupleIJNS3_1CILi64EEENS5_ILi192EEEEEENS_10bfloat16_tEfNS_4arch4Sm90ELb1ELb0EEEEEvNT_6ParamsE --------------------------
	.section	.text._ZN7cutlass13device_kernelIN5flash22FlashAttnBwdPreprocessIN4cute5tupleIJNS3_1CILi64EEENS5_ILi192EEEEEENS_10bfloat16_tEfNS_4arch4Sm90ELb1ELb0EEEEEvNT_6ParamsE,"ax",@progbits
	.align	128
.text._ZN7cutlass13device_kernelIN5flash22FlashAttnBwdPreprocessIN4cute5tupleIJNS3_1CILi64EEENS5_ILi192EEEEEENS_10bfloat16_tEfNS_4arch4Sm90ELb1ELb0EEEEEvNT_6ParamsE:
        .type           _ZN7cutlass13device_kernelIN5flash22FlashAttnBwdPreprocessIN4cute5tupleIJNS3_1CILi64EEENS5_ILi192EEEEEENS_10bfloat16_tEfNS_4arch4Sm90ELb1ELb0EEEEEvNT_6ParamsE,@function
        .size           _ZN7cutlass13device_kernelIN5flash22FlashAttnBwdPreprocessIN4cute5tupleIJNS3_1CILi64EEENS5_ILi192EEEEEENS_10bfloat16_tEfNS_4arch4Sm90ELb1ELb0EEEEEvNT_6ParamsE,(.L_x_3875 - _ZN7cutlass13device_kernelIN5flash22FlashAttnBwdPreprocessIN4cute5tupleIJNS3_1CILi64EEENS5_ILi192EEEEEENS_10bfloat16_tEfNS_4arch4Sm90ELb1ELb0EEEEEvNT_6ParamsE)
        .other          _ZN7cutlass13device_kernelIN5flash22FlashAttnBwdPreprocessIN4cute5tupleIJNS3_1CILi64EEENS5_ILi192EEEEEENS_10bfloat16_tEfNS_4arch4Sm90ELb1ELb0EEEEEvNT_6ParamsE,@"STO_CUDA_ENTRY STV_DEFAULT"
_ZN7cutlass13device_kernelIN5flash22FlashAttnBwdPreprocessIN4cute5tupleIJNS3_1CILi64EEENS5_ILi192EEEEEENS_10bfloat16_tEfNS_4arch4Sm90ELb1ELb0EEEEEvNT_6ParamsE:
[----:B------:R-:W-:Y:S01]  /*0000*/  LDC R1, c[0x0][0x28] ;  /* 0x00000a00ff017b82 */ /* 0x000fe20000000800 */
[----:B------:R-:W0:Y:S01]  /*0010*/  S2R R55, SR_CTAID.X ;  /* 0x0000000000377919 */ /* 0x000e220000002500 */
[----:B------:R-:W-:-:S06]  /*0020*/  ULDC UR4, c[0x0][0x218] ;  /* 0x0000860000047ab9 */ /* 0x000fcc0000000800 */
[----:B------:R-:W1:Y:S01]  /*0030*/  S2UR UR8, SR_CTAID.Y ;  /* 0x00000000000879c3 */ /* 0x000e620000002600 */
[----:B------:R-:W-:Y:S01]  /*0040*/  IMAD.MOV.U32 R56, RZ, RZ, 0x7f800000 ;  /* 0x7f800000ff387424 */ /* 0x000fe200078e00ff */
[----:B------:R-:W2:Y:S01]  /*0050*/  S2R R57, SR_TID.X ;  /* 0x0000000000397919 */ /* 0x000ea20000002100 */
[----:B------:R-:W-:-:S05]  /*0060*/  ULDC.64 UR6, c[0x0][0x208] ;  /* 0x0000820000067ab9 */ /* 0x000fca0000000a00 */
[----:B------:R-:W3:Y:S08]  /*0070*/  S2UR UR9, SR_CTAID.Z ;  /* 0x00000000000979c3 */ /* 0x000ef00000002700 */
[----:B------:R-:W4:Y:S01]  /*0080*/  LDC.64 R30, c[0x0][0x250] ;  /* 0x00009400ff1e7b82 */ /* 0x000f220000000a00 */
[----:B-1----:R-:W-:-:S07]  /*0090*/  USHF.R.S32.HI UR10, URZ, 0x1f, UR8 ;  /* 0x0000001f3f0a7899 */ /* 0x002fce0008011408 */
[----:B------:R-:W1:Y:S01]  /*00a0*/  LDC.64 R38, c[0x0][0x238] ;  /* 0x00008e00ff267b82 */ /* 0x000e620000000a00 */
[----:B0-----:R-:W-:Y:S01]  /*00b0*/  IMAD.SHL.U32 R2, R55, 0x40, RZ ;  /* 0x0000004037027824 */ /* 0x001fe200078e00ff */
[----:B---3--:R-:W-:-:S06]  /*00c0*/  USHF.R.S32.HI UR11, URZ, 0x1f, UR9 ;  /* 0x0000001f3f0b7899 */ /* 0x008fcc0008011409 */
[----:B------:R-:W0:Y:S01]  /*00d0*/  LDC.64 R62, c[0x0][0x258] ;  /* 0x00009600ff3e7b82 */ /* 0x000e220000000a00 */
[----:B------:R-:W-:-:S04]  /*00e0*/  IADD3 R59, -R2, UR4, RZ ;  /* 0x00000004023b7c10 */ /* 0x000fc8000fffe1ff */
[----:B--2---:R-:W-:-:S04]  /*00f0*/  ISETP.GE.AND P0, PT, R57, R59, PT ;  /* 0x0000003b3900720c */ /* 0x004fc80003f06270 */
[----:B------:R-:W-:-:S13]  /*0100*/  ISETP.GT.OR P0, PT, R57, 0x3f, P0 ;  /* 0x0000003f3900780c */ /* 0x000fda0000704670 */
[----:B------:R-:W2:Y:S01]  /*0110*/  @!P0 LDC.64 R6, c[0x0][0x290] ;  /* 0x0000a400ff068b82 */ /* 0x000ea20000000a00 */
[----:B------:R-:W-:Y:S02]  /*0120*/  @!P0 SHF.R.S32.HI R5, RZ, 0x1f, R57 ;  /* 0x0000001fff058819 */ /* 0x000fe40000011439 */
[----:B------:R-:W-:-:S04]  /*0130*/  @!P0 IADD3 R4, P1, R2, R57, RZ ;  /* 0x0000003902048210 */ /* 0x000fc80007f3e0ff */
[----:B------:R-:W-:Y:S01]  /*0140*/  @!P0 LEA.HI.X.SX32 R5, R2, R5, 0x1, P1 ;  /* 0x0000000502058211 */ /* 0x000fe200008f0eff */
[----:B------:R-:W3:Y:S08]  /*0150*/  @!P0 LDC.64 R8, c[0x0][0x298] ;  /* 0x0000a600ff088b82 */ /* 0x000ef00000000a00 */
[----:B------:R-:W4:Y:S01]  /*0160*/  @!P0 LDC.64 R10, c[0x0][0x288] ;  /* 0x0000a200ff0a8b82 */ /* 0x000f220000000a00 */
[----:B--2---:R-:W-:-:S02]  /*0170*/  @!P0 IMAD R0, R6, UR10, RZ ;  /* 0x0000000a06008c24 */ /* 0x004fc4000f8e02ff */
[----:B------:R-:W-:-:S04]  /*0180*/  @!P0 IMAD.WIDE.U32 R4, R6, UR8, R4 ;  /* 0x0000000806048c25 */ /* 0x000fc8000f8e0004 */
[----:B------:R-:W-:Y:S02]  /*0190*/  @!P0 IMAD R7, R7, UR8, R0 ;  /* 0x0000000807078c24 */ /* 0x000fe4000f8e0200 */
[C---:B---3--:R-:W-:Y:S02]  /*01a0*/  @!P0 IMAD R0, R8.reuse, UR11, RZ ;  /* 0x0000000b08008c24 */ /* 0x048fe4000f8e02ff */
[----:B------:R-:W-:Y:S02]  /*01b0*/  @!P0 IMAD.IADD R5, R5, 0x1, R7 ;  /* 0x0000000105058824 */ /* 0x000fe400078e0207 */
[----:B------:R-:W-:Y:S02]  /*01c0*/  @!P0 IMAD R7, R9, UR9, R0 ;  /* 0x0000000909078c24 */ /* 0x000fe4000f8e0200 */
[----:B------:R-:W-:Y:S02]  /*01d0*/  @!P0 IMAD.WIDE.U32 R4, R8, UR9, R4 ;  /* 0x0000000908048c25 */ /* 0x000fe4000f8e0004 */
[----:B------:R-:W2:Y:S03]  /*01e0*/  LDC.64 R8, c[0x0][0x230] ;  /* 0x00008c00ff087b82 */ /* 0x000ea60000000a00 */
[----:B------:R-:W-:-:S02]  /*01f0*/  @!P0 IADD3 R0, R5, R7, RZ ;  /* 0x0000000705008210 */ /* 0x000fc40007ffe0ff */
[----:B----4-:R-:W-:-:S04]  /*0200*/  @!P0 LEA R6, P1, R4, R10, 0x2 ;  /* 0x0000000a04068211 */ /* 0x010fc800078210ff */
[----:B------:R-:W-:Y:S02]  /*0210*/  @!P0 LEA.HI.X R7, R4, R11, R0, 0x2, P1 ;  /* 0x0000000b04078211 */ /* 0x000fe400008f1400 */
[----:B------:R-:W-:-:S03]  /*0220*/  SHF.R.S32.HI R0, RZ, 0x1f, R57 ;  /* 0x0000001fff007819 */ /* 0x000fc60000011439 */
[----:B------:R1:W5:Y:S01]  /*0230*/  @!P0 LDG.E R56, desc[UR6][R6.64] ;  /* 0x0000000606388981 */ /* 0x000362000c1e1900 */
[----:B------:R-:W-:Y:S01]  /*0240*/  LEA.HI R0, R0, R57, RZ, 0x3 ;  /* 0x0000003900007211 */ /* 0x000fe200078f18ff */
[----:B------:R-:W-:Y:S01]  /*0250*/  BSSY B0, `(.L_x_3100) ;  /* 0x0000037000007945 */ /* 0x000fe20003800000 */
[----:B------:R-:W-:Y:S02]  /*0260*/  CS2R R10, SRZ ;  /* 0x00000000000a7805 */ /* 0x000fe4000001ff00 */
[----:B------:R-:W-:Y:S02]  /*0270*/  CS2R R12, SRZ ;  /* 0x00000000000c7805 */ /* 0x000fe4000001ff00 */
[----:B------:R-:W-:Y:S02]  /*0280*/  LOP3.LUT R54, R0, 0xfffffff8, RZ, 0xc0, !PT ;  /* 0xfffffff800367812 */ /* 0x000fe400078ec0ff */
[----:B------:R-:W-:Y:S02]  /*0290*/  CS2R R14, SRZ ;  /* 0x00000000000e7805 */ /* 0x000fe4000001ff00 */
[----:B------:R-:W-:-:S02]  /*02a0*/  SHF.R.S32.HI R52, RZ, 0x3, R0 ;  /* 0x00000003ff347819 */ /* 0x000fc40000011400 */
[----:B------:R-:W-:Y:S02]  /*02b0*/  CS2R R16, SRZ ;  /* 0x0000000000107805 */ /* 0x000fe4000001ff00 */
[----:B------:R-:W-:Y:S01]  /*02c0*/  CS2R R18, SRZ ;  /* 0x0000000000127805 */ /* 0x000fe2000001ff00 */
[----:B------:R-:W-:Y:S01]  /*02d0*/  IMAD.IADD R54, R57, 0x1, -R54 ;  /* 0x0000000139367824 */ /* 0x000fe200078e0a36 */
[----:B------:R-:W-:Y:S01]  /*02e0*/  ISETP.GE.AND P0, PT, R52, R59, PT ;  /* 0x0000003b3400720c */ /* 0x000fe20003f06270 */
[----:B--2---:R-:W-:Y:S01]  /*02f0*/  IMAD R4, R8, UR10, RZ ;  /* 0x0000000a08047c24 */ /* 0x004fe2000f8e02ff */
[----:B------:R-:W-:Y:S01]  /*0300*/  CS2R R24, SRZ ;  /* 0x0000000000187805 */ /* 0x000fe2000001ff00 */
[----:B-1----:R-:W-:Y:S01]  /*0310*/  IMAD R6, R38, UR11, RZ ;  /* 0x0000000b26067c24 */ /* 0x002fe2000f8e02ff */
[----:B------:R-:W-:Y:S01]  /*0320*/  SHF.L.U32 R60, R54, 0x3, RZ ;  /* 0x00000003363c7819 */ /* 0x000fe200000006ff */
[----:B------:R-:W-:Y:S01]  /*0330*/  IMAD R7, R9, UR8, R4 ;  /* 0x0000000809077c24 */ /* 0x000fe2000f8e0204 */
[----:B------:R-:W-:Y:S01]  /*0340*/  CS2R R20, SRZ ;  /* 0x0000000000147805 */ /* 0x000fe2000001ff00 */
[----:B------:R-:W-:Y:S01]  /*0350*/  VIADD R0, R52, 0x20 ;  /* 0x0000002034007836 */ /* 0x000fe20000000000 */
[----:B------:R-:W-:Y:S01]  /*0360*/  SHF.R.S32.HI R61, RZ, 0x1f, R60 ;  /* 0x0000001fff3d7819 */ /* 0x000fe2000001143c */
[----:B------:R-:W-:Y:S01]  /*0370*/  IMAD R39, R39, UR9, R6 ;  /* 0x0000000927277c24 */ /* 0x000fe2000f8e0206 */
[----:B------:R-:W-:-:S02]  /*0380*/  CS2R R22, SRZ ;  /* 0x0000000000167805 */ /* 0x000fc4000001ff00 */
[----:B------:R-:W-:Y:S02]  /*0390*/  SHF.R.S32.HI R53, RZ, 0x1f, R52 ;  /* 0x0000001fff357819 */ /* 0x000fe40000011434 */
[----:B------:R-:W-:Y:S01]  /*03a0*/  CS2R R26, SRZ ;  /* 0x00000000001a7805 */ /* 0x000fe2000001ff00 */
[----:B------:R-:W-:Y:S01]  /*03b0*/  IMAD.WIDE.U32 R4, R8, UR8, R60 ;  /* 0x0000000808047c25 */ /* 0x000fe2000f8e003c */
[----:B------:R-:W-:-:S03]  /*03c0*/  ISETP.GE.AND P1, PT, R0, R59, PT ;  /* 0x0000003b0000720c */ /* 0x000fc60003f26270 */
[C---:B------:R-:W-:Y:S02]  /*03d0*/  IMAD R8, R30.reuse, UR10, RZ ;  /* 0x0000000a1e087c24 */ /* 0x040fe4000f8e02ff */
[----:B------:R-:W-:Y:S01]  /*03e0*/  IMAD.IADD R5, R5, 0x1, R7 ;  /* 0x0000000105057824 */ /* 0x000fe200078e0207 */
[----:B------:R-:W-:Y:S01]  /*03f0*/  CS2R R6, SRZ ;  /* 0x0000000000067805 */ /* 0x000fe2000001ff00 */
[----:B------:R-:W-:Y:S01]  /*0400*/  IMAD R31, R31, UR8, R8 ;  /* 0x000000081f1f7c24 */ /* 0x000fe2000f8e0208 */
[----:B------:R-:W-:Y:S01]  /*0410*/  CS2R R8, SRZ ;  /* 0x0000000000087805 */ /* 0x000fe2000001ff00 */
[----:B------:R-:W-:-:S04]  /*0420*/  IMAD.WIDE.U32 R28, R30, UR8, R60 ;  /* 0x000000081e1c7c25 */ /* 0x000fc8000f8e003c */
[----:B------:R-:W-:Y:S01]  /*0430*/  IMAD.WIDE.U32 R34, R38, UR9, R4 ;  /* 0x0000000926227c25 */ /* 0x000fe2000f8e0004 */
[----:B------:R-:W-:Y:S02]  /*0440*/  CS2R R4, SRZ ;  /* 0x0000000000047805 */ /* 0x000fe4000001ff00 */
[----:B------:R-:W-:Y:S01]  /*0450*/  IADD3 R31, R29, R31, RZ ;  /* 0x0000001f1d1f7210 */ /* 0x000fe20007ffe0ff */
[----:B0-----:R-:W-:Y:S02]  /*0460*/  IMAD R40, R62, UR11, RZ ;  /* 0x0000000b3e287c24 */ /* 0x001fe4000f8e02ff */
[----:B------:R-:W-:Y:S01]  /*0470*/  IMAD.IADD R39, R35, 0x1, R39 ;  /* 0x0000000123277824 */ /* 0x000fe200078e0227 */
[----:B------:R-:W-:Y:S06]  /*0480*/  @P0 BRA `(.L_x_3101) ;  /* 0x00000000004c0947 */ /* 0x000fec0003800000 */
[----:B------:R-:W-:Y:S01]  /*0490*/  IMAD.WIDE R32, R55, 0x40, R52 ;  /* 0x0000004037207825 */ /* 0x000fe200078e0234 */
[----:B------:R-:W-:Y:S01]  /*04a0*/  ULDC.64 UR12, c[0x0][0x228] ;  /* 0x00008a00000c7ab9 */ /* 0x000fe20000000a00 */
[----:B------:R-:W-:Y:S01]  /*04b0*/  ULDC UR5, c[0x0][0x21c] ;  /* 0x0000870000057ab9 */ /* 0x000fe20000000800 */
[C---:B------:R-:W-:Y:S01]  /*04c0*/  IADD3 R41, R60.reuse, 0x80, RZ ;  /* 0x000000803c297810 */ /* 0x040fe20007ffe0ff */
[C---:B------:R-:W-:Y:S01]  /*04d0*/  VIADD R36, R60.reuse, 0x40 ;  /* 0x000000403c247836 */ /* 0x040fe20000000000 */
[----:B------:R-:W-:Y:S01]  /*04e0*/  ISETP.GE.AND P2, PT, R60, UR5, PT ;  /* 0x000000053c007c0c */ /* 0x000fe2000bf46270 */
[----:B------:R-:W-:Y:S01]  /*04f0*/  IMAD R33, R33, UR12, RZ ;  /* 0x0000000c21217c24 */ /* 0x000fe2000f8e02ff */
[----:B------:R-:W-:Y:S01]  /*0500*/  ISETP.GE.AND P4, PT, R41, UR5, PT ;  /* 0x0000000529007c0c */ /* 0x000fe2000bf86270 */
[----:B------:R-:W-:Y:S01]  /*0510*/  IMAD.MOV.U32 R38, RZ, RZ, R34 ;  /* 0x000000ffff267224 */ /* 0x000fe200078e0022 */
[----:B------:R-:W-:Y:S01]  /*0520*/  ISETP.GE.AND P3, PT, R36, UR5, PT ;  /* 0x0000000524007c0c */ /* 0x000fe2000bf66270 */
[----:B------:R-:W-:-:S02]  /*0530*/  IMAD R33, R32, UR13, R33 ;  /* 0x0000000d20217c24 */ /* 0x000fc4000f8e0221 */
[----:B------:R-:W-:Y:S01]  /*0540*/  IMAD.WIDE.U32 R36, R32, UR12, R38 ;  /* 0x0000000c20247c25 */ /* 0x000fe2000f8e0026 */
[----:B------:R-:W-:-:S03]  /*0550*/  ULDC.64 UR12, c[0x0][0x210] ;  /* 0x00008400000c7ab9 */ /* 0x000fc60000000a00 */
[----:B------:R-:W-:Y:S01]  /*0560*/  IMAD.IADD R33, R37, 0x1, R33 ;  /* 0x0000000125217824 */ /* 0x000fe200078e0221 */
[----:B------:R-:W-:-:S04]  /*0570*/  LEA R32, P5, R36, UR12, 0x1 ;  /* 0x0000000c24207c11 */ /* 0x000fc8000f8a08ff */
[----:B------:R-:W-:-:S05]  /*0580*/  LEA.HI.X R33, R36, UR13, R33, 0x1, P5 ;  /* 0x0000000d24217c11 */ /* 0x000fca000a8f0c21 */
[----:B------:R0:W5:Y:S04]  /*0590*/  @!P2 LDG.E.128 R4, desc[UR6][R32.64] ;  /* 0x000000062004a981 */ /* 0x000168000c1e1d00 */
[----:B------:R0:W5:Y:S04]  /*05a0*/  @!P3 LDG.E.128 R8, desc[UR6][R32.64+0x80] ;  /* 0x000080062008b981 */ /* 0x000168000c1e1d00 */
[----:B------:R0:W5:Y:S02]  /*05b0*/  @!P4 LDG.E.128 R20, desc[UR6][R32.64+0x100] ;  /* 0x000100062014c981 */ /* 0x000164000c1e1d00 */
.L_x_3101:
[----:B------:R-:W-:Y:S05]  /*05c0*/  BSYNC B0 ;  /* 0x0000000000007941 */ /* 0x000fea0003800000 */
.L_x_3100:
[----:B------:R-:W-:Y:S04]  /*05d0*/  BSSY B0, `(.L_x_3102) ;  /* 0x0000017000007945 */ /* 0x000fe80003800000 */
[----:B------:R-:W-:Y:S05]  /*05e0*/  @P1 BRA `(.L_x_3103) ;  /* 0x0000000000541947 */ /* 0x000fea0003800000 */
[----:B0-----:R-:W-:Y:S01]  /*05f0*/  IMAD.WIDE R32, R55, 0x40, R52 ;  /* 0x0000004037207825 */ /* 0x001fe200078e0234 */
[----:B------:R-:W-:Y:S01]  /*0600*/  ULDC.64 UR12, c[0x0][0x228] ;  /* 0x00008a00000c7ab9 */ /* 0x000fe20000000a00 */
[----:B------:R-:W-:Y:S01]  /*0610*/  ULDC UR5, c[0x0][0x21c] ;  /* 0x0000870000057ab9 */ /* 0x000fe20000000800 */
[----:B------:R-:W-:Y:S01]  /*0620*/  IADD3 R36, R60, 0x80, RZ ;  /* 0x000000803c247810 */ /* 0x000fe20007ffe0ff */
[----:B------:R-:W-:Y:S01]  /*0630*/  IMAD.MOV.U32 R35, RZ, RZ, R39 ;  /* 0x000000ffff237224 */ /* 0x000fe200078e0027 */
[----:B------:R-:W-:Y:S02]  /*0640*/  IADD3 R37, P2, R32, 0x20, RZ ;  /* 0x0000002020257810 */ /* 0x000fe40007f5e0ff */
[C---:B------:R-:W-:Y:S02]  /*0650*/  ISETP.GE.AND P3, PT, R60.reuse, UR5, PT ;  /* 0x000000053c007c0c */ /* 0x040fe4000bf66270 */
[----:B------:R-:W-:Y:S01]  /*0660*/  IADD3.X R32, RZ, R33, RZ, P2, !PT ;  /* 0x00000021ff207210 */ /* 0x000fe200017fe4ff */
[----:B------:R-:W-:Y:S01]  /*0670*/  VIADD R33, R60, 0x40 ;  /* 0x000000403c217836 */ /* 0x000fe20000000000 */
[----:B------:R-:W-:Y:S01]  /*0680*/  ISETP.GE.AND P5, PT, R36, UR5, PT ;  /* 0x0000000524007c0c */ /* 0x000fe2000bfa6270 */
[----:B------:R-:W-:-:S03]  /*0690*/  IMAD.WIDE.U32 R34, R37, UR12, R34 ;  /* 0x0000000c25227c25 */ /* 0x000fc6000f8e0022 */
[----:B------:R-:W-:Y:S01]  /*06a0*/  ISETP.GE.AND P4, PT, R33, UR5, PT ;  /* 0x0000000521007c0c */ /* 0x000fe2000bf86270 */
[----:B------:R-:W-:-:S04]  /*06b0*/  IMAD R32, R32, UR12, RZ ;  /* 0x0000000c20207c24 */ /* 0x000fc8000f8e02ff */
[----:B------:R-:W-:Y:S01]  /*06c0*/  IMAD R33, R37, UR13, R32 ;  /* 0x0000000d25217c24 */ /* 0x000fe2000f8e0220 */
[----:B------:R-:W-:Y:S02]  /*06d0*/  ULDC.64 UR12, c[0x0][0x210] ;  /* 0x00008400000c7ab9 */ /* 0x000fe40000000a00 */
[----:B------:R-:W-:Y:S01]  /*06e0*/  LEA R32, P2, R34, UR12, 0x1 ;  /* 0x0000000c22207c11 */ /* 0x000fe2000f8408ff */
[----:B------:R-:W-:-:S05]  /*06f0*/  IMAD.IADD R33, R35, 0x1, R33 ;  /* 0x0000000123217824 */ /* 0x000fca00078e0221 */
[----:B------:R-:W-:-:S05]  /*0700*/  LEA.HI.X R33, R34, UR13, R33, 0x1, P2 ;  /* 0x0000000d22217c11 */ /* 0x000fca00090f0c21 */
[----:B------:R1:W5:Y:S04]  /*0710*/  @!P3 LDG.E.128 R12, desc[UR6][R32.64] ;  /* 0x00000006200cb981 */ /* 0x000368000c1e1d00 */
[----:B------:R1:W5:Y:S04]  /*0720*/  @!P4 LDG.E.128 R16, desc[UR6][R32.64+0x80] ;  /* 0x000080062010c981 */ /* 0x000368000c1e1d00 */
[----:B------:R1:W5:Y:S02]  /*0730*/  @!P5 LDG.E.128 R24, desc[UR6][R32.64+0x100] ;  /* 0x000100062018d981 */ /* 0x000364000c1e1d00 */
.L_x_3103:
[----:B------:R-:W-:Y:S05]  /*0740*/  BSYNC B0 ;  /* 0x0000000000007941 */ /* 0x000fea0003800000 */
.L_x_3102:
[----:B------:R-:W-:Y:S01]  /*0750*/  IMAD.MOV.U32 R30, RZ, RZ, R28 ;  /* 0x000000ffff1e7224 */ /* 0x000fe200078e001c */
[----:B------:R-:W-:Y:S01]  /*0760*/  BSSY B0, `(.L_x_3104) ;  /* 0x000003a000007945 */ /* 0x000fe20003800000 */
[----:B------:R-:W-:Y:S01]  /*0770*/  IMAD R65, R63, UR9, R40 ;  /* 0x000000093f417c24 */ /* 0x000fe2000f8e0228 */
[----:B------:R-:W-:Y:S01]  /*0780*/  CS2R R28, SRZ ;  /* 0x00000000001c7805 */ /* 0x000fe2000001ff00 */
[----:B------:R-:W-:Y:S01]  /*0790*/  IMAD.WIDE.U32 R62, R62, UR9, R30 ;  /* 0x000000093e3e7c25 */ /* 0x000fe2000f8e001e */
[----:B------:R-:W-:Y:S02]  /*07a0*/  CS2R R30, SRZ ;  /* 0x00000000001e7805 */ /* 0x000fe4000001ff00 */
[----:B01----:R-:W-:Y:S02]  /*07b0*/  CS2R R32, SRZ ;  /* 0x0000000000207805 */ /* 0x003fe4000001ff00 */
        /* <DEDUP_REMOVED lines=9> */
[----:B------:R-:W-:Y:S01]  /*0850*/  IADD3 R65, R63, R65, RZ ;  /* 0x000000413f417210 */ /* 0x000fe20007ffe0ff */
[----:B------:R-:W-:Y:S06]  /*0860*/  @P0 BRA `(.L_x_3105) ;  /* 0x0000000000a40947 */ /* 0x000fec0003800000 */
[----:B------:R-:W-:Y:S01]  /*0870*/  ULDC UR5, c[0x0][0x21c] ;  /* 0x0000870000057ab9 */ /* 0x000fe20000000800 */
[C---:B------:R-:W-:Y:S01]  /*0880*/  VIADD R58, R60.reuse, 0x40 ;  /* 0x000000403c3a7836 */ /* 0x040fe20000000000 */
[C---:B------:R-:W-:Y:S01]  /*0890*/  ISETP.GE.AND P2, PT, R60.reuse, UR5, PT ;  /* 0x000000053c007c0c */ /* 0x040fe2000bf46270 */
[----:B------:R-:W-:-:S03]  /*08a0*/  VIADD R64, R60, 0x80 ;  /* 0x000000803c407836 */ /* 0x000fc60000000000 */
[----:B------:R-:W-:Y:S02]  /*08b0*/  ISETP.GE.AND P3, PT, R58, UR5, PT ;  /* 0x000000053a007c0c */ /* 0x000fe4000bf66270 */
[----:B------:R-:W-:-:S07]  /*08c0*/  ISETP.GE.AND P5, PT, R64, UR5, PT ;  /* 0x0000000540007c0c */ /* 0x000fce000bfa6270 */
[----:B------:R-:W0:Y:S01]  /*08d0*/  @!P2 LDC.64 R76, c[0x0][0x248] ;  /* 0x00009200ff4cab82 */ /* 0x000e220000000a00 */
[----:B------:R-:W-:Y:S01]  /*08e0*/  @!P2 IMAD.WIDE R68, R55, 0x40, R52 ;  /* 0x000000403744a825 */ /* 0x000fe200078e0234 */
[----:B------:R-:W-:-:S03]  /*08f0*/  @!P2 MOV R64, R62 ;  /* 0x0000003e0040a202 */ /* 0x000fc60000000f00 */
[----:B------:R-:W-:Y:S01]  /*0900*/  @!P3 IMAD.WIDE R78, R55, 0x40, R52 ;  /* 0x00000040374eb825 */ /* 0x000fe200078e0234 */
[----:B------:R-:W-:Y:S02]  /*0910*/  @!P5 MOV R84, R62 ;  /* 0x0000003e0054d202 */ /* 0x000fe40000000f00 */
[----:B------:R-:W1:Y:S01]  /*0920*/  @!P3 LDC.64 R80, c[0x0][0x248] ;  /* 0x00009200ff50bb82 */ /* 0x000e620000000a00 */
[----:B------:R-:W-:-:S07]  /*0930*/  @!P5 IMAD.MOV.U32 R85, RZ, RZ, R65 ;  /* 0x000000ffff55d224 */ /* 0x000fce00078e0041 */
[----:B------:R-:W2:Y:S08]  /*0940*/  @!P5 LDC.64 R82, c[0x0][0x248] ;  /* 0x00009200ff52db82 */ /* 0x000eb00000000a00 */
[----:B------:R-:W3:Y:S01]  /*0950*/  @!P2 LDC.64 R74, c[0x0][0x240] ;  /* 0x00009000ff4aab82 */ /* 0x000ee20000000a00 */
[-C--:B0-----:R-:W-:Y:S02]  /*0960*/  @!P2 IMAD R87, R69, R76.reuse, RZ ;  /* 0x0000004c4557a224 */ /* 0x081fe400078e02ff */
[----:B------:R-:W-:-:S04]  /*0970*/  @!P2 IMAD.WIDE.U32 R72, R68, R76, R64 ;  /* 0x0000004c4448a225 */ /* 0x000fc800078e0040 */
[----:B------:R-:W-:Y:S01]  /*0980*/  @!P2 IMAD R87, R68, R77, R87 ;  /* 0x0000004d4457a224 */ /* 0x000fe200078e0257 */
[----:B------:R-:W0:Y:S01]  /*0990*/  @!P3 LDC.64 R70, c[0x0][0x240] ;  /* 0x00009000ff46bb82 */ /* 0x000e220000000a00 */
[----:B------:R-:W-:Y:S02]  /*09a0*/  @!P3 IMAD.MOV.U32 R68, RZ, RZ, R62 ;  /* 0x000000ffff44b224 */ /* 0x000fe400078e003e */
[----:B------:R-:W-:Y:S02]  /*09b0*/  @!P3 IMAD.MOV.U32 R69, RZ, RZ, R65 ;  /* 0x000000ffff45b224 */ /* 0x000fe400078e0041 */
[----:B------:R-:W-:-:S03]  /*09c0*/  @!P5 IMAD.WIDE R76, R55, 0x40, R52 ;  /* 0x00000040374cd825 */ /* 0x000fc600078e0234 */
[----:B------:R-:W4:Y:S01]  /*09d0*/  @!P5 LDC.64 R66, c[0x0][0x240] ;  /* 0x00009000ff42db82 */ /* 0x000f220000000a00 */
[----:B-1----:R-:W-:-:S04]  /*09e0*/  @!P3 IMAD.WIDE.U32 R68, R78, R80, R68 ;  /* 0x000000504e44b225 */ /* 0x002fc800078e0044 */
[----:B------:R-:W-:Y:S02]  /*09f0*/  @!P3 IMAD R80, R79, R80, RZ ;  /* 0x000000504f50b224 */ /* 0x000fe400078e02ff */
[----:B--2---:R-:W-:Y:S01]  /*0a00*/  @!P5 IMAD R58, R77, R82, RZ ;  /* 0x000000524d3ad224 */ /* 0x004fe200078e02ff */
[----:B---3--:R-:W-:Y:S01]  /*0a10*/  @!P2 LEA R74, P0, R72, R74, 0x1 ;  /* 0x0000004a484aa211 */ /* 0x008fe200078008ff */
[----:B------:R-:W-:-:S04]  /*0a20*/  @!P5 IMAD.WIDE.U32 R84, R76, R82, R84 ;  /* 0x000000524c54d225 */ /* 0x000fc800078e0054 */
[----:B------:R-:W-:Y:S02]  /*0a30*/  @!P3 IMAD R81, R78, R81, R80 ;  /* 0x000000514e51b224 */ /* 0x000fe400078e0250 */
[----:B------:R-:W-:Y:S01]  /*0a40*/  @!P5 IMAD R83, R76, R83, R58 ;  /* 0x000000534c53d224 */ /* 0x000fe200078e023a */
[----:B0-----:R-:W-:Y:S01]  /*0a50*/  @!P3 LEA R70, P4, R68, R70, 0x1 ;  /* 0x000000464446b211 */ /* 0x001fe200078808ff */
[----:B------:R-:W-:Y:S01]  /*0a60*/  @!P2 IMAD.IADD R87, R73, 0x1, R87 ;  /* 0x000000014957a824 */ /* 0x000fe200078e0257 */
[----:B------:R-:W-:Y:S01]  /*0a70*/  @!P3 IADD3 R81, R69, R81, RZ ;  /* 0x000000514551b210 */ /* 0x000fe20007ffe0ff */
[----:B------:R-:W-:-:S03]  /*0a80*/  @!P5 IMAD.IADD R83, R85, 0x1, R83 ;  /* 0x000000015553d824 */ /* 0x000fc600078e0253 */
[----:B------:R-:W-:Y:S02]  /*0a90*/  @!P2 LEA.HI.X R75, R72, R75, R87, 0x1, P0 ;  /* 0x0000004b484ba211 */ /* 0x000fe400000f0c57 */
[----:B----4-:R-:W-:Y:S02]  /*0aa0*/  @!P5 LEA R66, P6, R84, R66, 0x1 ;  /* 0x000000425442d211 */ /* 0x010fe400078c08ff */
[----:B------:R-:W-:Y:S01]  /*0ab0*/  @!P3 LEA.HI.X R71, R68, R71, R81, 0x1, P4 ;  /* 0x000000474447b211 */ /* 0x000fe200020f0c51 */
[----:B------:R0:W5:Y:S01]  /*0ac0*/  @!P2 LDG.E.128 R28, desc[UR6][R74.64] ;  /* 0x000000064a1ca981 */ /* 0x000162000c1e1d00 */
[----:B------:R-:W-:-:S03]  /*0ad0*/  @!P5 LEA.HI.X R67, R84, R67, R83, 0x1, P6 ;  /* 0x000000435443d211 */ /* 0x000fc600030f0c53 */
[----:B------:R0:W5:Y:S04]  /*0ae0*/  @!P3 LDG.E.128 R32, desc[UR6][R70.64+0x80] ;  /* 0x000080064620b981 */ /* 0x000168000c1e1d00 */
[----:B------:R0:W5:Y:S02]  /*0af0*/  @!P5 LDG.E.128 R44, desc[UR6][R66.64+0x100] ;  /* 0x00010006422cd981 */ /* 0x000164000c1e1d00 */
.L_x_3105:
[----:B------:R-:W-:Y:S05]  /*0b00*/  BSYNC B0 ;  /* 0x0000000000007941 */ /* 0x000fea0003800000 */
.L_x_3104:
[----:B------:R-:W-:Y:S04]  /*0b10*/  BSSY B0, `(.L_x_3106) ;  /* 0x0000017000007945 */ /* 0x000fe80003800000 */
[----:B------:R-:W-:Y:S05]  /*0b20*/  @P1 BRA `(.L_x_3107) ;  /* 0x0000000000541947 */ /* 0x000fea0003800000 */
[----:B0-----:R-:W-:Y:S01]  /*0b30*/  IMAD.WIDE R66, R55, 0x40, R52 ;  /* 0x0000004037427825 */ /* 0x001fe200078e0234 */
[----:B------:R-:W-:Y:S01]  /*0b40*/  ULDC UR5, c[0x0][0x21c] ;  /* 0x0000870000057ab9 */ /* 0x000fe20000000800 */
[----:B------:R-:W-:Y:S01]  /*0b50*/  MOV R63, R65 ;  /* 0x00000041003f7202 */ /* 0x000fe20000000f00 */
[----:B------:R-:W-:Y:S01]  /*0b60*/  ULDC.64 UR12, c[0x0][0x248] ;  /* 0x00009200000c7ab9 */ /* 0x000fe20000000a00 */
[----:B------:R-:W-:Y:S01]  /*0b70*/  VIADD R64, R60, 0x40 ;  /* 0x000000403c407836 */ /* 0x000fe20000000000 */
[----:B------:R-:W-:Y:S02]  /*0b80*/  IADD3 R61, P0, R66, 0x20, RZ ;  /* 0x00000020423d7810 */ /* 0x000fe40007f1e0ff */
[C---:B------:R-:W-:Y:S01]  /*0b90*/  ISETP.GE.AND P1, PT, R60.reuse, UR5, PT ;  /* 0x000000053c007c0c */ /* 0x040fe2000bf26270 */
[----:B------:R-:W-:Y:S01]  /*0ba0*/  VIADD R60, R60, 0x80 ;  /* 0x000000803c3c7836 */ /* 0x000fe20000000000 */
[----:B------:R-:W-:Y:S01]  /*0bb0*/  ISETP.GE.AND P2, PT, R64, UR5, PT ;  /* 0x0000000540007c0c */ /* 0x000fe2000bf46270 */
[----:B------:R-:W-:-:S02]  /*0bc0*/  IMAD.X R58, RZ, RZ, R67, P0 ;  /* 0x000000ffff3a7224 */ /* 0x000fc400000e0643 */
[----:B------:R-:W-:Y:S01]  /*0bd0*/  IMAD.WIDE.U32 R62, R61, UR12, R62 ;  /* 0x0000000c3d3e7c25 */ /* 0x000fe2000f8e003e */
[----:B------:R-:W-:-:S03]  /*0be0*/  ISETP.GE.AND P3, PT, R60, UR5, PT ;  /* 0x000000053c007c0c */ /* 0x000fc6000bf66270 */
[----:B------:R-:W-:-:S04]  /*0bf0*/  IMAD R58, R58, UR12, RZ ;  /* 0x0000000c3a3a7c24 */ /* 0x000fc8000f8e02ff */
[----:B------:R-:W-:Y:S01]  /*0c00*/  IMAD R61, R61, UR13, R58 ;  /* 0x0000000d3d3d7c24 */ /* 0x000fe2000f8e023a */
[----:B------:R-:W-:Y:S02]  /*0c10*/  ULDC.64 UR12, c[0x0][0x240] ;  /* 0x00009000000c7ab9 */ /* 0x000fe40000000a00 */
[----:B------:R-:W-:Y:S02]  /*0c20*/  LEA R60, P0, R62, UR12, 0x1 ;  /* 0x0000000c3e3c7c11 */ /* 0x000fe4000f8008ff */
[----:B------:R-:W-:-:S04]  /*0c30*/  IADD3 R61, R63, R61, RZ ;  /* 0x0000003d3f3d7210 */ /* 0x000fc80007ffe0ff */
[----:B------:R-:W-:-:S05]  /*0c40*/  LEA.HI.X R61, R62, UR13, R61, 0x1, P0 ;  /* 0x0000000d3e3d7c11 */ /* 0x000fca00080f0c3d */
[----:B------:R1:W5:Y:S04]  /*0c50*/  @!P1 LDG.E.128 R36, desc[UR6][R60.64] ;  /* 0x000000063c249981 */ /* 0x000368000c1e1d00 */
[----:B------:R1:W5:Y:S04]  /*0c60*/  @!P2 LDG.E.128 R40, desc[UR6][R60.64+0x80] ;  /* 0x000080063c28a981 */ /* 0x000368000c1e1d00 */
[----:B------:R1:W5:Y:S02]  /*0c70*/  @!P3 LDG.E.128 R48, desc[UR6][R60.64+0x100] ;  /* 0x000100063c30b981 */ /* 0x000364000c1e1d00 */
.L_x_3107:
[----:B------:R-:W-:Y:S05]  /*0c80*/  BSYNC B0 ;  /* 0x0000000000007941 */ /* 0x000fea0003800000 */
.L_x_3106:
[C---:B0----5:R-:W-:Y:S01]  /*0c90*/  IMAD.U32 R75, R32.reuse, 0x10000, RZ ;  /* 0x00010000204b7824 */ /* 0x061fe200078e00ff */
[----:B------:R-:W-:Y:S01]  /*0ca0*/  LOP3.LUT R68, R32, 0xffff0000, RZ, 0xc0, !PT ;  /* 0xffff000020447812 */ /* 0x000fe200078ec0ff */
[----:B------:R-:W-:Y:S01]  /*0cb0*/  IMAD.U32 R67, R31, 0x10000, RZ ;  /* 0x000100001f437824 */ /* 0x000fe200078e00ff */
[----:B------:R-:W-:Y:S01]  /*0cc0*/  LOP3.LUT R74, R4, 0xffff0000, RZ, 0xc0, !PT ;  /* 0xffff0000044a7812 */ /* 0x000fe200078ec0ff */
[----:B------:R-:W-:Y:S01]  /*0cd0*/  IMAD.U32 R69, R29, 0x10000, RZ ;  /* 0x000100001d457824 */ /* 0x000fe200078e00ff */
[----:B------:R-:W-:Y:S01]  /*0ce0*/  LOP3.LUT R79, R28, 0xffff0000, RZ, 0xc0, !PT ;  /* 0xffff00001c4f7812 */ /* 0x000fe200078ec0ff */
[----:B------:R-:W-:Y:S01]  /*0cf0*/  IMAD.U32 R66, R6, 0x10000, RZ ;  /* 0x0001000006427824 */ /* 0x000fe200078e00ff */
[C---:B------:R-:W-:Y:S01]  /*0d00*/  SHF.L.U32 R65, R33.reuse, 0x10, RZ ;  /* 0x0000001021417819 */ /* 0x040fe200000006ff */
[----:B------:R-:W-:Y:S01]  /*0d10*/  IMAD.U32 R77, R30, 0x10000, RZ ;  /* 0x000100001e4d7824 */ /* 0x000fe200078e00ff */
[----:B------:R-:W-:Y:S01]  /*0d20*/  LOP3.LUT R32, R33, 0xffff0000, RZ, 0xc0, !PT ;  /* 0xffff000021207812 */ /* 0x000fe200078ec0ff */
[----:B------:R-:W-:Y:S01]  /*0d30*/  IMAD.U32 R63, R4, 0x10000, RZ ;  /* 0x00010000043f7824 */ /* 0x000fe200078e00ff */
[----:B------:R-:W-:Y:S01]  /*0d40*/  LOP3.LUT R71, R31, 0xffff0000, RZ, 0xc0, !PT ;  /* 0xffff00001f477812 */ /* 0x000fe200078ec0ff */
[----:B------:R-:W-:Y:S01]  /*0d50*/  IMAD.U32 R4, R11, 0x10000, RZ ;  /* 0x000100000b047824 */ /* 0x000fe200078e00ff */
[----:B------:R-:W-:Y:S01]  /*0d60*/  LOP3.LUT R33, R12, 0xffff0000, RZ, 0xc0, !PT ;  /* 0xffff00000c217812 */ /* 0x000fe200078ec0ff */
[----:B------:R-:W-:Y:S01]  /*0d70*/  FMUL.FTZ R74, R74, R79 ;  /* 0x0000004f4a4a7220 */ /* 0x000fe20000410000 */
[----:B------:R-:W-:Y:S01]  /*0d80*/  LOP3.LUT R76, R36, 0xffff0000, RZ, 0xc0, !PT ;  /* 0xffff0000244c7812 */ /* 0x000fe200078ec0ff */
[----:B------:R-:W-:Y:S01]  /*0d90*/  IMAD.U32 R58, R5, 0x10000, RZ ;  /* 0x00010000053a7824 */ /* 0x000fe200078e00ff */
[----:B------:R-:W-:Y:S01]  /*0da0*/  SHF.L.U32 R72, R28, 0x10, RZ ;  /* 0x000000101c487819 */ /* 0x000fe200000006ff */
[----:B------:R-:W-:Y:S01]  /*0db0*/  BSSY B0, `(.L_x_3108) ;  /* 0x00000a4000007945 */ /* 0x000fe20003800000 */
[----:B------:R-:W-:Y:S01]  /*0dc0*/  LOP3.LUT R73, R29, 0xffff0000, RZ, 0xc0, !PT ;  /* 0xffff00001d497812 */ /* 0x000fe200078ec0ff */
[----:B------:R-:W-:Y:S01]  /*0dd0*/  FMUL.FTZ R76, R33, R76 ;  /* 0x0000004c214c7220 */ /* 0x000fe20000410000 */
[C---:B------:R-:W-:Y:S01]  /*0de0*/  SHF.L.U32 R64, R8.reuse, 0x10, RZ ;  /* 0x0000001008407819 */ /* 0x040fe200000006ff */
[----:B------:R-:W-:Y:S01]  /*0df0*/  FFMA.FTZ R63, R63, R72, R74 ;  /* 0x000000483f3f7223 */ /* 0x000fe2000001004a */
[----:B------:R-:W-:Y:S01]  /*0e00*/  LOP3.LUT R31, R8, 0xffff0000, RZ, 0xc0, !PT ;  /* 0xffff0000081f7812 */ /* 0x000fe200078ec0ff */
[----:B------:R-:W-:Y:S01]  /*0e10*/  IMAD.U32 R8, R9, 0x10000, RZ ;  /* 0x0001000009087824 */ /* 0x000fe200078e00ff */
[----:B-1----:R-:W-:Y:S01]  /*0e20*/  LOP3.LUT R61, R6, 0xffff0000, RZ, 0xc0, !PT ;  /* 0xffff0000063d7812 */ /* 0x002fe200078ec0ff */
[----:B------:R-:W-:Y:S01]  /*0e30*/  IMAD.U32 R6, R10, 0x10000, RZ ;  /* 0x000100000a067824 */ /* 0x000fe200078e00ff */
[----:B------:R-:W-:Y:S01]  /*0e40*/  SHF.L.U32 R28, R7, 0x10, RZ ;  /* 0x00000010071c7819 */ /* 0x000fe200000006ff */
[----:B------:R-:W-:Y:S01]  /*0e50*/  IMAD.U32 R33, R37, 0x10000, RZ ;  /* 0x0001000025217824 */ /* 0x000fe200078e00ff */
[----:B------:R-:W-:Y:S01]  /*0e60*/  LOP3.LUT R60, R7, 0xffff0000, RZ, 0xc0, !PT ;  /* 0xffff0000073c7812 */ /* 0x000fe200078ec0ff */
[----:B------:R-:W-:Y:S01]  /*0e70*/  FFMA.FTZ R63, R58, R69, R63 ;  /* 0x000000453a3f7223 */ /* 0x000fe2000001003f */
[----:B------:R-:W-:-:S02]  /*0e80*/  LOP3.LUT R70, R30, 0xffff0000, RZ, 0xc0, !PT ;  /* 0xffff00001e467812 */ /* 0x000fc400078ec0ff */
[----:B------:R-:W-:Y:S02]  /*0e90*/  LOP3.LUT R29, R9, 0xffff0000, RZ, 0xc0, !PT ;  /* 0xffff0000091d7812 */ /* 0x000fe400078ec0ff */
[----:B------:R-:W-:Y:S02]  /*0ea0*/  LOP3.LUT R7, R10, 0xffff0000, RZ, 0xc0, !PT ;  /* 0xffff00000a077812 */ /* 0x000fe400078ec0ff */
[C---:B------:R-:W-:Y:S02]  /*0eb0*/  SHF.L.U32 R9, R34.reuse, 0x10, RZ ;  /* 0x0000001022097819 */ /* 0x040fe400000006ff */
[----:B------:R-:W-:Y:S02]  /*0ec0*/  LOP3.LUT R30, R34, 0xffff0000, RZ, 0xc0, !PT ;  /* 0xffff0000221e7812 */ /* 0x000fe400078ec0ff */
[----:B------:R-:W-:Y:S01]  /*0ed0*/  LOP3.LUT R10, R11, 0xffff0000, RZ, 0xc0, !PT ;  /* 0xffff00000b0a7812 */ /* 0x000fe200078ec0ff */
[----:B------:R-:W-:Y:S01]  /*0ee0*/  IMAD.U32 R11, R12, 0x10000, RZ ;  /* 0x000100000c0b7824 */ /* 0x000fe200078e00ff */
[----:B------:R-:W-:Y:S01]  /*0ef0*/  SHF.L.U32 R34, R36, 0x10, RZ ;  /* 0x0000001024227819 */ /* 0x000fe200000006ff */
[----:B------:R-:W-:Y:S01]  /*0f00*/  IMAD.U32 R12, R13, 0x10000, RZ ;  /* 0x000100000d0c7824 */ /* 0x000fe200078e00ff */
[----:B------:R-:W-:Y:S01]  /*0f10*/  LOP3.LUT R62, R5, 0xffff0000, RZ, 0xc0, !PT ;  /* 0xffff0000053e7812 */ /* 0x000fe200078ec0ff */
[----:B------:R-:W-:Y:S01]  /*0f20*/  IMAD.U32 R5, R35, 0x10000, RZ ;  /* 0x0001000023057824 */ /* 0x000fe200078e00ff */
[----:B------:R-:W-:Y:S01]  /*0f30*/  LOP3.LUT R13, R13, 0xffff0000, RZ, 0xc0, !PT ;  /* 0xffff00000d0d7812 */ /* 0x000fe200078ec0ff */
[----:B------:R-:W-:Y:S01]  /*0f40*/  FFMA.FTZ R11, R11, R34, R76 ;  /* 0x000000220b0b7223 */ /* 0x000fe2000001004c */
[----:B------:R-:W-:Y:S01]  /*0f50*/  LOP3.LUT R36, R37, 0xffff0000, RZ, 0xc0, !PT ;  /* 0xffff000025247812 */ /* 0x000fe200078ec0ff */
[----:B------:R-:W-:Y:S01]  /*0f60*/  FFMA.FTZ R63, R62, R73, R63 ;  /* 0x000000493e3f7223 */ /* 0x000fe2000001003f */
[----:B------:R-:W-:-:S02]  /*0f70*/  IMAD.U32 R34, R38, 0x10000, RZ ;  /* 0x0001000026227824 */ /* 0x000fc400078e00ff */
[----:B------:R-:W-:Y:S01]  /*0f80*/  FFMA.FTZ R12, R12, R33, R11 ;  /* 0x000000210c0c7223 */ /* 0x000fe2000001000b */
[----:B------:R-:W-:Y:S01]  /*0f90*/  SHF.L.U32 R11, R14, 0x10, RZ ;  /* 0x000000100e0b7819 */ /* 0x000fe200000006ff */
[----:B------:R-:W-:Y:S01]  /*0fa0*/  FFMA.FTZ R66, R66, R77, R63 ;  /* 0x0000004d42427223 */ /* 0x000fe2000001003f */
[----:B------:R-:W-:Y:S01]  /*0fb0*/  LOP3.LUT R35, R35, 0xffff0000, RZ, 0xc0, !PT ;  /* 0xffff000023237812 */ /* 0x000fe200078ec0ff */
[----:B------:R-:W-:Y:S01]  /*0fc0*/  FFMA.FTZ R36, R13, R36, R12 ;  /* 0x000000240d247223 */ /* 0x000fe2000001000c */
[----:B------:R-:W-:Y:S01]  /*0fd0*/  LOP3.LUT R12, R14, 0xffff0000, RZ, 0xc0, !PT ;  /* 0xffff00000e0c7812 */ /* 0x000fe200078ec0ff */
[----:B------:R-:W-:Y:S01]  /*0fe0*/  FFMA.FTZ R61, R61, R70, R66 ;  /* 0x000000463d3d7223 */ /* 0x000fe20000010042 */
[----:B------:R-:W-:Y:S01]  /*0ff0*/  LOP3.LUT R13, R38, 0xffff0000, RZ, 0xc0, !PT ;  /* 0xffff0000260d7812 */ /* 0x000fe200078ec0ff */
[----:B------:R-:W-:Y:S01]  /*1000*/  FFMA.FTZ R33, R11, R34, R36 ;  /* 0x000000220b217223 */ /* 0x000fe20000010024 */
[----:B------:R-:W-:Y:S01]  /*1010*/  SHF.L.U32 R34, R39, 0x10, RZ ;  /* 0x0000001027227819 */ /* 0x000fe200000006ff */
[----:B------:R-:W-:-:S02]  /*1020*/  IMAD.U32 R11, R15, 0x10000, RZ ;  /* 0x000100000f0b7824 */ /* 0x000fc400078e00ff */
[----:B------:R-:W-:Y:S01]  /*1030*/  FFMA.FTZ R61, R28, R67, R61 ;  /* 0x000000431c3d7223 */ /* 0x000fe2000001003d */
[----:B------:R-:W-:Y:S01]  /*1040*/  FFMA.FTZ R12, R12, R13, R33 ;  /* 0x0000000d0c0c7223 */ /* 0x000fe20000010021 */
[----:B------:R-:W-:Y:S02]  /*1050*/  LOP3.LUT R14, R15, 0xffff0000, RZ, 0xc0, !PT ;  /* 0xffff00000f0e7812 */ /* 0x000fe400078ec0ff */
[----:B------:R-:W-:Y:S01]  /*1060*/  LOP3.LUT R39, R39, 0xffff0000, RZ, 0xc0, !PT ;  /* 0xffff000027277812 */ /* 0x000fe200078ec0ff */
[----:B------:R-:W-:Y:S01]  /*1070*/  FFMA.FTZ R13, R11, R34, R12 ;  /* 0x000000220b0d7223 */ /* 0x000fe2000001000c */
[----:B------:R-:W-:Y:S01]  /*1080*/  FFMA.FTZ R61, R60, R71, R61 ;  /* 0x000000473c3d7223 */ /* 0x000fe2000001003d */
[----:B------:R-:W-:Y:S01]  /*1090*/  SHF.L.U32 R28, R40, 0x10, RZ ;  /* 0x00000010281c7819 */ /* 0x000fe200000006ff */
[----:B------:R-:W-:Y:S02]  /*10a0*/  IMAD.U32 R11, R16, 0x10000, RZ ;  /* 0x00010000100b7824 */ /* 0x000fe400078e00ff */
[----:B------:R-:W-:Y:S01]  /*10b0*/  FFMA.FTZ R14, R14, R39, R13 ;  /* 0x000000270e0e7223 */ /* 0x000fe2000001000d */
[----:B------:R-:W-:Y:S01]  /*10c0*/  FFMA.FTZ R64, R64, R75, R61 ;  /* 0x0000004b40407223 */ /* 0x000fe2000001003d */
[----:B------:R-:W-:-:S02]  /*10d0*/  LOP3.LUT R12, R16, 0xffff0000, RZ, 0xc0, !PT ;  /* 0xffff0000100c7812 */ /* 0x000fc400078ec0ff */
[----:B------:R-:W-:Y:S01]  /*10e0*/  LOP3.LUT R13, R40, 0xffff0000, RZ, 0xc0, !PT ;  /* 0xffff0000280d7812 */ /* 0x000fe200078ec0ff */
[----:B------:R-:W-:Y:S01]  /*10f0*/  FFMA.FTZ R15, R11, R28, R14 ;  /* 0x0000001c0b0f7223 */ /* 0x000fe2000001000e */
[----:B------:R-:W-:Y:S01]  /*1100*/  FFMA.FTZ R31, R31, R68, R64 ;  /* 0x000000441f1f7223 */ /* 0x000fe20000010040 */
[----:B------:R-:W-:Y:S01]  /*1110*/  SHF.L.U32 R14, R41, 0x10, RZ ;  /* 0x00000010290e7819 */ /* 0x000fe200000006ff */
[C---:B------:R-:W-:Y:S02]  /*1120*/  IMAD.U32 R11, R17.reuse, 0x10000, RZ ;  /* 0x00010000110b7824 */ /* 0x040fe400078e00ff */
[----:B------:R-:W-:Y:S01]  /*1130*/  FFMA.FTZ R12, R12, R13, R15 ;  /* 0x0000000d0c0c7223 */ /* 0x000fe2000001000f */
[----:B------:R-:W-:Y:S01]  /*1140*/  FFMA.FTZ R8, R8, R65, R31 ;  /* 0x0000004108087223 */ /* 0x000fe2000001001f */
[----:B------:R-:W-:Y:S01]  /*1150*/  LOP3.LUT R16, R17, 0xffff0000, RZ, 0xc0, !PT ;  /* 0xffff000011107812 */ /* 0x000fe200078ec0ff */
[----:B------:R-:W-:Y:S01]  /*1160*/  IMAD.U32 R17, R46, 0x10000, RZ ;  /* 0x000100002e117824 */ /* 0x000fe200078e00ff */
[----:B------:R-:W-:Y:S01]  /*1170*/  LOP3.LUT R41, R41, 0xffff0000, RZ, 0xc0, !PT ;  /* 0xffff000029297812 */ /* 0x000fe200078ec0ff */
[----:B------:R-:W-:Y:S01]  /*1180*/  FFMA.FTZ R13, R11, R14, R12 ;  /* 0x0000000e0b0d7223 */ /* 0x000fe2000001000c */
[----:B------:R-:W-:Y:S01]  /*1190*/  FFMA.FTZ R29, R29, R32, R8 ;  /* 0x000000201d1d7223 */ /* 0x000fe20000010008 */
[C---:B------:R-:W-:Y:S01]  /*11a0*/  IMAD.U32 R8, R18.reuse, 0x10000, RZ ;  /* 0x0001000012087824 */ /* 0x040fe200078e00ff */
[----:B------:R-:W-:Y:S01]  /*11b0*/  LOP3.LUT R11, R18, 0xffff0000, RZ, 0xc0, !PT ;  /* 0xffff0000120b7812 */ /* 0x000fe200078ec0ff */
[----:B------:R-:W-:Y:S01]  /*11c0*/  FFMA.FTZ R41, R16, R41, R13 ;  /* 0x0000002910297223 */ /* 0x000fe2000001000d */
[----:B------:R-:W-:-:S02]  /*11d0*/  IMAD.U32 R13, R42, 0x10000, RZ ;  /* 0x000100002a0d7824 */ /* 0x000fc400078e00ff */
[----:B------:R-:W-:Y:S01]  /*11e0*/  FFMA.FTZ R6, R6, R9, R29 ;  /* 0x0000000906067223 */ /* 0x000fe2000001001d */
[----:B------:R-:W-:Y:S01]  /*11f0*/  LOP3.LUT R14, R42, 0xffff0000, RZ, 0xc0, !PT ;  /* 0xffff00002a0e7812 */ /* 0x000fe200078ec0ff */
[----:B------:R-:W-:Y:S02]  /*1200*/  FFMA.FTZ R16, R8, R13, R41 ;  /* 0x0000000d08107223 */ /* 0x000fe40000010029 */
[----:B------:R-:W-:Y:S01]  /*1210*/  FFMA.FTZ R13, R7, R30, R6 ;  /* 0x0000001e070d7223 */ /* 0x000fe20000010006 */
[----:B------:R-:W-:Y:S01]  /*1220*/  SHF.L.U32 R12, R19, 0x10, RZ ;  /* 0x00000010130c7819 */ /* 0x000fe200000006ff */
[----:B------:R-:W-:Y:S01]  /*1230*/  IMAD.U32 R6, R20, 0x10000, RZ ;  /* 0x0001000014067824 */ /* 0x000fe200078e00ff */
[----:B------:R-:W-:Y:S01]  /*1240*/  SHF.L.U32 R15, R43, 0x10, RZ ;  /* 0x000000102b0f7819 */ /* 0x000fe200000006ff */
[----:B------:R-:W-:Y:S01]  /*1250*/  FFMA.FTZ R29, R11, R14, R16 ;  /* 0x0000000e0b1d7223 */ /* 0x000fe20000010010 */
[----:B------:R-:W-:Y:S01]  /*1260*/  FFMA.FTZ R13, R4, R5, R13 ;  /* 0x00000005040d7223 */ /* 0x000fe2000001000d */
[----:B------:R-:W-:Y:S01]  /*1270*/  LOP3.LUT R18, R19, 0xffff0000, RZ, 0xc0, !PT ;  /* 0xffff000013127812 */ /* 0x000fe200078ec0ff */
[----:B------:R-:W-:Y:S01]  /*1280*/  IMAD.U32 R5, R44, 0x10000, RZ ;  /* 0x000100002c057824 */ /* 0x000fe200078e00ff */
[----:B------:R-:W-:Y:S01]  /*1290*/  LOP3.LUT R43, R43, 0xffff0000, RZ, 0xc0, !PT ;  /* 0xffff00002b2b7812 */ /* 0x000fe200078ec0ff */
[----:B------:R-:W-:Y:S01]  /*12a0*/  FFMA.FTZ R15, R12, R15, R29 ;  /* 0x0000000f0c0f7223 */ /* 0x000fe2000001001d */
[----:B------:R-:W-:Y:S01]  /*12b0*/  FFMA.FTZ R35, R10, R35, R13 ;  /* 0x000000230a237223 */ /* 0x000fe2000001000d */
[----:B------:R-:W-:Y:S01]  /*12c0*/  SHF.L.U32 R13, R48, 0x10, RZ ;  /* 0x00000010300d7819 */ /* 0x000fe200000006ff */
[----:B------:R-:W-:-:S02]  /*12d0*/  IMAD.U32 R4, R24, 0x10000, RZ ;  /* 0x0001000018047824 */ /* 0x000fc400078e00ff */
[----:B------:R-:W-:Y:S01]  /*12e0*/  FFMA.FTZ R15, R18, R43, R15 ;  /* 0x0000002b120f7223 */ /* 0x000fe2000001000f */
[----:B------:R-:W-:Y:S01]  /*12f0*/  LOP3.LUT R20, R20, 0xffff0000, RZ, 0xc0, !PT ;  /* 0xffff000014147812 */ /* 0x000fe200078ec0ff */
[----:B------:R-:W-:Y:S01]  /*1300*/  FFMA.FTZ R35, R6, R5, R35 ;  /* 0x0000000506237223 */ /* 0x000fe20000010023 */
[----:B------:R-:W-:Y:S01]  /*1310*/  LOP3.LUT R11, R44, 0xffff0000, RZ, 0xc0, !PT ;  /* 0xffff00002c0b7812 */ /* 0x000fe200078ec0ff */
[----:B------:R-:W-:Y:S01]  /*1320*/  FFMA.FTZ R13, R4, R13, R15 ;  /* 0x0000000d040d7223 */ /* 0x000fe2000001000f */
[----:B------:R-:W-:Y:S01]  /*1330*/  LOP3.LUT R24, R24, 0xffff0000, RZ, 0xc0, !PT ;  /* 0xffff000018187812 */ /* 0x000fe200078ec0ff */
[----:B------:R-:W-:Y:S01]  /*1340*/  IMAD.U32 R4, R25, 0x10000, RZ ;  /* 0x0001000019047824 */ /* 0x000fe200078e00ff */
[----:B------:R-:W-:Y:S01]  /*1350*/  LOP3.LUT R5, R48, 0xffff0000, RZ, 0xc0, !PT ;  /* 0xffff000030057812 */ /* 0x000fe200078ec0ff */
[----:B------:R-:W-:Y:S01]  /*1360*/  FFMA.FTZ R20, R20, R11, R35 ;  /* 0x0000000b14147223 */ /* 0x000fe20000010023 */
[----:B------:R-:W-:Y:S01]  /*1370*/  SHF.L.U32 R7, R21, 0x10, RZ ;  /* 0x0000001015077819 */ /* 0x000fe200000006ff */
[----:B------:R-:W-:Y:S01]  /*1380*/  IMAD.U32 R8, R22, 0x10000, RZ ;  /* 0x0001000016087824 */ /* 0x000fe200078e00ff */
[----:B------:R-:W-:Y:S01]  /*1390*/  SHF.L.U32 R14, R45, 0x10, RZ ;  /* 0x000000102d0e7819 */ /* 0x000fe200000006ff */
[----:B------:R-:W-:Y:S01]  /*13a0*/  FFMA.FTZ R5, R24, R5, R13 ;  /* 0x0000000518057223 */ /* 0x000fe2000001000d */
[----:B------:R-:W-:Y:S01]  /*13b0*/  SHF.L.U32 R11, R49, 0x10, RZ ;  /* 0x00000010310b7819 */ /* 0x000fe200000006ff */
[----:B------:R-:W0:Y:S01]  /*13c0*/  LDC.64 R12, c[0x0][0x2d0] ;  /* 0x0000b400ff0c7b82 */ /* 0x000e220000000a00 */
        /* <DEDUP_REMOVED lines=9> */
[----:B------:R-:W1:Y:S01]  /*1460*/  LDC.64 R14, c[0x0][0x2d8] ;  /* 0x0000b600ff0e7b82 */ /* 0x000e620000000a00 */
[----:B------:R-:W-:Y:S01]  /*1470*/  LOP3.LUT R22, R22, 0xffff0000, RZ, 0xc0, !PT ;  /* 0xffff000016167812 */ /* 0x000fe200078ec0ff */
        /* <DEDUP_REMOVED lines=8> */
[----:B------:R-:W-:Y:S01]  /*1500*/  IMAD.U32 R4, R27, 0x10000, RZ ;  /* 0x000100001b047824 */ /* 0x000fe200078e00ff */
[----:B------:R-:W-:Y:S01]  /*1510*/  SHF.L.U32 R28, R47, 0x10, RZ ;  /* 0x000000102f1c7819 */ /* 0x000fe200000006ff */
[----:B------:R-:W-:Y:S01]  /*1520*/  FFMA.FTZ R7, R26, R7, R25 ;  /* 0x000000071a077223 */ /* 0x000fe20000010019 */
[----:B------:R-:W-:-:S02]  /*1530*/  SHF.L.U32 R5, R51, 0x10, RZ ;  /* 0x0000001033057819 */ /* 0x000fc400000006ff */
[----:B------:R-:W-:Y:S01]  /*1540*/  LOP3.LUT R23, R23, 0xffff0000, RZ, 0xc0, !PT ;  /* 0xffff000017177812 */ /* 0x000fe200078ec0ff */
[----:B------:R-:W-:Y:S01]  /*1550*/  FFMA.FTZ R22, R9, R28, R22 ;  /* 0x0000001c09167223 */ /* 0x000fe20000010016 */
[----:B------:R-:W-:Y:S01]  /*1560*/  LOP3.LUT R30, R47, 0xffff0000, RZ, 0xc0, !PT ;  /* 0xffff00002f1e7812 */ /* 0x000fe200078ec0ff */
[----:B------:R-:W-:Y:S01]  /*1570*/  FFMA.FTZ R4, R4, R5, R7 ;  /* 0x0000000504047223 */ /* 0x000fe20000010007 */
[----:B------:R-:W-:Y:S02]  /*1580*/  LOP3.LUT R27, R27, 0xffff0000, RZ, 0xc0, !PT ;  /* 0xffff00001b1b7812 */ /* 0x000fe400078ec0ff */
[----:B------:R-:W-:Y:S01]  /*1590*/  LOP3.LUT R6, R51, 0xffff0000, RZ, 0xc0, !PT ;  /* 0xffff000033067812 */ /* 0x000fe200078ec0ff */
[----:B------:R-:W-:Y:S01]  /*15a0*/  FFMA.FTZ R22, R23, R30, R22 ;  /* 0x0000001e17167223 */ /* 0x000fe20000010016 */
[----:B------:R-:W-:-:S03]  /*15b0*/  ISETP.NE.AND P0, PT, R54, RZ, PT ;  /* 0x000000ff3600720c */ /* 0x000fc60003f05270 */
[----:B------:R-:W-:Y:S01]  /*15c0*/  FFMA.FTZ R6, R27, R6, R4 ;  /* 0x000000061b067223 */ /* 0x000fe20000010004 */
[----:B------:R-:W2:Y:S04]  /*15d0*/  SHFL.BFLY PT, R5, R22, 0x4, 0x1f ;  /* 0x0c801f0016057f89 */ /* 0x000ea800000e0000 */
[----:B------:R-:W3:Y:S01]  /*15e0*/  SHFL.BFLY PT, R7, R6, 0x4, 0x1f ;  /* 0x0c801f0006077f89 */ /* 0x000ee200000e0000 */
[----:B--2---:R-:W-:Y:S01]  /*15f0*/  FADD.FTZ R5, R22, R5 ;  /* 0x0000000516057221 */ /* 0x004fe20000010000 */
[----:B---3--:R-:W-:-:S04]  /*1600*/  FADD.FTZ R8, R6, R7 ;  /* 0x0000000706087221 */ /* 0x008fc80000010000 */
[----:B------:R-:W2:Y:S04]  /*1610*/  SHFL.BFLY PT, R4, R5, 0x2, 0x1f ;  /* 0x0c401f0005047f89 */ /* 0x000ea800000e0000 */
[----:B------:R-:W3:Y:S01]  /*1620*/  SHFL.BFLY PT, R7, R8, 0x2, 0x1f ;  /* 0x0c401f0008077f89 */ /* 0x000ee200000e0000 */
[----:B--2---:R-:W-:Y:S01]  /*1630*/  FADD.FTZ R4, R5, R4 ;  /* 0x0000000405047221 */ /* 0x004fe20000010000 */
[----:B---3--:R-:W-:-:S04]  /*1640*/  FADD.FTZ R9, R8, R7 ;  /* 0x0000000708097221 */ /* 0x008fc80000010000 */
[----:B------:R-:W2:Y:S04]  /*1650*/  SHFL.BFLY PT, R7, R4, 0x1, 0x1f ;  /* 0x0c201f0004077f89 */ /* 0x000ea800000e0000 */
[----:B------:R-:W3:Y:S01]  /*1660*/  SHFL.BFLY PT, R10, R9, 0x1, 0x1f ;  /* 0x0c201f00090a7f89 */ /* 0x000ee200000e0000 */
[----:B--2---:R-:W-:Y:S01]  /*1670*/  FADD.FTZ R16, R4, R7 ;  /* 0x0000000704107221 */ /* 0x004fe20000010000 */
[----:B---3--:R-:W-:Y:S01]  /*1680*/  FADD.FTZ R17, R9, R10 ;  /* 0x0000000a09117221 */ /* 0x008fe20000010000 */
[----:B01----:R-:W-:Y:S06]  /*1690*/  @P0 BRA `(.L_x_3109) ;  /* 0x0000000000540947 */ /* 0x003fec0003800000 */
[----:B------:R-:W0:Y:S01]  /*16a0*/  LDC.64 R8, c[0x0][0x278] ;  /* 0x00009e00ff087b82 */ /* 0x000e220000000a00 */
[----:B------:R-:W-:Y:S01]  /*16b0*/  SHF.R.S32.HI R3, RZ, 0x1f, R2 ;  /* 0x0000001fff037819 */ /* 0x000fe20000011402 */
[----:B------:R-:W-:Y:S01]  /*16c0*/  ULDC.64 UR12, c[0x0][0x260] ;  /* 0x00009800000c7ab9 */ /* 0x000fe20000000a00 */
[----:B------:R-:W-:-:S05]  /*16d0*/  ISETP.GE.AND P1, PT, R52, R59, PT ;  /* 0x0000003b3400720c */ /* 0x000fca0003f26270 */
[----:B------:R-:W1:Y:S01]  /*16e0*/  LDC.64 R10, c[0x0][0x280] ;  /* 0x0000a000ff0a7b82 */ /* 0x000e620000000a00 */
[C---:B0-----:R-:W-:Y:S02]  /*16f0*/  IMAD R6, R8.reuse, UR10, RZ ;  /* 0x0000000a08067c24 */ /* 0x041fe4000f8e02ff */
[----:B------:R-:W-:-:S04]  /*1700*/  IMAD.WIDE.U32 R4, R8, UR8, R2 ;  /* 0x0000000808047c25 */ /* 0x000fc8000f8e0002 */
[----:B------:R-:W-:Y:S02]  /*1710*/  IMAD R7, R9, UR8, R6 ;  /* 0x0000000809077c24 */ /* 0x000fe4000f8e0206 */
[C---:B-1----:R-:W-:Y:S02]  /*1720*/  IMAD R6, R10.reuse, UR11, RZ ;  /* 0x0000000b0a067c24 */ /* 0x042fe4000f8e02ff */
[----:B------:R-:W-:Y:S02]  /*1730*/  IMAD.IADD R5, R5, 0x1, R7 ;  /* 0x0000000105057824 */ /* 0x000fe400078e0207 */
[----:B------:R-:W-:Y:S02]  /*1740*/  IMAD R7, R11, UR9, R6 ;  /* 0x000000090b077c24 */ /* 0x000fe4000f8e0206 */
[----:B------:R-:W-:-:S03]  /*1750*/  IMAD.WIDE.U32 R4, R10, UR9, R4 ;  /* 0x000000090a047c25 */ /* 0x000fc6000f8e0004 */
[----:B------:R-:W-:-:S04]  /*1760*/  IADD3 R6, P0, R52, R4, RZ ;  /* 0x0000000434067210 */ /* 0x000fc80007f1e0ff */
[----:B------:R-:W-:Y:S02]  /*1770*/  IADD3.X R5, R53, R5, R7, P0, !PT ;  /* 0x0000000535057210 */ /* 0x000fe400007fe407 */
[----:B------:R-:W-:Y:S02]  /*1780*/  LEA R4, P2, R6, UR12, 0x2 ;  /* 0x0000000c06047c11 */ /* 0x000fe4000f8410ff */
[----:B------:R-:W-:Y:S02]  /*1790*/  ISETP.GE.AND P0, PT, R0, R59, PT ;  /* 0x0000003b0000720c */ /* 0x000fe40003f06270 */
[----:B------:R-:W-:Y:S02]  /*17a0*/  LEA.HI.X R5, R6, UR13, R5, 0x2, P2 ;  /* 0x0000000d06057c11 */ /* 0x000fe400090f1405 */
[----:B------:R-:W-:Y:S02]  /*17b0*/  FSEL R7, R16, RZ, !P1 ;  /* 0x000000ff10077208 */ /* 0x000fe40004800000 */
[----:B------:R-:W-:-:S03]  /*17c0*/  FSEL R9, R17, RZ, !P0 ;  /* 0x000000ff11097208 */ /* 0x000fc60004000000 */
[----:B------:R0:W-:Y:S04]  /*17d0*/  STG.E desc[UR6][R4.64], R7 ;  /* 0x0000000704007986 */ /* 0x0001e8000c101906 */
[----:B------:R0:W-:Y:S02]  /*17e0*/  STG.E desc[UR6][R4.64+0x80], R9 ;  /* 0x0000800904007986 */ /* 0x0001e4000c101906 */
.L_x_3109:
[----:B------:R-:W-:Y:S05]  /*17f0*/  BSYNC B0 ;  /* 0x0000000000007941 */ /* 0x000fea0003800000 */
.L_x_3108:
[----:B------:R-:W-:Y:S01]  /*1800*/  UIADD3 UR4, UR4, 0x3f, URZ ;  /* 0x0000003f04047890 */ /* 0x000fe2000fffe03f */
[----:B------:R-:W-:Y:S01]  /*1810*/  IMAD R0, R55, 0x3000, RZ ;  /* 0x0000300037007824 */ /* 0x000fe200078e02ff */
[----:B0-----:R-:W-:Y:S01]  /*1820*/  SHF.L.U32 R5, R57, 0x2, RZ ;  /* 0x0000000239057819 */ /* 0x001fe200000006ff */
[----:B------:R-:W-:Y:S01]  /*1830*/  IMAD R6, R14, UR11, RZ ;  /* 0x0000000b0e067c24 */ /* 0x000fe2000f8e02ff */
[----:B------:R-:W-:Y:S01]  /*1840*/  USHF.R.S32.HI UR5, URZ, 0x1f, UR4 ;  /* 0x0000001f3f057899 */ /* 0x000fe20008011404 */
[----:B------:R-:W-:Y:S01]  /*1850*/  BSSY B0, `(.L_x_3110) ;  /* 0x0000025000007945 */ /* 0x000fe20003800000 */
[----:B------:R-:W-:Y:S01]  /*1860*/  SHF.R.S32.HI R7, RZ, 0x1f, R5 ;  /* 0x0000001fff077819 */ /* 0x000fe20000011405 */
[----:B------:R-:W-:Y:S01]  /*1870*/  IMAD R9, R15, UR9, R6 ;  /* 0x000000090f097c24 */ /* 0x000fe2000f8e0206 */
[----:B------:R-:W-:Y:S01]  /*1880*/  IADD3 R4, P0, R0, R5, RZ ;  /* 0x0000000500047210 */ /* 0x000fe20007f1e0ff */
[----:B------:R-:W-:-:S03]  /*1890*/  ULEA.HI UR5, UR5, UR4, URZ, 0x6 ;  /* 0x0000000405057291 */ /* 0x000fc6000f8f303f */
[----:B------:R-:W-:Y:S01]  /*18a0*/  LEA.HI.X.SX32 R5, R0, R7, 0x1, P0 ;  /* 0x0000000700057211 */ /* 0x000fe200000f0eff */
[----:B------:R-:W-:Y:S01]  /*18b0*/  ULOP3.LUT UR5, UR5, 0xffffffc0, URZ, 0xc0, !UPT ;  /* 0xffffffc005057892 */ /* 0x000fe2000f8ec03f */
[C---:B------:R-:W-:Y:S02]  /*18c0*/  IMAD R0, R12.reuse, UR10, RZ ;  /* 0x0000000a0c007c24 */ /* 0x040fe4000f8e02ff */
[----:B------:R-:W-:-:S04]  /*18d0*/  IMAD.WIDE.U32 R4, R12, UR8, R4 ;  /* 0x000000080c047c25 */ /* 0x000fc8000f8e0004 */
[----:B------:R-:W-:Y:S01]  /*18e0*/  IMAD R7, R13, UR8, R0 ;  /* 0x000000080d077c24 */ /* 0x000fe2000f8e0200 */
[----:B------:R-:W-:-:S03]  /*18f0*/  IADD3 R0, -R2, UR5, RZ ;  /* 0x0000000502007c10 */ /* 0x000fc6000fffe1ff */
[----:B------:R-:W-:Y:S01]  /*1900*/  IMAD.IADD R5, R5, 0x1, R7 ;  /* 0x0000000105057824 */ /* 0x000fe200078e0207 */
[----:B------:R-:W-:Y:S01]  /*1910*/  ISETP.GE.AND P0, PT, R57, R0, PT ;  /* 0x000000003900720c */ /* 0x000fe20003f06270 */
[----:B------:R-:W-:-:S03]  /*1920*/  IMAD.WIDE.U32 R6, R14, UR9, R4 ;  /* 0x000000090e067c25 */ /* 0x000fc6000f8e0004 */
[----:B------:R-:W-:Y:S02]  /*1930*/  ISETP.GT.OR P0, PT, R57, 0x3f, P0 ;  /* 0x0000003f3900780c */ /* 0x000fe40000704670 */
[----:B------:R-:W-:-:S11]  /*1940*/  IADD3 R9, R7, R9, RZ ;  /* 0x0000000907097210 */ /* 0x000fd60007ffe0ff */
[----:B------:R-:W-:Y:S05]  /*1950*/  @P0 BRA `(.L_x_3111) ;  /* 0x0000000000500947 */ /* 0x000fea0003800000 */
[----:B------:R-:W0:Y:S01]  /*1960*/  LDC.64 R10, c[0x0][0x2a8] ;  /* 0x0000aa00ff0a7b82 */ /* 0x000e220000000a00 */
[----:B------:R-:W-:Y:S01]  /*1970*/  SHF.R.S32.HI R3, RZ, 0x1f, R57 ;  /* 0x0000001fff037819 */ /* 0x000fe20000011439 */
[----:B------:R-:W-:Y:S01]  /*1980*/  ULDC.64 UR4, c[0x0][0x2a0] ;  /* 0x0000a80000047ab9 */ /* 0x000fe20000000a00 */
[----:B------:R-:W-:-:S04]  /*1990*/  IADD3 R4, P0, R2, R57, RZ ;  /* 0x0000003902047210 */ /* 0x000fc80007f1e0ff */
[----:B------:R-:W-:Y:S01]  /*19a0*/  LEA.HI.X.SX32 R5, R2, R3, 0x1, P0 ;  /* 0x0000000302057211 */ /* 0x000fe200000f0eff */
[----:B------:R-:W1:Y:S01]  /*19b0*/  LDC.64 R12, c[0x0][0x2b0] ;  /* 0x0000ac00ff0c7b82 */ /* 0x000e620000000a00 */
[----:B------:R-:W-:Y:S01]  /*19c0*/  FSETP.NEU.FTZ.AND P0, PT, R56, -INF , PT ;  /* 0xff8000003800780b */ /* 0x000fe20003f1d000 */
[C---:B0-----:R-:W-:Y:S02]  /*19d0*/  IMAD R0, R10.reuse, UR10, RZ ;  /* 0x0000000a0a007c24 */ /* 0x041fe4000f8e02ff */
[----:B------:R-:W-:-:S04]  /*19e0*/  IMAD.WIDE.U32 R2, R10, UR8, R4 ;  /* 0x000000080a027c25 */ /* 0x000fc8000f8e0004 */
[----:B------:R-:W-:Y:S02]  /*19f0*/  IMAD R11, R11, UR8, R0 ;  /* 0x000000080b0b7c24 */ /* 0x000fe4000f8e0200 */
[----:B-1----:R-:W-:Y:S02]  /*1a00*/  IMAD R0, R12, UR11, RZ ;  /* 0x0000000b0c007c24 */ /* 0x002fe4000f8e02ff */
[----:B------:R-:W-:Y:S02]  /*1a10*/  IMAD.IADD R3, R3, 0x1, R11 ;  /* 0x0000000103037824 */ /* 0x000fe400078e020b */
[----:B------:R-:W-:Y:S02]  /*1a20*/  IMAD R5, R13, UR9, R0 ;  /* 0x000000090d057c24 */ /* 0x000fe4000f8e0200 */
[----:B------:R-:W-:Y:S01]  /*1a30*/  FMUL.FTZ R0, R56, 1.4426950216293334961 ;  /* 0x3fb8aa3b38007820 */ /* 0x000fe20000410000 */
[----:B------:R-:W-:-:S05]  /*1a40*/  IMAD.WIDE.U32 R2, R12, UR9, R2 ;  /* 0x000000090c027c25 */ /* 0x000fca000f8e0002 */
[----:B------:R-:W-:Y:S02]  /*1a50*/  IADD3 R3, R3, R5, RZ ;  /* 0x0000000503037210 */ /* 0x000fe40007ffe0ff */
[----:B------:R-:W-:-:S04]  /*1a60*/  LEA R4, P1, R2, UR4, 0x2 ;  /* 0x0000000402047c11 */ /* 0x000fc8000f8210ff */
[----:B------:R-:W-:Y:S02]  /*1a70*/  LEA.HI.X R5, R2, UR5, R3, 0x2, P1 ;  /* 0x0000000502057c11 */ /* 0x000fe400088f1403 */
[----:B------:R-:W-:-:S05]  /*1a80*/  FSEL R3, R0, RZ, P0 ;  /* 0x000000ff00037208 */ /* 0x000fca0000000000 */
[----:B------:R0:W-:Y:S02]  /*1a90*/  STG.E desc[UR6][R4.64], R3 ;  /* 0x0000000304007986 */ /* 0x0001e4000c101906 */
.L_x_3111:
[----:B------:R-:W-:Y:S05]  /*1aa0*/  BSYNC B0 ;  /* 0x0000000000007941 */ /* 0x000fea0003800000 */
.L_x_3110:
[----:B------:R-:W-:Y:S01]  /*1ab0*/  ULDC.64 UR12, c[0x0][0x2e8] ;  /* 0x0000ba00000c7ab9 */ /* 0x000fe20000000a00 */
[----:B------:R-:W-:Y:S01]  /*1ac0*/  ULDC.64 UR4, c[0x0][0x2b8] ;  /* 0x0000ae0000047ab9 */ /* 0x000fe20000000a00 */
[----:B------:R-:W-:Y:S02]  /*1ad0*/  ISETP.NE.U32.AND P0, PT, RZ, UR12, PT ;  /* 0x0000000cff007c0c */ /* 0x000fe4000bf05070 */
[C---:B------:R-:W-:Y:S02]  /*1ae0*/  LEA R2, P1, R6.reuse, UR4, 0x2 ;  /* 0x0000000406027c11 */ /* 0x040fe4000f8210ff */
[----:B------:R-:W-:Y:S02]  /*1af0*/  ISETP.NE.AND.EX P0, PT, RZ, UR13, PT, P0 ;  /* 0x0000000dff007c0c */ /* 0x000fe4000bf05300 */
[----:B0-----:R-:W-:Y:S02]  /*1b00*/  LEA.HI.X R3, R6, UR5, R9, 0x2, P1 ;  /* 0x0000000506037c11 */ /* 0x001fe400088f1409 */
[----:B------:R-:W-:-:S03]  /*1b10*/  ISETP.NE.OR P0, PT, R57, RZ, !P0 ;  /* 0x000000ff3900720c */ /* 0x000fc60004705670 */
[----:B------:R0:W-:Y:S04]  /*1b20*/  STG.E.128 desc[UR6][R2.64], RZ ;  /* 0x000000ff02007986 */ /* 0x0001e8000c101d06 */
        /* <DEDUP_REMOVED lines=10> */
[----:B------:R0:W-:Y:S01]  /*1bd0*/  STG.E.128 desc[UR6][R2.64+0xb000], RZ ;  /* 0x00b000ff02007986 */ /* 0x0001e2000c101d06 */
[----:B------:R-:W-:Y:S05]  /*1be0*/  @P0 EXIT ;  /* 0x000000000000094d */ /* 0x000fea0003800000 */
[----:B------:R-:W1:Y:S08]  /*1bf0*/  LDC R0, c[0x0][0x2e0] ;  /* 0x0000b800ff007b82 */ /* 0x000e700000000800 */
[----:B------:R-:W2:Y:S08]  /*1c00*/  LDC R4, c[0x0][0x220] ;  /* 0x00008800ff047b82 */ /* 0x000eb00000000800 */
[----:B0-----:R-:W0:Y:S01]  /*1c10*/  LDC.64 R2, c[0x0][0x2e8] ;  /* 0x0000ba00ff027b82 */ /* 0x001e220000000a00 */
[----:B-1----:R-:W-:-:S04]  /*1c20*/  IMAD R55, R55, R0, UR9 ;  /* 0x0000000937377e24 */ /* 0x002fc8000f8e0200 */
[----:B--2---:R-:W-:-:S04]  /*1c30*/  IMAD R55, R55, R4, UR8 ;  /* 0x0000000837377e24 */ /* 0x004fc8000f8e0204 */
[----:B0-----:R-:W-:-:S05]  /*1c40*/  IMAD.WIDE R2, R55, 0x4, R2 ;  /* 0x0000000437027825 */ /* 0x001fca00078e0202 */
[----:B------:R-:W-:Y:S01]  /*1c50*/  STG.E desc[UR6][R2.64], RZ ;  /* 0x000000ff02007986 */ /* 0x000fe2000c101906 */
[----:B------:R-:W-:Y:S05]  /*1c60*/  EXIT ;  /* 0x000000000000794d */ /* 0x000fea0003800000 */
.L_x_3112:
        /* <DEDUP_REMOVED lines=9> */
.L_x_3875:


//--------------------- .text._ZN7cutlass13device_kernelIN5flash11enable_sm90INS1_16FlashAttnBwdSm90INS1_25CollectiveMainloopBwdSm90ILi2ELi1ELi1EN4cute5tupleIJNS5_1CILi1EEES8_S8_EEENS6_IJNS7_ILi64EEENS7_ILi96EEENS7_ILi192EEEEEENS_10bfloat16_tEfNS_4arch4Sm90ELb1ELb0ELb1ELb1ELb0ELb0ELb1ELb0ELi3ELi1ELi1ELi1ELb0EEENS1_21CollectiveEpilogueBwdISD_SE_SG_Li384ELb1ELb1ELi3EEENS1_25SingleTileBwdLPTSchedulerILb1ELi96ELb0EEEEEEEEEvNT_6ParamsE --------------------------
	.section	.text._ZN7cutlass13device_kernelIN5flash11enable_sm90INS1_16FlashAttnBwdSm90INS1_25CollectiveMainloopBwdSm90ILi2ELi1ELi1EN4cute5tupleIJNS5_1CILi1EEES8_S8_EEENS6_IJNS7_ILi64EEENS7_ILi96EEENS7_ILi192EEEEEENS_10bfloat16_tEfNS_4arch4Sm90ELb1ELb0ELb1ELb1ELb0ELb0ELb1ELb0ELi3ELi1ELi1ELi1ELb0EEENS1_21CollectiveEpilogueBwdISD_SE_SG_Li384ELb1ELb1ELi3EEENS1_25SingleTileBwdLPTSchedulerILb1ELi96ELb0EEEEEEEEEvNT_6ParamsE,"ax",@progbits
	.align	128
.text._ZN7cutlass13device_kernelIN5flash11enable_sm90INS1_16FlashAttnBwdSm90INS1_25CollectiveMainloopBwdSm90ILi2ELi1ELi1EN4cute5tupleIJNS5_1CILi1EEES8_S8_EEENS6_IJNS7_ILi64EEENS7_ILi96EEENS7_ILi192EEEEEENS_10bfloat16_tEfNS_4arch4Sm90ELb1ELb0ELb1ELb1ELb0ELb0ELb1ELb0ELi3ELi1ELi1ELi1ELb0EEENS1_21CollectiveEpilogueBwdISD_SE_SG_Li384ELb1ELb1ELi3EEENS1_25SingleTileBwdLPTSchedulerILb1ELi96ELb0EEEEEEEEEvNT_6ParamsE:
        .type           _ZN7cutlass13device_kernelIN5flash11enable_sm90INS1_16FlashAttnBwdSm90INS1_25CollectiveMainloopBwdSm90ILi2ELi1ELi1EN4cute5tupleIJNS5_1CILi1EEES8_S8_EEENS6_IJNS7_ILi64EEENS7_ILi96EEENS7_ILi192EEEEEENS_10bfloat16_tEfNS_4arch4Sm90ELb1ELb0ELb1ELb1ELb0ELb0ELb1ELb0ELi3ELi1ELi1ELi1ELb0EEENS1_21CollectiveEpilogueBwdISD_SE_SG_Li384ELb1ELb1ELi3EEENS1_25SingleTileBwdLPTSchedulerILb1ELi96ELb0EEEEEEEEEvNT_6ParamsE,@function
        .size           _ZN7cutlass13device_kernelIN5flash11enable_sm90INS1_16FlashAttnBwdSm90INS1_25CollectiveMainloopBwdSm90ILi2ELi1ELi1EN4cute5tupleIJNS5_1CILi1EEES8_S8_EEENS6_IJNS7_ILi64EEENS7_ILi96EEENS7_ILi192EEEEEENS_10bfloat16_tEfNS_4arch4Sm90ELb1ELb0ELb1ELb1ELb0ELb0ELb1ELb0ELi3ELi1ELi1ELi1ELb0EEENS1_21CollectiveEpilogueBwdISD_SE_SG_Li384ELb1ELb1ELi3EEENS1_25SingleTileBwdLPTSchedulerILb1ELi96ELb0EEEEEEEEEvNT_6ParamsE,(.L_x_3876 - _ZN7cutlass13device_kernelIN5flash11enable_sm90INS1_16FlashAttnBwdSm90INS1_25CollectiveMainloopBwdSm90ILi2ELi1ELi1EN4cute5tupleIJNS5_1CILi1EEES8_S8_EEENS6_IJNS7_ILi64EEENS7_ILi96EEENS7_ILi192EEEEEENS_10bfloat16_tEfNS_4arch4Sm90ELb1ELb0ELb1ELb1ELb0ELb0ELb1ELb0ELi3ELi1ELi1ELi1ELb0EEENS1_21CollectiveEpilogueBwdISD_SE_SG_Li384ELb1ELb1ELi3EEENS1_25SingleTileBwdLPTSchedulerILb1ELi96ELb0EEEEEEEEEvNT_6ParamsE)
        .other          _ZN7cutlass13device_kernelIN5flash11enable_sm90INS1_16FlashAttnBwdSm90INS1_25CollectiveMainloopBwdSm90ILi2ELi1ELi1EN4cute5tupleIJNS5_1CILi1EEES8_S8_EEENS6_IJNS7_ILi64EEENS7_ILi96EEENS7_ILi192EEEEEENS_10bfloat16_tEfNS_4arch4Sm90ELb1ELb0ELb1ELb1ELb0ELb0ELb1ELb0ELi3ELi1ELi1ELi1ELb0EEENS1_21CollectiveEpilogueBwdISD_SE_SG_Li384ELb1ELb1ELi3EEENS1_25SingleTileBwdLPTSchedulerILb1ELi96ELb0EEEEEEEEEvNT_6ParamsE,@"STO_CUDA_ENTRY STV_DEFAULT"
_ZN7cutlass13device_kernelIN5flash11enable_sm90INS1_16FlashAttnBwdSm90INS1_25CollectiveMainloopBwdSm90ILi2ELi1ELi1EN4cute5tupleIJNS5_1CILi1EEES8_S8_EEENS6_IJNS7_ILi64EEENS7_ILi96EEENS7_ILi192EEEEEENS_10bfloat16_tEfNS_4arch4Sm90ELb1ELb0ELb1ELb1ELb0ELb0ELb1ELb0ELi3ELi1ELi1ELi1ELb0EEENS1_21CollectiveEpilogueBwdISD_SE_SG_Li384ELb1ELb1ELi3EEENS1_25SingleTileBwdLPTSchedulerILb1ELi96ELb0EEEEEEEEEvNT_6ParamsE:
        /* <DEDUP_REMOVED lines=23> */
.L_x_3114:
[----:B------:R-:W-:Y:S05]  /*0170*/  BSYNC B0 ;  /* 0x0000000000007941 */ /* 0x000fea0003800000 */
.L_x_3113:
        /* <DEDUP_REMOVED lines=34> */
.L_x_3115:
        /* <DEDUP_REMOVED lines=20> */
.L_x_3116:
        /* <DEDUP_REMOVED lines=9> */
.L_x_3119:
        /* <DEDUP_REMOVED lines=24> */
[----:B------:R-:W1:Y:S01]  /*06f0*/  LDC R2, c[0x0][0x8dc] ;  /* 0x00023700ff027b82 */ /* 0x000e620000000800 */
[----:B------:R-:W-:Y:S01]  /*0700*/  IMAD.U32 R3, RZ, RZ, UR4 ;  /* 0x00000004ff037e24 */ /* 0x000fe2000f8e00ff */
[----:B-1----:R-:W-:-:S13]  /*0710*/  ISETP.NE.AND P0, PT, R2, 0x1, PT ;  /* 0x000000010200780c */ /* 0x002fda0003f05270 */
[----:B------:R-:W1:Y:S02]  /*0720*/  @P0 LDC.64 R4, c[0x0][0x8e0] ;  /* 0x00023800ff040b82 */ /* 0x000e640000000a00 */
[----:B-1----:R-:W-:-:S05]  /*0730*/  @P0 IMAD.HI.U32 R0, R4, UR4, RZ ;  /* 0x0000000404000c27 */ /* 0x002fca000f8e00ff */
[----:B------:R-:W-:-:S05]  /*0740*/  @P0 SHF.R.U32.HI R3, RZ, R5, R0 ;  /* 0x00000005ff030219 */ /* 0x000fca0000011600 */
[----:B------:R1:W-:Y:S01]  /*0750*/  STL [R1+0x10], R3 ;  /* 0x0000100301007387 */ /* 0x0003e20000100800 */
[----:B------:R-:W-:Y:S01]  /*0760*/  IMAD R0, R3, R2, RZ ;  /* 0x0000000203007224 */ /* 0x000fe200078e02ff */
[----:B------:R-:W-:Y:S06]  /*0770*/  BRA `(.L_x_3121) ;  /* 0x0000000000207947 */ /* 0x000fec0003800000 */
.L_x_3120:
[----:B------:R-:W1:Y:S01]  /*0780*/  LDC R2, c[0x0][0x8c4] ;  /* 0x00023100ff027b82 */ /* 0x000e620000000800 */
[----:B------:R-:W-:Y:S01]  /*0790*/  IMAD.U32 R3, RZ, RZ, UR4 ;  /* 0x00000004ff037e24 */ /* 0x000fe2000f8e00ff */
[----:B-1----:R-:W-:-:S13]  /*07a0*/  ISETP.NE.AND P0, PT, R2, 0x1, PT ;  /* 0x000000010200780c */ /* 0x002fda0003f05270 */
[----:B------:R-:W1:Y:S02]  /*07b0*/  @P0 LDC.64 R4, c[0x0][0x8c8] ;  /* 0x00023200ff040b82 */ /* 0x000e640000000a00 */
[----:B-1----:R-:W-:-:S05]  /*07c0*/  @P0 IMAD.HI.U32 R0, R4, UR4, RZ ;  /* 0x0000000404000c27 */ /* 0x002fca000f8e00ff */
[----:B------:R-:W-:-:S05]  /*07d0*/  @P0 SHF.R.U32.HI R3, RZ, R5, R0 ;  /* 0x00000005ff030219 */ /* 0x000fca0000011600 */
[----:B------:R2:W-:Y:S01]  /*07e0*/  STL [R1+0x10], R3 ;  /* 0x0000100301007387 */ /* 0x0005e20000100800 */
[----:B------:R-:W-:-:S07]  /*07f0*/  IMAD R0, R3, R2, RZ ;  /* 0x0000000203007224 */ /* 0x000fce00078e02ff */
.L_x_3121:
[----:B------:R-:W3:Y:S01]  /*0800*/  LDC R2, c[0x0][0x8b8] ;  /* 0x00022e00ff027b82 */ /* 0x000ee20000000800 */
[----:B------:R-:W-:Y:S01]  /*0810*/  IADD3 R0, -R0, UR4, RZ ;  /* 0x0000000400007c10 */ /* 0x000fe2000fffe1ff */
[----:B------:R-:W-:Y:S02]  /*0820*/  ULDC.64 UR4, c[0x0][0x8f8] ;  /* 0x00023e0000047ab9 */ /* 0x000fe40000000a00 */
[----:B------:R-:W-:-:S04]  /*0830*/  ISETP.NE.U32.AND P0, PT, RZ, UR4, PT ;  /* 0x00000004ff007c0c */ /* 0x000fc8000bf05070 */
[----:B------:R-:W4:Y:S01]  /*0840*/  LDC R5, c[0x0][0x8c4] ;  /* 0x00023100ff057b82 */ /* 0x000f220000000800 */
[----:B------:R-:W-:Y:S02]  /*0850*/  ISETP.NE.AND.EX P0, PT, RZ, UR5, PT, P0 ;  /* 0x00000005ff007c0c */ /* 0x000fe4000bf05300 */
[----:B---3--:R-:W-:Y:S01]  /*0860*/  ISETP.NE.AND P1, PT, R2, 0x1, PT ;  /* 0x000000010200780c */ /* 0x008fe20003f25270 */
[----:B----4-:R-:W-:-:S04]  /*0870*/  IMAD R4, R5, UR6, R0 ;  /* 0x0000000605047c24 */ /* 0x010fc8000f8e0200 */
[----:B------:R-:W-:-:S08]  /*0880*/  IMAD.MOV.U32 R5, RZ, RZ, R4 ;  /* 0x000000ffff057224 */ /* 0x000fd000078e0004 */
[----:B-12---:R-:W1:Y:S08]  /*0890*/  @P1 LDC R3, c[0x0][0x8bc] ;  /* 0x00022f00ff031b82 */ /* 0x006e700000000800 */
[----:B------:R-:W2:Y:S01]  /*08a0*/  @P1 LDC R7, c[0x0][0x8c0] ;  /* 0x00023000ff071b82 */ /* 0x000ea20000000800 */
[----:B-1----:R-:W-:-:S05]  /*08b0*/  @P1 IMAD.HI.U32 R0, R4, R3, RZ ;  /* 0x0000000304001227 */ /* 0x002fca00078e00ff */
[----:B--2---:R-:W-:-:S05]  /*08c0*/  @P1 SHF.R.U32.HI R5, RZ, R7, R0 ;  /* 0x00000007ff051219 */ /* 0x004fca0000011600 */
[----:B------:R-:W-:-:S04]  /*08d0*/  IMAD.MOV R3, RZ, RZ, -R5 ;  /* 0x000000ffff037224 */ /* 0x000fc800078e0a05 */
[----:B------:R-:W-:-:S05]  /*08e0*/  IMAD R8, R2, R3, R4 ;  /* 0x0000000302087224 */ /* 0x000fca00078e0204 */
[----:B------:R1:W-:Y:S01]  /*08f0*/  STL [R1+0x14], R8 ;  /* 0x0000140801007387 */ /* 0x0003e20000100800 */
[----:B------:R-:W-:Y:S05]  /*0900*/  @!P0 BRA `(.L_x_3122) ;  /* 0x0000000000108947 */ /* 0x000fea0003800000 */
[----:B------:R-:W2:Y:S02]  /*0910*/  LDC.64 R2, c[0x0][0x8f8] ;  /* 0x00023e00ff027b82 */ /* 0x000ea40000000a00 */
[----:B--2---:R-:W-:-:S05]  /*0920*/  IMAD.WIDE R2, R5, 0x4, R2 ;  /* 0x0000000405027825 */ /* 0x004fca00078e0202 */
[----:B------:R3:W5:Y:S01]  /*0930*/  LDG.E R0, desc[UR38][R2.64] ;  /* 0x0000002602007981 */ /* 0x000762000c1e1900 */
[----:B------:R-:W-:Y:S05]  /*0940*/  BRA `(.L_x_3123) ;  /* 0x00000000002c7947 */ /* 0x000fea0003800000 */
.L_x_3122:
[----:B------:R-:W-:Y:S02]  /*0950*/  ULDC.64 UR4, c[0x0][0x8f0] ;  /* 0x00023c0000047ab9 */ /* 0x000fe40000000a00 */
[----:B------:R-:W-:-:S04]  /*0960*/  ISETP.NE.U32.AND P0, PT, RZ, UR4, PT ;  /* 0x00000004ff007c0c */ /* 0x000fc8000bf05070 */
[----:B------:R-:W-:-:S13]  /*0970*/  ISETP.NE.AND.EX P0, PT, RZ, UR5, PT, P0 ;  /* 0x00000005ff007c0c */ /* 0x000fda000bf05300 */
[----:B------:R-:W-:Y:S05]  /*0980*/  @!P0 BRA `(.L_x_3124) ;  /* 0x0000000000188947 */ /* 0x000fea0003800000 */
[----:B------:R-:W2:Y:S02]  /*0990*/  LDC.64 R2, c[0x0][0x8f0] ;  /* 0x00023c00ff027b82 */ /* 0x000ea40000000a00 */
[----:B--2---:R-:W-:-:S05]  /*09a0*/  IMAD.WIDE R2, R5, 0x4, R2 ;  /* 0x0000000405027825 */ /* 0x004fca00078e0202 */
[----:B------:R-:W2:Y:S04]  /*09b0*/  LDG.E R0, desc[UR38][R2.64] ;  /* 0x0000002602007981 */ /* 0x000ea8000c1e1900 */
[----:B------:R-:W2:Y:S02]  /*09c0*/  LDG.E R7, desc[UR38][R2.64+0x4] ;  /* 0x0000042602077981 */ /* 0x000ea4000c1e1900 */
[----:B--2---:R-:W-:Y:S01]  /*09d0*/  IMAD.IADD R0, R7, 0x1, -R0 ;  /* 0x0000000107007824 */ /* 0x004fe200078e0a00 */
[----:B------:R-:W-:Y:S06]  /*09e0*/  BRA `(.L_x_3123) ;  /* 0x0000000000047947 */ /* 0x000fec0003800000 */
.L_x_3124:
[----:B------:R-:W2:Y:S02]  /*09f0*/  LDC R0, c[0x0][0x8ec] ;  /* 0x00023b00ff007b82 */ /* 0x000ea40000000800 */
.L_x_3123:
[----:B------:R-:W4:Y:S01]  /*0a00*/  LDL R4, [R1+0x10] ;  /* 0x0000100001047983 */ /* 0x000f220000100800 */
[----:B--2--5:R-:W-:-:S04]  /*0a10*/  VIADD R0, R0, 0x5f ;  /* 0x0000005f00007836 */ /* 0x024fc80000000000 */
[----:B------:R-:W-:-:S05]  /*0a20*/  IMAD.HI R0, R0, 0x2aaaaaab, RZ ;  /* 0x2aaaaaab00007827 */ /* 0x000fca00078e02ff */
[----:B---3--:R-:W-:-:S04]  /*0a30*/  SHF.R.U32.HI R3, RZ, 0x1f, R0 ;  /* 0x0000001fff037819 */ /* 0x008fc80000011600 */
[----:B------:R-:W-:-:S04]  /*0a40*/  LEA.HI.SX32 R3, R0, R3, 0x1c ;  /* 0x0000000300037211 */ /* 0x000fc800078fe2ff */
[----:B----4-:R-:W-:-:S04]  /*0a50*/  ISETP.GE.AND P0, PT, R4, R3, PT ;  /* 0x000000030400720c */ /* 0x010fc80003f06270 */
[----:B------:R-:W-:-:S04]  /*0a60*/  SEL R6, R5, 0xffffffff, !P0 ;  /* 0xffffffff05067807 */ /* 0x000fc80004000000 */
[----:B------:R-:W-:Y:S01]  /*0a70*/  ISETP.GE.AND P0, PT, R6, RZ, PT ;  /* 0x000000ff0600720c */ /* 0x000fe20003f06270 */
[----:B------:R2:W-:-:S12]  /*0a80*/  STL [R1+0xc], R6 ;  /* 0x00000c0601007387 */ /* 0x0005d80000100800 */
[----:B--2---:R-:W-:Y:S05]  /*0a90*/  @!P0 BRA `(.L_x_3125) ;  /* 0x000000a800748947 */ /* 0x004fea0003800000 */
[----:B------:R-:W-:Y:S01]  /*0aa0*/  SHF.R.S32.HI R0, RZ, 0x1f, R8 ;  /* 0x0000001fff007819 */ /* 0x000fe20000011408 */
[----:B------:R-:W-:Y:S01]  /*0ab0*/  ULDC.64 UR4, c[0x0][0x780] ;  /* 0x0001e00000047ab9 */ /* 0x000fe20000000a00 */
[----:B------:R-:W2:Y:S01]  /*0ac0*/  LDC R17, c[0x0][0x290] ;  /* 0x0000a400ff117b82 */ /* 0x000ea20000000800 */
[----:B------:R-:W-:Y:S02]  /*0ad0*/  ISETP.NE.U32.AND P0, PT, RZ, UR4, PT ;  /* 0x00000004ff007c0c */ /* 0x000fe4000bf05070 */
[----:B------:R3:W-:Y:S02]  /*0ae0*/  STL [R1+0x18], R0 ;  /* 0x0000180001007387 */ /* 0x0007e40000100800 */
[----:B------:R-:W-:-:S13]  /*0af0*/  ISETP.NE.AND.EX P0, PT, RZ, UR5, PT, P0 ;  /* 0x00000005ff007c0c */ /* 0x000fda000bf05300 */
[----:B---3--:R-:W-:Y:S05]  /*0b00*/  @!P0 BRA `(.L_x_3126) ;  /* 0x0000000000108947 */ /* 0x008fea0003800000 */
[----:B------:R-:W3:Y:S02]  /*0b10*/  LDC.64 R18, c[0x0][0x780] ;  /* 0x0001e000ff127b82 */ /* 0x000ee40000000a00 */
[----:B---3--:R-:W-:-:S06]  /*0b20*/  IMAD.WIDE R18, R6, 0x4, R18 ;  /* 0x0000000406127825 */ /* 0x008fcc00078e0212 */
[----:B------:R3:W5:Y:S01]  /*0b30*/  LDG.E R18, desc[UR38][R18.64] ;  /* 0x0000002612127981 */ /* 0x000762000c1e1900 */
[----:B------:R-:W-:Y:S05]  /*0b40*/  BRA `(.L_x_3127) ;  /* 0x0000000000287947 */ /* 0x000fea0003800000 */
.L_x_3126:
[----:B------:R-:W-:Y:S01]  /*0b50*/  ULDC.64 UR4, c[0x0][0x770] ;  /* 0x0001dc0000047ab9 */ /* 0x000fe20000000a00 */
[----:B------:R-:W4:Y:S01]  /*0b60*/  LDC R18, c[0x0][0x280] ;  /* 0x0000a000ff127b82 */ /* 0x000f220000000800 */
[----:B------:R-:W-:-:S04]  /*0b70*/  ISETP.NE.U32.AND P0, PT, RZ, UR4, PT ;  /* 0x00000004ff007c0c */ /* 0x000fc8000bf05070 */
[----:B------:R-:W-:-:S13]  /*0b80*/  ISETP.NE.AND.EX P0, PT, RZ, UR5, PT, P0 ;  /* 0x00000005ff007c0c */ /* 0x000fda000bf05300 */
[----:B------:R-:W-:Y:S05]  /*0b90*/  @!P0 BRA `(.L_x_3127) ;  /* 0x0000000000148947 */ /* 0x000fea0003800000 */
[----:B------:R-:W3:Y:S02]  /*0ba0*/  LDC.64 R2, c[0x0][0x770] ;  /* 0x0001dc00ff027b82 */ /* 0x000ee40000000a00 */
[----:B---3--:R-:W-:-:S05]  /*0bb0*/  IMAD.WIDE R2, R6, 0x4, R2 ;  /* 0x0000000406027825 */ /* 0x008fca00078e0202 */
[----:B----4-:R-:W3:Y:S04]  /*0bc0*/  LDG.E R18, desc[UR38][R2.64] ;  /* 0x0000002602127981 */ /* 0x010ee8000c1e1900 */
[----:B------:R-:W3:Y:S02]  /*0bd0*/  LDG.E R5, desc[UR38][R2.64+0x4] ;  /* 0x0000042602057981 */ /* 0x000ee4000c1e1900 */
[----:B---3--:R-:W-:-:S07]  /*0be0*/  IMAD.IADD R18, R5, 0x1, -R18 ;  /* 0x0000000105127824 */ /* 0x008fce00078e0a12 */
.L_x_3127:
[----:B------:R-:W-:Y:S02]  /*0bf0*/  ULDC.64 UR4, c[0x0][0x788] ;  /* 0x0001e20000047ab9 */ /* 0x000fe40000000a00 */
[----:B------:R-:W-:-:S04]  /*0c00*/  ISETP.NE.U32.AND P0, PT, RZ, UR4, PT ;  /* 0x00000004ff007c0c */ /* 0x000fc8000bf05070 */
[----:B------:R-:W-:-:S13]  /*0c10*/  ISETP.NE.AND.EX P0, PT, RZ, UR5, PT, P0 ;  /* 0x00000005ff007c0c */ /* 0x000fda000bf05300 */
[----:B------:R-:W-:Y:S05]  /*0c20*/  @!P0 BRA `(.L_x_3128) ;  /* 0x0000000000108947 */ /* 0x000fea0003800000 */
[----:B------:R-:W1:Y:S02]  /*0c30*/  LDC.64 R2, c[0x0][0x788] ;  /* 0x0001e200ff027b82 */ /* 0x000e640000000a00 */
[----:B-1----:R-:W-:-:S05]  /*0c40*/  IMAD.WIDE R2, R6, 0x4, R2 ;  /* 0x0000000406027825 */ /* 0x002fca00078e0202 */
[----:B--2---:R1:W5:Y:S01]  /*0c50*/  LDG.E R17, desc[UR38][R2.64] ;  /* 0x0000002602117981 */ /* 0x004362000c1e1900 */
[----:B------:R-:W-:Y:S05]  /*0c60*/  BRA `(.L_x_3129) ;  /* 0x0000000000247947 */ /* 0x000fea0003800000 */
.L_x_3128:
[----:B------:R-:W-:Y:S02]  /*0c70*/  ULDC.64 UR4, c[0x0][0x778] ;  /* 0x0001de0000047ab9 */ /* 0x000fe40000000a00 */
[----:B------:R-:W-:-:S04]  /*0c80*/  ISETP.NE.U32.AND P0, PT, RZ, UR4, PT ;  /* 0x00000004ff007c0c */ /* 0x000fc8000bf05070 */
[----:B------:R-:W-:-:S13]  /*0c90*/  ISETP.NE.AND.EX P0, PT, RZ, UR5, PT, P0 ;  /* 0x00000005ff007c0c */ /* 0x000fda000bf05300 */
[----:B------:R-:W-:Y:S05]  /*0ca0*/  @!P0 BRA `(.L_x_3129) ;  /* 0x0000000000148947 */ /* 0x000fea0003800000 */
[----:B------:R-:W1:Y:S02]  /*0cb0*/  LDC.64 R2, c[0x0][0x778] ;  /* 0x0001de00ff027b82 */ /* 0x000e640000000a00 */
[----:B-1----:R-:W-:-:S05]  /*0cc0*/  IMAD.WIDE R2, R6, 0x4, R2 ;  /* 0x0000000406027825 */ /* 0x002fca00078e0202 */
[----:B--2---:R-:W2:Y:S04]  /*0cd0*/  LDG.E R17, desc[UR38][R2.64] ;  /* 0x0000002602117981 */ /* 0x004ea8000c1e1900 */
[----:B------:R-:W2:Y:S02]  /*0ce0*/  LDG.E R0, desc[UR38][R2.64+0x4] ;  /* 0x0000042602007981 */ /* 0x000ea4000c1e1900 */
[----:B--2---:R-:W-:-:S07]  /*0cf0*/  IMAD.IADD R17, R0, 0x1, -R17 ;  /* 0x0000000100117824 */ /* 0x004fce00078e0a11 */
.L_x_3129:
[----:B--2-45:R-:W-:Y:S01]  /*0d00*/  IMAD.IADD R0, R18, 0x1, -R17 ;  /* 0x0000000112007824 */ /* 0x034fe200078e0a11 */
[----:B------:R-:W-:Y:S01]  /*0d10*/  ULDC UR4, c[0x0][0x74c] ;  /* 0x0001d30000047ab9 */ /* 0x000fe20000000800 */
[----:B------:R-:W-:Y:S02]  /*0d20*/  PLOP3.LUT P0, PT, PT, PT, PT, 0x80, 0x0 ;  /* 0x000000000000781c */ /* 0x000fe40003f0f070 */
[----:B------:R-:W-:Y:S01]  /*0d30*/  CS2R R70, SRZ ;  /* 0x0000000000467805 */ /* 0x000fe2000001ff00 */
[----:B-1----:R-:W-:Y:S01]  /*0d40*/  IMAD R2, R4, 0x60, R0 ;  /* 0x0000006004027824 */ /* 0x002fe200078e0200 */
[----:B------:R-:W-:Y:S01]  /*0d50*/  CS2R R68, SRZ ;  /* 0x0000000000447805 */ /* 0x000fe2000001ff00 */
[----:B------:R-:W-:Y:S01]  /*0d60*/  VIADD R0, R18, 0x3f ;  /* 0x0000003f12007836 */ /* 0x000fe20000000000 */
[----:B------:R-:W-:Y:S01]  /*0d70*/  CS2R R66, SRZ ;  /* 0x0000000000427805 */ /* 0x000fe2000001ff00 */
[----:B------:R-:W-:Y:S01]  /*0d80*/  VIADD R2, R2, -UR4 ;  /* 0x8000000402027c36 */ /* 0x000fe20008000000 */
[----:B------:R-:W-:-:S02]  /*0d90*/  CS2R R64, SRZ ;  /* 0x0000000000407805 */ /* 0x000fc4000001ff00 */
[----:B------:R-:W-:Y:S02]  /*0da0*/  CS2R R62, SRZ ;  /* 0x00000000003e7805 */ /* 0x000fe4000001ff00 */
[----:B------:R-:W-:Y:S02]  /*0db0*/  SHF.R.S32.HI R3, RZ, 0x1f, R0 ;  /* 0x0000001fff037819 */ /* 0x000fe40000011400 */
[----:B------:R-:W-:Y:S02]  /*0dc0*/  CS2R R60, SRZ ;  /* 0x00000000003c7805 */ /* 0x000fe4000001ff00 */
[----:B------:R-:W-:Y:S02]  /*0dd0*/  SHF.R.S32.HI R5, RZ, 0x1f, R2 ;  /* 0x0000001fff057819 */ /* 0x000fe40000011402 */
[----:B------:R-:W-:Y:S02]  /*0de0*/  CS2R R58, SRZ ;  /* 0x00000000003a7805 */ /* 0x000fe4000001ff00 */
[----:B------:R-:W-:-:S02]  /*0df0*/  LEA.HI R3, R3, R0, RZ, 0x6 ;  /* 0x0000000003037211 */ /* 0x000fc400078f30ff */
[----:B------:R-:W-:Y:S02]  /*0e00*/  CS2R R56, SRZ ;  /* 0x0000000000387805 */ /* 0x000fe4000001ff00 */
[----:B------:R-:W-:Y:S02]  /*0e10*/  LEA.HI R5, R5, R2, RZ, 0x6 ;  /* 0x0000000205057211 */ /* 0x000fe400078f30ff */
[----:B------:R-:W-:Y:S02]  /*0e20*/  CS2R R54, SRZ ;  /* 0x0000000000367805 */ /* 0x000fe4000001ff00 */
[----:B------:R-:W-:Y:S02]  /*0e30*/  SHF.R.S32.HI R4, RZ, 0x6, R3 ;  /* 0x00000006ff047819 */ /* 0x000fe40000011403 */
[----:B------:R-:W-:Y:S02]  /*0e40*/  CS2R R52, SRZ ;  /* 0x0000000000347805 */ /* 0x000fe4000001ff00 */
[----:B------:R-:W-:-:S02]  /*0e50*/  SHF.R.S32.HI R5, RZ, 0x6, R5 ;  /* 0x00000006ff057819 */ /* 0x000fc40000011405 */
[----:B------:R-:W-:Y:S02]  /*0e60*/  CS2R R50, SRZ ;  /* 0x0000000000327805 */ /* 0x000fe4000001ff00 */
[----:B------:R-:W-:Y:S01]  /*0e70*/  CS2R R48, SRZ ;  /* 0x0000000000307805 */ /* 0x000fe2000001ff00 */
[----:B------:R1:W-:Y:S01]  /*0e80*/  STL [R1+0x8], R4 ;  /* 0x0000080401007387 */ /* 0x0003e20000100800 */
[----:B------:R-:W-:Y:S02]  /*0e90*/  VIMNMX R16, RZ, R5, !PT ;  /* 0x00000005ff107248 */ /* 0x000fe40007fe0100 */
[----:B------:R-:W-:Y:S02]  /*0ea0*/  CS2R R46, SRZ ;  /* 0x00000000002e7805 */ /* 0x000fe4000001ff00 */
[----:B------:R-:W-:Y:S02]  /*0eb0*/  CS2R R44, SRZ ;  /* 0x00000000002c7805 */ /* 0x000fe4000001ff00 */
[----:B------:R-:W-:-:S02]  /*0ec0*/  CS2R R42, SRZ ;  /* 0x00000000002a7805 */ /* 0x000fc4000001ff00 */
[----:B------:R-:W-:Y:S02]  /*0ed0*/  ISETP.GT.AND P1, PT, R4, R16, PT ;  /* 0x000000100400720c */ /* 0x000fe40003f24270 */
        /* <DEDUP_REMOVED lines=33> */
[----:B-1----:R-:W-:Y:S06]  /*10f0*/  @!P1 BRA `(.L_x_3130) ;  /* 0x0000003400189947 */ /* 0x002fec0003800000 */
        /* <DEDUP_REMOVED lines=24> */
[----:B--23--:R-:W-:Y:S05]  /*1280*/  CALL.ABS.NOINC R14 ;  /* 0x000000000e007343 */ /* 0x00cfea0003c00000 */
.L_x_3132:
        /* <DEDUP_REMOVED lines=15> */
.L_x_3131:
        /* <DEDUP_REMOVED lines=20> */
.L_x_3134:
        /* <DEDUP_REMOVED lines=15> */
.L_x_3133:
        /* <DEDUP_REMOVED lines=8> */
.L_x_3274:
[----:B------:R-:W-:Y:S01]  /*1630*/  SHF.L.U32 R10, RZ, 0x1f, RZ ;  /* 0x0000001fff0a7819 */ /* 0x000fe200000006ff */
[----:B--2---:R-:W-:Y:S01]  /*1640*/  IMAD.HI R4, R14, 0x55555556, RZ ;  /* 0x555555560e047827 */ /* 0x004fe200078e02ff */
[----:B------:R-:W-:Y:S02]  /*1650*/  LOP3.LUT R5, R2, 0xffffff80, RZ, 0xc0, !PT ;  /* 0xffffff8002057812 */ /* 0x000fe400078ec0ff */
[----:B------:R-:W2:Y:S01]  /*1660*/  SYNCS.PHASECHK.TRANS64.TRYWAIT P0, [UR36+0x36400], R10 ;  /* 0x0364000aff0075a7 */ /* 0x000ea20008000164 */
[-C--:B------:R-:W-:Y:S01]  /*1670*/  LEA.HI R2, R3, R0.reuse, RZ, 0x5 ;  /* 0x0000000003027211 */ /* 0x080fe200078f28ff */
[----:B------:R-:W-:Y:S01]  /*1680*/  IMAD.HI R8, R13, 0x55555556, RZ ;  /* 0x555555560d087827 */ /* 0x000fe200078e02ff */
[----:B------:R-:W-:Y:S02]  /*1690*/  LEA.HI R7, R3, R0, RZ, 0x4 ;  /* 0x0000000003077211 */ /* 0x000fe400078f20ff */
[--C-:B------:R-:W-:Y:S02]  /*16a0*/  SHF.R.S32.HI R6, RZ, 0x5, R2.reuse ;  /* 0x00000005ff067819 */ /* 0x100fe40000011402 */
[----:B------:R-:W-:Y:S01]  /*16b0*/  SHF.R.S32.HI R11, RZ, 0x1f, R2 ;  /* 0x0000001fff0b7819 */ /* 0x000fe20000011402 */
[----:B------:R-:W-:Y:S01]  /*16c0*/  IMAD.IADD R2, R0, 0x1, -R5 ;  /* 0x0000000100027824 */ /* 0x000fe200078e0a05 */
[----:B------:R-:W-:-:S02]  /*16d0*/  LEA.HI R3, R4, R4, RZ, 0x1 ;  /* 0x0000000404037211 */ /* 0x000fc400078f08ff */
[----:B------:R-:W-:Y:S02]  /*16e0*/  LOP3.LUT R9, R7, 0xfffffff0, RZ, 0xc0, !PT ;  /* 0xfffffff007097812 */ /* 0x000fe400078ec0ff */
[----:B------:R-:W-:Y:S01]  /*16f0*/  LEA.HI R11, R11, R6, RZ, 0x2 ;  /* 0x000000060b0b7211 */ /* 0x000fe200078f10ff */
[----:B------:R-:W-:Y:S01]  /*1700*/  IMAD R4, R3, -0x3, R14 ;  /* 0xfffffffd03047824 */ /* 0x000fe200078e020e */
[----:B------:R-:W-:Y:S01]  /*1710*/  LEA.HI R8, R8, R8, RZ, 0x1 ;  /* 0x0000000808087211 */ /* 0x000fe200078f08ff */
[----:B------:R-:W-:Y:S01]  /*1720*/  IMAD.IADD R9, R0, 0x1, -R9 ;  /* 0x0000000100097824 */ /* 0x000fe200078e0a09 */
[----:B------:R-:W-:Y:S02]  /*1730*/  SHF.R.S32.HI R3, RZ, 0x1f, R2 ;  /* 0x0000001fff037819 */ /* 0x000fe40000011402 */
[----:B------:R-:W-:Y:S01]  /*1740*/  LOP3.LUT R11, R11, 0x3ffffc, RZ, 0xc0, !PT ;  /* 0x003ffffc0b0b7812 */ /* 0x000fe200078ec0ff */
[----:B--2---:R-:W-:Y:S06]  /*1750*/  @P0 BRA `(.L_x_3136) ;  /* 0x0000000000080947 */ /* 0x004fec0003800000 */
[----:B------:R-:W2:Y:S02]  /*1760*/  SYNCS.PHASECHK.TRANS64.TRYWAIT P0, [UR36+0x36400], R10 ;  /* 0x0364000aff0075a7 */ /* 0x000ea40008000164 */
[----:B--2---:R-:W-:Y:S05]  /*1770*/  @!P0 BRA `(.L_x_3137) ;  /* 0x0000009c00608947 */ /* 0x004fea0003800000 */
.L_x_3136:
[----:B------:R-:W4:Y:S04]  /*1780*/  LDL R20, [R1+0x10] ;  /* 0x0000100001147983 */ /* 0x000f280000100800 */
[----:B---3--:R-:W3:Y:S01]  /*1790*/  LDL.LU R19, [R1+0x4] ;  /* 0x0000040001137983 */ /* 0x008ee20000300800 */
[----:B--2---:R-:W-:Y:S01]  /*17a0*/  LEA.HI R0, R3, R2, RZ, 0x2 ;  /* 0x0000000203007211 */ /* 0x004fe200078f10ff */
[----:B------:R-:W-:Y:S01]  /*17b0*/  IMAD R14, R8, -0x3, R13 ;  /* 0xfffffffd080e7824 */ /* 0x000fe200078e020d */
[----:B------:R-:W-:Y:S01]  /*17c0*/  LEA.HI R8, R9, R9, RZ, 0x1 ;  /* 0x0000000909087211 */ /* 0x000fe200078f08ff */
[----:B------:R-:W-:Y:S01]  /*17d0*/  IMAD.IADD R12, R6, 0x1, -R11 ;  /* 0x00000001060c7824 */ /* 0x000fe200078e0a0b */
[----:B------:R-:W-:Y:S02]  /*17e0*/  SHF.R.S32.HI R5, RZ, 0x2, R0 ;  /* 0x00000002ff057819 */ /* 0x000fe40000011400 */
[----:B------:R-:W-:-:S02]  /*17f0*/  CS2R R70, SRZ ;  /* 0x0000000000467805 */ /* 0x000fc4000001ff00 */
[----:B------:R-:W-:Y:S02]  /*1800*/  SHF.R.S32.HI R6, RZ, 0x1f, R0 ;  /* 0x0000001fff067819 */ /* 0x000fe40000011400 */
[----:B------:R-:W-:Y:S02]  /*1810*/  CS2R R68, SRZ ;  /* 0x0000000000447805 */ /* 0x000fe4000001ff00 */
[----:B------:R-:W-:Y:S02]  /*1820*/  LOP3.LUT R15, R0, 0x7ffffffc, RZ, 0xc0, !PT ;  /* 0x7ffffffc000f7812 */ /* 0x000fe400078ec0ff */
[----:B------:R-:W-:Y:S02]  /*1830*/  CS2R R66, SRZ ;  /* 0x0000000000427805 */ /* 0x000fe4000001ff00 */
[----:B------:R-:W-:Y:S02]  /*1840*/  SHF.R.S32.HI R0, RZ, 0x1, R8 ;  /* 0x00000001ff007819 */ /* 0x000fe40000011408 */
[----:B------:R-:W-:-:S02]  /*1850*/  CS2R R64, SRZ ;  /* 0x0000000000407805 */ /* 0x000fc4000001ff00 */
[----:B------:R-:W-:Y:S01]  /*1860*/  SHF.R.S32.HI R11, RZ, 0x1f, R8 ;  /* 0x0000001fff0b7819 */ /* 0x000fe20000011408 */
[----:B------:R-:W-:Y:S01]  /*1870*/  IMAD.IADD R15, R2, 0x1, -R15 ;  /* 0x00000001020f7824 */ /* 0x000fe200078e0a0f */
[----:B------:R-:W-:Y:S02]  /*1880*/  SHF.R.S32.HI R10, RZ, 0x1f, R9 ;  /* 0x0000001fff0a7819 */ /* 0x000fe40000011409 */
[----:B------:R-:W-:Y:S02]  /*1890*/  CS2R R62, SRZ ;  /* 0x00000000003e7805 */ /* 0x000fe4000001ff00 */
[----:B------:R-:W-:Y:S01]  /*18a0*/  LEA.HI R11, R11, R0, RZ, 0x2 ;  /* 0x000000000b0b7211 */ /* 0x000fe200078f10ff */
[----:B------:R-:W-:Y:S01]  /*18b0*/  IMAD R14, R14, 0x10, R15 ;  /* 0x000000100e0e7824 */ /* 0x000fe200078e020f */
[----:B------:R-:W-:Y:S01]  /*18c0*/  LEA.HI R10, R10, R9, RZ, 0x3 ;  /* 0x000000090a0a7211 */ /* 0x000fe200078f18ff */
[----:B------:R-:W-:Y:S01]  /*18d0*/  IMAD R15, R13, 0x400, R2 ;  /* 0x000004000d0f7824 */ /* 0x000fe200078e0202 */
[----:B------:R-:W-:Y:S01]  /*18e0*/  LOP3.LUT R11, R11, 0xfffffffc, RZ, 0xc0, !PT ;  /* 0xfffffffc0b0b7812 */ /* 0x000fe200078ec0ff */
[----:B------:R-:W-:Y:S01]  /*18f0*/  IMAD.SHL.U32 R157, R14, 0x2, RZ ;  /* 0x000000020e9d7824 */ /* 0x000fe200078e00ff */
[----:B------:R-:W-:Y:S01]  /*1900*/  SHF.R.S32.HI R7, RZ, 0x4, R7 ;  /* 0x00000004ff077819 */ /* 0x000fe20000011407 */
[----:B------:R-:W-:Y:S01]  /*1910*/  IMAD.SHL.U32 R10, R10, 0x20, RZ ;  /* 0x000000200a0a7824 */ /* 0x000fe200078e00ff */
[----:B------:R-:W-:Y:S01]  /*1920*/  LOP3.LUT R8, R8, 0x7fffffe, RZ, 0xc0, !PT ;  /* 0x07fffffe08087812 */ /* 0x000fe200078ec0ff */
[----:B------:R-:W-:Y:S01]  /*1930*/  IMAD.IADD R11, R0, 0x1, -R11 ;  /* 0x00000001000b7824 */ /* 0x000fe200078e0a0b */
[----:B------:R-:W-:Y:S01]  /*1940*/  LEA.HI R6, R6, R5, RZ, 0x3 ;  /* 0x0000000506067211 */ /* 0x000fe200078f18ff */
[----:B------:R-:W-:Y:S01]  /*1950*/  IMAD.SHL.U32 R7, R7, 0x8, RZ ;  /* 0x0000000807077824 */ /* 0x000fe200078e00ff */
[----:B------:R-:W-:Y:S01]  /*1960*/  LOP3.LUT R10, R10, 0x7fffff00, RZ, 0xc0, !PT ;  /* 0x7fffff000a0a7812 */ /* 0x000fe200078ec0ff */
[----:B------:R-:W-:Y:S01]  /*1970*/  IMAD.SHL.U32 R0, R11, 0x40, RZ ;  /* 0x000000400b007824 */ /* 0x000fe200078e00ff */
[----:B------:R-:W-:Y:S01]  /*1980*/  LOP3.LUT R6, R6, 0xfffffff8, RZ, 0xc0, !PT ;  /* 0xfffffff806067812 */ /* 0x000fe200078ec0ff */
[----:B------:R-:W-:Y:S01]  /*1990*/  IMAD.IADD R9, R9, 0x1, -R8 ;  /* 0x0000000109097824 */ /* 0x000fe200078e0a08 */
[----:B------:R-:W-:Y:S01]  /*19a0*/  LEA.HI R3, R3, R2, RZ, 0x5 ;  /* 0x0000000203037211 */ /* 0x000fe200078f28ff */
[----:B------:R-:W-:Y:S01]  /*19b0*/  IMAD R10, R13, 0x800, R10 ;  /* 0x000008000d0a7824 */ /* 0x000fe200078e020a */
[----:B------:R-:W-:Y:S01]  /*19c0*/  LOP3.LUT R0, R0, 0xc0, RZ, 0xc0, !PT ;  /* 0x000000c000007812 */ /* 0x000fe200078ec0ff */
[----:B------:R-:W-:Y:S01]  /*19d0*/  IMAD.IADD R6, R5, 0x1, -R6 ;  /* 0x0000000105067824 */ /* 0x000fe200078e0a06 */
[----:B------:R-:W-:Y:S01]  /*19e0*/  SHF.R.S32.HI R3, RZ, 0x5, R3 ;  /* 0x00000005ff037819 */ /* 0x000fe20000011403 */
[----:B------:R-:W-:Y:S01]  /*19f0*/  IMAD R9, R9, 0x20, R10 ;  /* 0x0000002009097824 */ /* 0x000fe200078e020a */
[----:B------:R-:W-:Y:S01]  /*1a00*/  LOP3.LUT R7, R0, 0x8, R7, 0xf8, !PT ;  /* 0x0000000800077812 */ /* 0x000fe200078ef807 */
[----:B------:R-:W-:Y:S01]  /*1a10*/  IMAD.MOV.U32 R10, RZ, RZ, 0x20 ;  /* 0x00000020ff0a7424 */ /* 0x000fe200078e00ff */
[----:B------:R-:W-:Y:S01]  /*1a20*/  SHF.R.U32.HI R0, RZ, 0x3, R0 ;  /* 0x00000003ff007819 */ /* 0x000fe20000011600 */
[----:B------:R-:W-:Y:S01]  /*1a30*/  IMAD R9, R12, 0x200, R9 ;  /* 0x000002000c097824 */ /* 0x000fe200078e0209 */
[----:B------:R-:W-:Y:S01]  /*1a40*/  LOP3.LUT P0, RZ, R11, 0x2, RZ, 0xc0, !PT ;  /* 0x000000020bff7812 */ /* 0x000fe2000780c0ff */
[----:B------:R-:W-:Y:S01]  /*1a50*/  IMAD R6, R3, 0x10, R6 ;  /* 0x0000001003067824 */ /* 0x000fe200078e0206 */
[----:B------:R-:W-:Y:S01]  /*1a60*/  LOP3.LUT R0, R7, R0, RZ, 0x3c, !PT ;  /* 0x0000000007007212 */ /* 0x000fe200078e3cff */
[----:B------:R-:W-:Y:S01]  /*1a70*/  IMAD.SHL.U32 R3, R15, 0x4, RZ ;  /* 0x000000040f037824 */ /* 0x000fe200078e00ff */
[----:B------:R-:W-:Y:S01]  /*1a80*/  SEL R10, R10, 0xffffffe0, !P0 ;  /* 0xffffffe00a0a7807 */ /* 0x000fe20004000000 */
[----:B------:R-:W-:Y:S01]  /*1a90*/  IMAD.MOV.U32 R7, RZ, RZ, RZ ;  /* 0x000000ffff077224 */ /* 0x000fe200078e00ff */
[----:B------:R-:W-:Y:S01]  /*1aa0*/  CS2R R60, SRZ ;  /* 0x00000000003c7805 */ /* 0x000fe2000001ff00 */
[----:B------:R-:W-:Y:S01]  /*1ab0*/  IMAD.IADD R0, R9, 0x1, R0 ;  /* 0x0000000109007824 */ /* 0x000fe200078e0200 */
[----:B------:R-:W-:Y:S01]  /*1ac0*/  CS2R R58, SRZ ;  /* 0x00000000003a7805 */ /* 0x000fe2000001ff00 */
[----:B------:R-:W-:Y:S01]  /*1ad0*/  IMAD.MOV.U32 R5, RZ, RZ, RZ ;  /* 0x000000ffff057224 */ /* 0x000fe200078e00ff */
[----:B------:R-:W-:-:S02]  /*1ae0*/  CS2R R56, SRZ ;  /* 0x0000000000387805 */ /* 0x000fc4000001ff00 */
[----:B------:R-:W-:Y:S02]  /*1af0*/  CS2R R54, SRZ ;  /* 0x0000000000367805 */ /* 0x000fe4000001ff00 */
[----:B------:R-:W-:Y:S02]  /*1b00*/  LEA R155, R0, UR36, 0x1 ;  /* 0x00000024009b7c11 */ /* 0x000fe4000f8e08ff */
[----:B------:R-:W-:Y:S02]  /*1b10*/  CS2R R52, SRZ ;  /* 0x0000000000347805 */ /* 0x000fe4000001ff00 */
[----:B------:R-:W-:Y:S02]  /*1b20*/  LEA R0, R3, UR36, 0x2 ;  /* 0x0000002403007c11 */ /* 0x000fe4000f8e10ff */
[----:B------:R-:W-:Y:S02]  /*1b30*/  CS2R R50, SRZ ;  /* 0x0000000000327805 */ /* 0x000fe4000001ff00 */
[----:B------:R-:W-:-:S02]  /*1b40*/  IADD3 R3, R10, 0x30400, R155 ;  /* 0x000304000a037810 */ /* 0x000fc40007ffe09b */
        /* <DEDUP_REMOVED lines=37> */
[----:B----4-:R-:W-:-:S04]  /*1da0*/  IMAD R17, R20, -0x60, R17 ;  /* 0xffffffa014117824 */ /* 0x010fc800078e0211 */
[----:B------:R-:W-:Y:S01]  /*1db0*/  IMAD.IADD R2, R17, 0x1, -R157 ;  /* 0x0000000111027824 */ /* 0x000fe200078e0a9d */
[----:B------:R-:W-:Y:S02]  /*1dc0*/  IADD3 R18, -R18, 0x1, R17 ;  /* 0x0000000112127810 */ /* 0x000fe40007ffe111 */
[----:B---3--:R-:W-:Y:S02]  /*1dd0*/  LOP3.LUT R8, R19, 0x1, RZ, 0xfc, !PT ;  /* 0x0000000113087812 */ /* 0x008fe400078efcff */
[----:B------:R2:W-:Y:S01]  /*1de0*/  STL [R1], R2 ;  /* 0x0000000201007387 */ /* 0x0005e20000100800 */
[----:B------:R-:W-:-:S03]  /*1df0*/  IMAD.IADD R157, R18, 0x1, -R157 ;  /* 0x00000001129d7824 */ /* 0x000fc600078e0a9d */
[----:B------:R3:W-:Y:S01]  /*1e00*/  STL [R1+0x4], R3 ;  /* 0x0000040301007387 */ /* 0x0007e20000100800 */
[----:B--2---:R-:W-:-:S07]  /*1e10*/  IMAD.MOV.U32 R2, RZ, RZ, RZ ;  /* 0x000000ffff027224 */ /* 0x004fce00078e00ff */
.L_x_3148:
[----:B------:R-:W-:-:S13]  /*1e20*/  ISETP.NE.AND P0, PT, R8, 0x3, PT ;  /* 0x000000030800780c */ /* 0x000fda0003f05270 */
[----:B------:R-:W-:Y:S05]  /*1e30*/  @!P0 BRA `(.L_x_3138) ;  /* 0x0000000000048947 */ /* 0x000fea0003800000 */
[----:B------:R-:W-:Y:S01]  /*1e40*/  BPT.TRAP 0x1 ;  /* 0x000000040000795c */ /* 0x000fe20000300000 */
.L_x_3138:
[----:B---3--:R-:W-:Y:S02]  /*1e50*/  LEA R3, R2, UR36, 0x3 ;  /* 0x0000002402037c11 */ /* 0x008fe4000f8e18ff */
[----:B------:R-:W-:-:S04]  /*1e60*/  SHF.L.U32 R10, R7, 0x1f, RZ ;  /* 0x0000001f070a7819 */ /* 0x000fc800000006ff */
[----:B------:R2:W3:Y:S01]  /*1e70*/  SYNCS.PHASECHK.TRANS64.TRYWAIT P1, [R3+URZ+0x36410], R10 ;  /* 0x0364100a030075a7 */ /* 0x0004e2000802017f */
[----:B------:R-:W-:Y:S05]  /*1e80*/  @!P0 BRA `(.L_x_3139) ;  /* 0x0000000000048947 */ /* 0x000fea0003800000 */
[----:B------:R-:W-:Y:S01]  /*1e90*/  BPT.TRAP 0x1 ;  /* 0x000000040000795c */ /* 0x000fe20000300000 */
.L_x_3139:
[----:B---3--:R-:W-:Y:S05]  /*1ea0*/  @P1 BRA `(.L_x_3140) ;  /* 0x0000000000081947 */ /* 0x008fea0003800000 */
[----:B------:R-:W3:Y:S02]  /*1eb0*/  SYNCS.PHASECHK.TRANS64.TRYWAIT P1, [R3+URZ+0x36410], R10 ;  /* 0x0364100a030075a7 */ /* 0x000ee4000802017f */
[----:B---3--:R-:W-:Y:S05]  /*1ec0*/  @!P1 BRA `(.L_x_3141) ;  /* 0x0000009400a49947 */ /* 0x008fea0003800000 */
.L_x_3140:
        /* <DEDUP_REMOVED lines=99> */
[----:B------:R4:W1:Y:S04]  /*2500*/  LDS R142, [R9+0x30000] ;  /* 0x03000000098e7984 */ /* 0x0008680000000800 */
[----:B------:R4:W1:Y:S01]  /*2510*/  LDS R139, [R9+0x30020] ;  /* 0x03002000098b7984 */ /* 0x0008620000000800 */
[----:B------:R-:W-:Y:S05]  /*2520*/  @!P0 BRA `(.L_x_3142) ;  /* 0x0000000000048947 */ /* 0x000fea0003800000 */
[----:B------:R-:W-:Y:S01]  /*2530*/  BPT.TRAP 0x1 ;  /* 0x000000040000795c */ /* 0x000fe20000300000 */
.L_x_3142:
[----:B------:R-:W-:-:S04]  /*2540*/  SHF.L.U32 R14, R5, 0x1f, RZ ;  /* 0x0000001f050e7819 */ /* 0x000fc800000006ff */
[----:B------:R1:W1:Y:S01]  /*2550*/  SYNCS.PHASECHK.TRANS64.TRYWAIT P1, [UR36+0x36430], R14 ;  /* 0x0364300eff0075a7 */ /* 0x0002620008020164 */
[----:B------:R-:W-:Y:S05]  /*2560*/  @!P0 BRA `(.L_x_3143) ;  /* 0x0000000000048947 */ /* 0x000fea0003800000 */
[----:B------:R-:W-:Y:S01]  /*2570*/  BPT.TRAP 0x1 ;  /* 0x000000040000795c */ /* 0x000fe20000300000 */
.L_x_3143:
[----:B------:R-:W5:Y:S01]  /*2580*/  LDL R15, [R1] ;  /* 0x00000000010f7983 */ /* 0x000f620000100800 */
[----:B------:R-:W-:Y:S01]  /*2590*/  FMUL.FTZ R11, R120, UR40 ;  /* 0x00000028780b7c20 */ /* 0x000fe20008410000 */
[----:B------:R-:W-:Y:S01]  /*25a0*/  FMUL.FTZ R12, R121, UR40 ;  /* 0x00000028790c7c20 */ /* 0x000fe20008410000 */
[----:B----4-:R-:W-:Y:S01]  /*25b0*/  FMUL.FTZ R9, R122, UR40 ;  /* 0x000000287a097c20 */ /* 0x010fe20008410000 */
[----:B--23--:R-:W-:Y:S01]  /*25c0*/  FMUL.FTZ R10, R123, UR40 ;  /* 0x000000287b0a7c20 */ /* 0x00cfe20008410000 */
[----:B-1----:R-:W-:Y:S01]  /*25d0*/  FMUL.FTZ R13, R124, UR40 ;  /* 0x000000287c0d7c20 */ /* 0x002fe20008410000 */
        /* <DEDUP_REMOVED lines=15> */
[----:B------:R-:W4:Y:S08]  /*26d0*/  MUFU.TANH R10, R10 ;  /* 0x0000000a000a7308 */ /* 0x000f300000002400 */
        /* <DEDUP_REMOVED lines=11> */
[----:B-1234-:R-:W-:Y:S06]  /*2790*/  @P1 BRA `(.L_x_3144) ;  /* 0x0000000000081947 */ /* 0x01efec0003800000 */
[----:B------:R-:W1:Y:S02]  /*27a0*/  SYNCS.PHASECHK.TRANS64.TRYWAIT P1, [UR36+0x36430], R14 ;  /* 0x0364300eff0075a7 */ /* 0x000e640008020164 */
[----:B-1----:R-:W-:Y:S05]  /*27b0*/  @!P1 BRA `(.L_x_3145) ;  /* 0x0000008c007c9947 */ /* 0x002fea0003800000 */
.L_x_3144:
        /* <DEDUP_REMOVED lines=17> */
[----:B------:R-:W4:Y:S01]  /*28d0*/  MUFU.TANH R136, R136 ;  /* 0x0000008800887308 */ /* 0x000f220000002400 */
[----:B------:R-:W-:Y:S01]  /*28e0*/  FSEL R151, R17, -INF , P5 ;  /* 0xff80000011977808 */ /* 0x000fe20002800000 */
[----:B------:R-:W-:Y:S01]  /*28f0*/  ULOP3.LUT UR6, UR6, 0x10000, URZ, 0xfc, !UPT ;  /* 0x0001000006067892 */ /* 0x000fe2000f8efc3f */
[----:B------:R-:W-:Y:S01]  /*2900*/  FSEL R149, R22, -INF , P6 ;  /* 0xff80000016957808 */ /* 0x000fe20003000000 */
[----:B------:R-:W-:Y:S01]  /*2910*/  ULOP3.LUT UR8, UR5, 0x10000, URZ, 0xfc, !UPT ;  /* 0x0001000005087892 */ /* 0x000fe2000f8efc3f */
[----:B------:R-:W-:Y:S01]  /*2920*/  FSEL R143, R23, -INF , P1 ;  /* 0xff800000178f7808 */ /* 0x000fe20000800000 */
[--C-:B------:R-:W-:Y:S01]  /*2930*/  FFMA.FTZ R153, R153, UR41, -R142.reuse ;  /* 0x0000002999997c23 */ /* 0x100fe2000801088e */
        /* <DEDUP_REMOVED lines=13> */
[----:B------:R-:W-:Y:S01]  /*2a10*/  MUFU.EX2 R151, R151 ;  /* 0x0000009700977308 */ /* 0x000fe20000000800 */
[----:B--2---:R-:W-:Y:S02]  /*2a20*/  VIMNMX R120, R121, R120, PT ;  /* 0x0000007879787248 */ /* 0x004fe40003fe0100 */
[C---:B------:R-:W-:Y:S01]  /*2a30*/  FSEL R121, R11.reuse, -INF , P2 ;  /* 0xff8000000b797808 */ /* 0x040fe20001000000 */
[----:B------:R-:W-:Y:S01]  /*2a40*/  FFMA.FTZ R11, -R11, R11, 1 ;  /* 0x3f8000000b0b7423 */ /* 0x000fe2000001010b */
[----:B------:R-:W-:Y:S02]  /*2a50*/  ISETP.GT.AND P2, PT, R15, 0x18, PT ;  /* 0x000000180f00780c */ /* 0x000fe40003f44270 */
[----:B------:R-:W-:Y:S01]  /*2a60*/  FSEL R15, R13, -INF , P4 ;  /* 0xff8000000d0f7808 */ /* 0x000fe20002000000 */
[--C-:B------:R-:W-:Y:S01]  /*2a70*/  FFMA.FTZ R154, R121, UR41, -R142.reuse ;  /* 0x00000029799a7c23 */ /* 0x100fe2000801088e */
[C---:B------:R-:W-:Y:S01]  /*2a80*/  ISETP.GT.AND P4, PT, R120.reuse, RZ, PT ;  /* 0x000000ff7800720c */ /* 0x040fe20003f84270 */
[----:B------:R-:W-:Y:S01]  /*2a90*/  FFMA.FTZ R13, -R13, R13, 1 ;  /* 0x3f8000000d0d7423 */ /* 0x000fe2000001010d */
[----:B------:R-:W-:Y:S01]  /*2aa0*/  ISETP.GT.AND P5, PT, R120, 0x1, PT ;  /* 0x000000017800780c */ /* 0x000fe20003fa4270 */
[----:B------:R-:W-:Y:S01]  /*2ab0*/  FFMA.FTZ R14, R15, UR41, -R142 ;  /* 0x000000290f0e7c23 */ /* 0x000fe2000801088e */
[----:B------:R-:W-:Y:S01]  /*2ac0*/  FSEL R123, R138, -INF , P2 ;  /* 0xff8000008a7b7808 */ /* 0x000fe20001000000 */
[----:B------:R-:W1:Y:S01]  /*2ad0*/  MUFU.EX2 R154, R154 ;  /* 0x0000009a009a7308 */ /* 0x000e620000000800 */
[----:B------:R-:W-:-:S02]  /*2ae0*/  FSEL R144, R9, -INF , P4 ;  /* 0xff80000009907808 */ /* 0x000fc40002000000 */
        /* <DEDUP_REMOVED lines=8> */
[----:B------:R-:W-:Y:S02]  /*2b70*/  ISETP.GT.AND P4, PT, R120, 0x18, PT ;  /* 0x000000187800780c */ /* 0x000fe40003f84270 */
[----:B------:R-:W-:-:S02]  /*2b80*/  FSEL R150, R10, -INF , P5 ;  /* 0xff8000000a967808 */ /* 0x000fc40002800000 */
        /* <DEDUP_REMOVED lines=11> */
[----:B----4-:R-:W-:Y:S01]  /*2c40*/  FSEL R122, R136, -INF , P5 ;  /* 0xff800000887a7808 */ /* 0x010fe20002800000 */
        /* <DEDUP_REMOVED lines=86> */
[----:B------:R-:W-:Y:S02]  /*31b0*/  FADD.FTZ R125, R125, -R145 ;  /* 0x800000917d7d7221 */ /* 0x000fe40000010000 */
[----:B-1----:R-:W-:Y:S01]  /*31c0*/  FMUL.FTZ R120, R154, R120 ;  /* 0x000000789a787220 */ /* 0x002fe20000410000 */
[----:B--2---:R-:W-:-:S03]  /*31d0*/  FMUL.FTZ R124, R14, R124 ;  /* 0x0000007c0e7c7220 */ /* 0x004fc60000410000 */
[----:B------:R-:W-:Y:S01]  /*31e0*/  FMUL.FTZ R11, R11, R120 ;  /* 0x000000780b0b7220 */ /* 0x000fe20000410000 */
[----:B------:R-:W-:Y:S01]  /*31f0*/  FADD.FTZ R120, R121, -R145 ;  /* 0x8000009179787221 */ /* 0x000fe20000010000 */
[C---:B------:R-:W-:Y:S01]  /*3200*/  FMUL.FTZ R125, R151.reuse, R125 ;  /* 0x0000007d977d7220 */ /* 0x040fe20000410000 */
[----:B------:R-:W-:Y:S01]  /*3210*/  F2FP.BF16.F32.PACK_AB R14, R151, R14 ;  /* 0x0000000e970e723e */ /* 0x000fe200000010ff */
[----:B------:R-:W1:Y:S01]  /*3220*/  MUFU.EX2 R121, R156 ;  /* 0x0000009c00797308 */ /* 0x000e620000000800 */
[----:B------:R-:W-:Y:S01]  /*3230*/  FMUL.FTZ R120, R153, R120 ;  /* 0x0000007899787220 */ /* 0x000fe20000410000 */
[----:B------:R1:W2:Y:S01]  /*3240*/  LDS R151, [R15+0x30220] ;  /* 0x030220000f977984 */ /* 0x0002a20000000800 */
[----:B------:R-:W-:Y:S02]  /*3250*/  FMUL.FTZ R124, R13, R124 ;  /* 0x0000007c0d7c7220 */ /* 0x000fe40000410000 */
[----:B------:R-:W-:Y:S01]  /*3260*/  FMUL.FTZ R120, R12, R120 ;  /* 0x000000780c787220 */ /* 0x000fe20000410000 */
[----:B------:R-:W-:-:S02]  /*3270*/  F2FP.BF16.F32.PACK_AB R12, R153, R154 ;  /* 0x0000009a990c723e */ /* 0x000fc400000010ff */
[----:B------:R-:W4:Y:S01]  /*3280*/  LDL R153, [R1+0x4] ;  /* 0x0000040001997983 */ /* 0x000f220000100800 */
[----:B---3--:R-:W-:Y:S01]  /*3290*/  F2FP.BF16.F32.PACK_AB R13, R150, R144 ;  /* 0x00000090960d723e */ /* 0x008fe200000010ff */
[----:B------:R-:W3:Y:S01]  /*32a0*/  MUFU.EX2 R143, R143 ;  /* 0x0000008f008f7308 */ /* 0x000ee20000000800 */
[--C-:B------:R-:W-:Y:S01]  /*32b0*/  FADD.FTZ R128, R128, -R145.reuse ;  /* 0x8000009180807221 */ /* 0x100fe20000010000 */
[--C-:B------:R-:W-:Y:S01]  /*32c0*/  FADD.FTZ R132, R132, -R145.reuse ;  /* 0x8000009184847221 */ /* 0x100fe20000010000 */
[--C-:B------:R-:W-:Y:S01]  /*32d0*/  FADD.FTZ R129, R129, -R145.reuse ;  /* 0x8000009181817221 */ /* 0x100fe20000010000 */
[----:B------:R-:W-:Y:S01]  /*32e0*/  FFMA.FTZ R23, -R23, R23, 1 ;  /* 0x3f80000017177423 */ /* 0x000fe20000010117 */
[----:B------:R-:W-:Y:S01]  /*32f0*/  R2UR UR10, R4 ;  /* 0x00000000040a72ca */ /* 0x000fe200000e0000 */
[----:B------:R-:W-:Y:S01]  /*3300*/  FFMA.FTZ R17, -R17, R17, 1 ;  /* 0x3f80000011117423 */ /* 0x000fe20000010111 */
[----:B-1----:R-:W-:Y:S01]  /*3310*/  F2FP.BF16.F32.PACK_AB R15, R152, R121 ;  /* 0x00000079980f723e */ /* 0x002fe200000010ff */
[----:B------:R-:W-:Y:S01]  /*3320*/  BAR.SYNC.DEFER_BLOCKING 0x9, 0x180 ;  /* 0x0246000000007b1d */ /* 0x000fe20000010000 */
[----:B------:R-:W-:Y:S01]  /*3330*/  FFMA.FTZ R22, -R22, R22, 1 ;  /* 0x3f80000016167423 */ /* 0x000fe20000010116 */
[----:B------:R-:W-:Y:S01]  /*3340*/  FFMA.FTZ R9, -R9, R9, 1 ;  /* 0x3f80000009097423 */ /* 0x000fe20000010109 */
[----:B------:R-:W-:Y:S01]  /*3350*/  FADD.FTZ R133, R133, -R145 ;  /* 0x8000009185857221 */ /* 0x000fe20000010000 */
[----:B------:R-:W-:Y:S01]  /*3360*/  FMUL.FTZ R17, R17, R125 ;  /* 0x0000007d11117220 */ /* 0x000fe20000410000 */
[----:B------:R-:W-:Y:S01]  /*3370*/  FFMA.FTZ R125, -R138, R138, 1 ;  /* 0x3f8000008a7d7423 */ /* 0x000fe2000001018a */
[----:B------:R-:W1:Y:S01]  /*3380*/  MUFU.EX2 R142, R142 ;  /* 0x0000008e008e7308 */ /* 0x000e620000000800 */
[----:B------:R-:W-:Y:S01]  /*3390*/  FFMA.FTZ R20, -R20, R20, 1 ;  /* 0x3f80000014147423 */ /* 0x000fe20000010114 */
[----:B------:R-:W-:Y:S01]  /*33a0*/  FFMA.FTZ R21, -R21, R21, 1 ;  /* 0x3f80000015157423 */ /* 0x000fe20000010115 */
[----:B---3--:R-:W-:Y:S01]  /*33b0*/  FMUL.FTZ R129, R143, R129 ;  /* 0x000000818f817220 */ /* 0x008fe20000410000 */
[----:B------:R-:W-:Y:S01]  /*33c0*/  USHF.R.U32.HI UR5, URZ, 0x4, UR37 ;  /* 0x000000043f057899 */ /* 0x000fe20008011625 */
[----:B------:R-:W-:Y:S01]  /*33d0*/  F2FP.BF16.F32.PACK_AB R120, R120, R11 ;  /* 0x0000000b7878723e */ /* 0x000fe200000010ff */
[----:B------:R-:W-:Y:S01]  /*33e0*/  ULEA UR4, UR10, UR4, 0xd ;  /* 0x000000040a047291 */ /* 0x000fe2000f8e683f */
[----:B------:R-:W-:Y:S01]  /*33f0*/  FMUL.FTZ R23, R23, R129 ;  /* 0x0000008117177220 */ /* 0x000fe20000410000 */
[----:B------:R-:W-:Y:S01]  /*3400*/  MUFU.EX2 R148, R148 ;  /* 0x0000009400947308 */ /* 0x000fe20000000800 */
[----:B------:R-:W-:-:S02]  /*3410*/  ULOP3.LUT UR5, UR5, 0x3fff, URZ, 0xc0, !UPT ;  /* 0x00003fff05057892 */ /* 0x000fc4000f8ec03f */
[----:B------:R-:W-:Y:S02]  /*3420*/  USHF.R.U32.HI UR4, URZ, 0x4, UR4 ;  /* 0x000000043f047899 */ /* 0x000fe40008011604 */
[----:B------:R-:W-:Y:S02]  /*3430*/  ULOP3.LUT UR9, UR5, 0x1000000, URZ, 0xfc, !UPT ;  /* 0x0100000005097892 */ /* 0x000fe4000f8efc3f */
[----:B------:R-:W-:Y:S01]  /*3440*/  ULOP3.LUT UR8, UR4, 0x3fff, URZ, 0xc0, !UPT ;  /* 0x00003fff04087892 */ /* 0x000fe2000f8ec03f */
[----:B------:R-:W3:Y:S01]  /*3450*/  MUFU.EX2 R147, R147 ;  /* 0x0000009300937308 */ /* 0x000ee20000000800 */
[----:B-1----:R-:W-:Y:S01]  /*3460*/  FMUL.FTZ R133, R142, R133 ;  /* 0x000000858e857220 */ /* 0x002fe20000410000 */
[----:B------:R1:W-:Y:S01]  /*3470*/  STSM.16.M88.4 [R155+0x30400], R12 ;  /* 0x0304000c9b007844 */ /* 0x0003e20000000200 */
[--C-:B--2---:R-:W-:Y:S01]  /*3480*/  FADD.FTZ R126, R126, -R151.reuse ;  /* 0x800000977e7e7221 */ /* 0x104fe20000010000 */
[--C-:B------:R-:W-:Y:S01]  /*3490*/  FADD.FTZ R129, R127, -R151.reuse ;  /* 0x800000977f817221 */ /* 0x100fe20000010000 */
[--C-:B------:R-:W-:Y:S01]  /*34a0*/  FADD.FTZ R127, R134, -R151.reuse ;  /* 0x80000097867f7221 */ /* 0x100fe20000010000 */
[----:B------:R-:W-:Y:S01]  /*34b0*/  UMOV UR6, UR9 ;  /* 0x0000000900067c82 */ /* 0x000fe20008000000 */
[----:B------:R-:W-:Y:S01]  /*34c0*/  FMUL.FTZ R126, R121, R126 ;  /* 0x0000007e797e7220 */ /* 0x000fe20000410000 */
[----:B------:R-:W2:Y:S01]  /*34d0*/  MUFU.EX2 R146, R146 ;  /* 0x0000009200927308 */ /* 0x000ea20000000800 */
[----:B------:R-:W-:Y:S01]  /*34e0*/  FFMA.FTZ R121, -R10, R10, 1 ;  /* 0x3f8000000a797423 */ /* 0x000fe2000001010a */
[----:B------:R-:W-:Y:S01]  /*34f0*/  FMUL.FTZ R129, R152, R129 ;  /* 0x0000008198817220 */ /* 0x000fe20000410000 */
[----:B------:R-:W-:Y:S01]  /*3500*/  FFMA.FTZ R10, -R19, R19, 1 ;  /* 0x3f800000130a7423 */ /* 0x000fe20000010113 */
[----:B------:R-:W-:Y:S01]  /*3510*/  UMOV UR7, 0x80000020 ;  /* 0x8000002000077882 */ /* 0x000fe20000000000 */
[----:B------:R-:W-:Y:S01]  /*3520*/  UMOV UR4, UR8 ;  /* 0x0000000800047c82 */ /* 0x000fe20008000000 */
[----:B------:R-:W-:Y:S01]  /*3530*/  UMOV UR5, 0x40000040 ;  /* 0x4000004000057882 */ /* 0x000fe20000000000 */
[----:B------:R-:W-:Y:S01]  /*3540*/  FMUL.FTZ R129, R10, R129 ;  /* 0x000000810a817220 */ /* 0x000fe20000410000 */
[----:B------:R-:W5:Y:S01]  /*3550*/  MUFU.EX2 R139, R139 ;  /* 0x0000008b008b7308 */ /* 0x000f620000000800 */
[----:B------:R-:W-:Y:S01]  /*3560*/  FFMA.FTZ R10, -R137, R137, 1 ;  /* 0x3f800000890a7423 */ /* 0x000fe20000010189 */
[--C-:B-1----:R-:W-:Y:S01]  /*3570*/  FADD.FTZ R13, R122, -R151.reuse ;  /* 0x800000977a0d7221 */ /* 0x102fe20000010000 */
[--C-:B------:R-:W-:Y:S01]  /*3580*/  FADD.FTZ R15, R123, -R151.reuse ;  /* 0x800000977b0f7221 */ /* 0x100fe20000010000 */
[--C-:B------:R-:W-:Y:S01]  /*3590*/  FADD.FTZ R123, R130, -R151.reuse ;  /* 0x80000097827b7221 */ /* 0x100fe20000010000 */
[--C-:B------:R-:W-:Y:S01]  /*35a0*/  FADD.FTZ R122, R131, -R151.reuse ;  /* 0x80000097837a7221 */ /* 0x100fe20000010000 */
[----:B------:R-:W-:Y:S01]  /*35b0*/  FMUL.FTZ R144, R144, R13 ;  /* 0x0000000d90907220 */ /* 0x000fe20000410000 */
[----:B------:R-:W-:Y:S01]  /*35c0*/  FMUL.FTZ R150, R150, R15 ;  /* 0x0000000f96967220 */ /* 0x000fe20000410000 */
[----:B------:R-:W1:Y:S01]  /*35d0*/  MUFU.EX2 R12, R149 ;  /* 0x00000095000c7308 */ /* 0x000e620000000800 */
[----:B---3--:R-:W-:Y:S01]  /*35e0*/  F2FP.BF16.F32.PACK_AB R13, R147, R148 ;  /* 0x00000094930d723e */ /* 0x008fe200000010ff */
[----:B------:R-:W-:Y:S01]  /*35f0*/  FADD.FTZ R130, R135, -R151 ;  /* 0x8000009787827221 */ /* 0x000fe20000010000 */
[----:B------:R-:W-:Y:S01]  /*3600*/  FFMA.FTZ R131, -R18, R18, 1 ;  /* 0x3f80000012837423 */ /* 0x000fe20000010112 */
[----:B------:R-:W-:Y:S01]  /*3610*/  FMUL.FTZ R144, R9, R144 ;  /* 0x0000009009907220 */ /* 0x000fe20000410000 */
[----:B------:R-:W-:Y:S01]  /*3620*/  FMUL.FTZ R123, R148, R123 ;  /* 0x0000007b947b7220 */ /* 0x000fe20000410000 */
[----:B------:R-:W-:Y:S01]  /*3630*/  FMUL.FTZ R122, R147, R122 ;  /* 0x0000007a937a7220 */ /* 0x000fe20000410000 */
[----:B--2---:R-:W-:Y:S01]  /*3640*/  FMUL.FTZ R127, R146, R127 ;  /* 0x0000007f927f7220 */ /* 0x004fe20000410000 */
[----:B------:R-:W2:Y:S01]  /*3650*/  MUFU.EX2 R14, R140 ;  /* 0x0000008c000e7308 */ /* 0x000ea20000000800 */
[C---:B-----5:R-:W-:Y:S01]  /*3660*/  F2FP.BF16.F32.PACK_AB R15, R139.reuse, R146 ;  /* 0x000000928b0f723e */ /* 0x060fe200000010ff */
[----:B------:R-:W-:Y:S01]  /*3670*/  FMUL.FTZ R130, R139, R130 ;  /* 0x000000828b827220 */ /* 0x000fe20000410000 */
[----:B------:R-:W-:Y:S01]  /*3680*/  FFMA.FTZ R9, -R136, R136, 1 ;  /* 0x3f80000088097423 */ /* 0x000fe20000010188 */
[----:B------:R-:W-:Y:S01]  /*3690*/  FMUL.FTZ R121, R121, R150 ;  /* 0x0000009679797220 */ /* 0x000fe20000410000 */
[----:B------:R-:W-:Y:S01]  /*36a0*/  FMUL.FTZ R126, R131, R126 ;  /* 0x0000007e837e7220 */ /* 0x000fe20000410000 */
[----:B------:R-:W-:Y:S01]  /*36b0*/  FMUL.FTZ R18, R21, R122 ;  /* 0x0000007a15127220 */ /* 0x000fe20000410000 */
[----:B------:R-:W-:Y:S01]  /*36c0*/  FMUL.FTZ R10, R10, R127 ;  /* 0x0000007f0a0a7220 */ /* 0x000fe20000410000 */
[----:B------:R-:W-:Y:S01]  /*36d0*/  FMUL.FTZ R9, R9, R130 ;  /* 0x0000008209097220 */ /* 0x000fe20000410000 */
[----:B-1----:R-:W-:Y:S01]  /*36e0*/  FMUL.FTZ R128, R12, R128 ;  /* 0x000000800c807220 */ /* 0x002fe20000410000 */
[----:B------:R-:W-:Y:S01]  /*36f0*/  F2FP.BF16.F32.PACK_AB R12, R143, R12 ;  /* 0x0000000c8f0c723e */ /* 0x000fe200000010ff */
[----:B------:R-:W-:Y:S01]  /*3700*/  UMOV UR11, 0x40000040 ;  /* 0x40000040000b7882 */ /* 0x000fe20000000000 */
[----:B------:R-:W-:Y:S01]  /*3710*/  F2FP.BF16.F32.PACK_AB R122, R17, R124 ;  /* 0x0000007c117a723e */ /* 0x000fe200000010ff */
[----:B------:R-:W-:Y:S01]  /*3720*/  FMUL.FTZ R22, R22, R128 ;  /* 0x0000008016167220 */ /* 0x000fe20000410000 */
[----:B------:R-:W-:Y:S01]  /*3730*/  FFMA.FTZ R128, -R141, R141, 1 ;  /* 0x3f8000008d807423 */ /* 0x000fe2000001018d */
[----:B------:R-:W-:Y:S01]  /*3740*/  F2FP.BF16.F32.PACK_AB R121, R121, R144 ;  /* 0x000000907979723e */ /* 0x000fe200000010ff */
[----:B--2---:R-:W-:Y:S01]  /*3750*/  FMUL.FTZ R132, R14, R132 ;  /* 0x000000840e847220 */ /* 0x004fe20000410000 */
[----:B------:R-:W-:Y:S01]  /*3760*/  F2FP.BF16.F32.PACK_AB R14, R142, R14 ;  /* 0x0000000e8e0e723e */ /* 0x000fe200000010ff */
[----:B------:R-:W-:-:S02]  /*3770*/  FMUL.FTZ R128, R128, R133 ;  /* 0x0000008580807220 */ /* 0x000fc40000410000 */
[----:B------:R-:W-:Y:S02]  /*3780*/  FMUL.FTZ R125, R125, R132 ;  /* 0x000000847d7d7220 */ /* 0x000fe40000410000 */
[----:B----4-:R1:W-:Y:S01]  /*3790*/  STSM.16.M88.4 [R153], R12 ;  /* 0x0000000c99007844 */ /* 0x0103e20000000200 */
        /* <DEDUP_REMOVED lines=8> */
[----:B------:R-:W-:Y:S02]  /*3820*/  F2FP.BF16.F32.PACK_AB R12, R23, R22 ;  /* 0x00000016170c723e */ /* 0x000fe400000010ff */
        /* <DEDUP_REMOVED lines=88> */
.L_x_3146:
        /* <DEDUP_REMOVED lines=60> */
.L_x_3147:
        /* <DEDUP_REMOVED lines=12> */
[----:B----4-:R-:W-:Y:S05]  /*4230*/  @!P1 BRA `(.L_x_3148) ;  /* 0xffffffd800f89947 */ /* 0x010fea000383ffff */
        /* <DEDUP_REMOVED lines=50> */
.L_x_3130:
[----:B------:R-:W-:Y:S05]  /*4560*/  @P0 BRA `(.L_x_3149) ;  /* 0x0000001400f40947 */ /* 0x000fea0003800000 */
[----:B------:R-:W2:Y:S01]  /*4570*/  LDL R120, [R1+0xc] ;  /* 0x00000c0001787983 */ /* 0x000ea20000100800 */
[----:B------:R-:W1:Y:S01]  /*4580*/  S2UR UR5, SR_CgaCtaId ;  /* 0x00000000000579c3 */ /* 0x000e620000008800 */
[----:B------:R-:W-:Y:S01]  /*4590*/  UMOV UR4, 0x400 ;  /* 0x0000040000047882 */ /* 0x000fe20000000000 */
[----:B------:R-:W-:Y:S01]  /*45a0*/  F2FP.BF16.F32.PACK_AB R72, R73, R72 ;  /* 0x000000484948723e */ /* 0x000fe200000010ff */
[----:B------:R-:W4:Y:S01]  /*45b0*/  S2R R0, SR_TID.X ;  /* 0x0000000000007919 */ /* 0x000f220000002100 */
        /* <DEDUP_REMOVED lines=10> */
[----:B-1----:R-:W-:Y:S01]  /*4660*/  ULEA UR4, UR5, UR4, 0x18 ;  /* 0x0000000405047291 */ /* 0x002fe2000f8ec03f */
[----:B------:R-:W-:-:S02]  /*4670*/  F2FP.BF16.F32.PACK_AB R90, R93, R92 ;  /* 0x0000005c5d5a723e */ /* 0x000fc400000010ff */
[----:B------:R-:W-:Y:S02]  /*4680*/  F2FP.BF16.F32.PACK_AB R91, R95, R94 ;  /* 0x0000005e5f5b723e */ /* 0x000fe400000010ff */
[----:B------:R-:W-:Y:S02]  /*4690*/  F2FP.BF16.F32.PACK_AB R97, R99, R98 ;  /* 0x000000626361723e */ /* 0x000fe400000010ff */
[----:B------:R-:W-:Y:S02]  /*46a0*/  F2FP.BF16.F32.PACK_AB R104, R105, R104 ;  /* 0x000000686968723e */ /* 0x000fe400000010ff */
[----:B------:R-:W-:Y:S01]  /*46b0*/  F2FP.BF16.F32.PACK_AB R98, R101, R100 ;  /* 0x000000646562723e */ /* 0x000fe200000010ff */
[----:B----4-:R-:W-:Y:S01]  /*46c0*/  VIADD R0, R0, 0xffffff80 ;  /* 0xffffff8000007836 */ /* 0x010fe20000000000 */
        /* <DEDUP_REMOVED lines=33> */
[----:B------:R-:W2:Y:S01]  /*48e0*/  LDC.64 R4, c[0x0][0x870] ;  /* 0x00021c00ff047b82 */ /* 0x000ea20000000a00 */
        /* <DEDUP_REMOVED lines=27> */
[----:B------:R-:W-:Y:S01]  /*4aa0*/  STSM.16.MT88.4 [R8], R24 ;  /* 0x0000001808007844 */ /* 0x000fe20000004200 */
[----:B-1----:R-:W-:-:S03]  /*4ab0*/  ISETP.NE.U32.AND P0, PT, R2, RZ, PT ;  /* 0x000000ff0200720c */ /* 0x002fc60003f05070 */
[----:B------:R-:W-:Y:S01]  /*4ac0*/  STSM.16.MT88.4 [R8+0x800], R32 ;  /* 0x0008002008007844 */ /* 0x000fe20000004200 */
[----:B------:R-:W-:-:S03]  /*4ad0*/  ISETP.NE.AND.EX P0, PT, R3, RZ, PT, P0 ;  /* 0x000000ff0300720c */ /* 0x000fc60003f05300 */
[----:B------:R1:W-:Y:S04]  /*4ae0*/  STSM.16.MT88.4 [R8+0x1000], R40 ;  /* 0x0010002808007844 */ /* 0x0003e80000004200 */
[----:B------:R-:W-:Y:S04]  /*4af0*/  STSM.16.MT88.4 [R8+0x1800], R48 ;  /* 0x0018003008007844 */ /* 0x000fe80000004200 */
[----:B------:R-:W-:Y:S04]  /*4b00*/  STSM.16.MT88.4 [R8+0x2000], R56 ;  /* 0x0020003808007844 */ /* 0x000fe80000004200 */
[----:B------:R4:W-:Y:S01]  /*4b10*/  STSM.16.MT88.4 [R8+0x2800], R64 ;  /* 0x0028004008007844 */ /* 0x0009e20000004200 */
[----:B--2---:R-:W-:Y:S01]  /*4b20*/  IMAD.WIDE R6, R120, 0x4, R4 ;  /* 0x0000000478067825 */ /* 0x004fe200078e0204 */
[----:B------:R-:W-:Y:S08]  /*4b30*/  BAR.SYNC.DEFER_BLOCKING 0x1, 0x180 ;  /* 0x0046000000007b1d */ /* 0x000ff00000010000 */
[----:B------:R-:W2:Y:S01]  /*4b40*/  LDC.64 R4, c[0x0][0x878] ;  /* 0x00021e00ff047b82 */ /* 0x000ea20000000a00 */
[----:B------:R-:W3:Y:S01]  /*4b50*/  @P0 LDG.E R3, desc[UR38][R6.64] ;  /* 0x0000002606030981 */ /* 0x000ee2000c1e1900 */
[----:B------:R-:W-:-:S06]  /*4b60*/  IMAD.HI R10, R0, 0x2aaaaaab, RZ ;  /* 0x2aaaaaab000a7827 */ /* 0x000fcc00078e02ff */
[----:B------:R-:W4:Y:S01]  /*4b70*/  LDC R9, c[0x0][0x808] ;  /* 0x00020200ff097b82 */ /* 0x000f220000000800 */
[----:B--2---:R-:W-:-:S04]  /*4b80*/  ISETP.NE.U32.AND P1, PT, R4, RZ, PT ;  /* 0x000000ff0400720c */ /* 0x004fc80003f25070 */
[----:B------:R-:W-:Y:S02]  /*4b90*/  ISETP.NE.AND.EX P1, PT, R5, RZ, PT, P1 ;  /* 0x000000ff0500720c */ /* 0x000fe40003f25310 */
[----:B------:R-:W-:-:S04]  /*4ba0*/  SHF.R.U32.HI R11, RZ, 0x1f, R10 ;  /* 0x0000001fff0b7819 */ /* 0x000fc8000001160a */
[----:B-1----:R-:W-:-:S07]  /*4bb0*/  LEA.HI.SX32 R43, R10, R11, 0x1e ;  /* 0x0000000b0a2b7211 */ /* 0x002fce00078ff2ff */
[----:B------:R-:W1:Y:S01]  /*4bc0*/  @P1 LDC.64 R4, c[0x0][0x878] ;  /* 0x00021e00ff041b82 */ /* 0x000e620000000a00 */
[C---:B------:R-:W-:Y:S02]  /*4bd0*/  IMAD R0, R43.reuse, -0x18, R0 ;  /* 0xffffffe82b007824 */ /* 0x040fe400078e0200 */
[----:B----4-:R-:W-:-:S03]  /*4be0*/  IMAD.SHL.U32 R8, R43, 0x40, RZ ;  /* 0x000000402b087824 */ /* 0x010fc600078e00ff */
[----:B------:R-:W-:Y:S01]  /*4bf0*/  SHF.R.S32.HI R13, RZ, 0x1f, R0 ;  /* 0x0000001fff0d7819 */ /* 0x000fe20000011400 */
[----:B------:R-:W-:-:S03]  /*4c00*/  IMAD.SHL.U32 R2, R0, 0x8, RZ ;  /* 0x0000000800027824 */ /* 0x000fc600078e00ff */
[----:B------:R-:W-:Y:S02]  /*4c10*/  LEA.HI R12, R13, R0, RZ, 0x3 ;  /* 0x000000000d0c7211 */ /* 0x000fe400078f18ff */
[----:B------:R-:W-:Y:S02]  /*4c20*/  LOP3.LUT R13, R8, 0x1c0, RZ, 0xc0, !PT ;  /* 0x000001c0080d7812 */ /* 0x000fe400078ec0ff */
[----:B------:R-:W-:Y:S02]  /*4c30*/  LEA.HI R11, R10, R11, RZ, 0x1b ;  /* 0x0000000b0a0b7211 */ /* 0x000fe400078fd8ff */
[----:B------:R-:W-:Y:S02]  /*4c40*/  LOP3.LUT R0, R13, 0x38, R2, 0xf8, !PT ;  /* 0x000000380d007812 */ /* 0x000fe400078ef802 */
[----:B------:R-:W-:Y:S02]  /*4c50*/  SHF.R.S32.HI R12, RZ, 0x3, R12 ;  /* 0x00000003ff0c7819 */ /* 0x000fe4000001140c */
[----:B------:R-:W-:Y:S01]  /*4c60*/  SHF.R.U32.HI R13, RZ, 0x3, R13 ;  /* 0x00000003ff0d7819 */ /* 0x000fe2000001160d */
[----:B-1----:R-:W-:-:S03]  /*4c70*/  @P1 IMAD.WIDE R4, R120, 0x4, R4 ;  /* 0x0000000478041825 */ /* 0x002fc600078e0204 */
[----:B------:R-:W-:Y:S01]  /*4c80*/  LOP3.LUT R0, R0, R13, RZ, 0x3c, !PT ;  /* 0x0000000d00007212 */ /* 0x000fe200078e3cff */
[----:B------:R-:W-:Y:S01]  /*4c90*/  IMAD R11, R12, 0xc, R11 ;  /* 0x0000000c0c0b7824 */ /* 0x000fe200078e020b */
[----:B------:R3:W5:Y:S01]  /*4ca0*/  @P1 LDG.E R9, desc[UR38][R4.64] ;  /* 0x0000002604091981 */ /* 0x000762000c1e1900 */
[----:B------:R-:W-:Y:S02]  /*4cb0*/  CS2R R24, SRZ ;  /* 0x0000000000187805 */ /* 0x000fe4000001ff00 */
[----:B------:R-:W-:Y:S01]  /*4cc0*/  IMAD.U32 R0, R11, 0x200, R0 ;  /* 0x000002000b007824 */ /* 0x000fe200078e0000 */
[----:B---3--:R-:W-:Y:S01]  /*4cd0*/  @P0 SHF.R.S32.HI R4, RZ, 0x1f, R3 ;  /* 0x0000001fff040819 */ /* 0x008fe20000011403 */
[----:B------:R-:W-:Y:S06]  /*4ce0*/  @P1 BRA `(.L_x_3150) ;  /* 0x0000000000101947 */ /* 0x000fec0003800000 */
[----:B------:R-:W-:Y:S05]  /*4cf0*/  @!P0 BRA `(.L_x_3150) ;  /* 0x00000000000c8947 */ /* 0x000fea0003800000 */
[----:B------:R-:W2:Y:S04]  /*4d00*/  LDG.E R8, desc[UR38][R6.64] ;  /* 0x0000002606087981 */ /* 0x000ea8000c1e1900 */
[----:B-----5:R-:W2:Y:S02]  /*4d10*/  LDG.E R9, desc[UR38][R6.64+0x4] ;  /* 0x0000042606097981 */ /* 0x020ea4000c1e1900 */
[----:B--2---:R-:W-:-:S07]  /*4d20*/  IMAD.IADD R9, R9, 0x1, -R8 ;  /* 0x0000000109097824 */ /* 0x004fce00078e0a08 */
.L_x_3150:
[----:B------:R-:W2:Y:S01]  /*4d30*/  LDL.LU R38, [R1+0x10] ;  /* 0x0000100001267983 */ /* 0x000ea20000300800 */
[----:B------:R-:W-:Y:S01]  /*4d40*/  LEA R0, R0, UR4, 0x1 ;  /* 0x0000000400007c11 */ /* 0x000fe2000f8e08ff */
[----:B------:R-:W-:Y:S01]  /*4d50*/  @P0 IMAD.MOV.U32 R24, RZ, RZ, R3 ;  /* 0x000000ffff180224 */ /* 0x000fe200078e0003 */
[----:B------:R-:W-:Y:S01]  /*4d60*/  ULDC.64 UR4, c[0x0][0x850] ;  /* 0x0002140000047ab9 */ /* 0x000fe20000000a00 */
[----:B------:R-:W3:Y:S01]  /*4d70*/  LDL R47, [R1+0x18] ;  /* 0x00001800012f7983 */ /* 0x000ee20000100800 */
[----:B------:R-:W-:Y:S01]  /*4d80*/  @P0 IMAD.MOV.U32 R25, RZ, RZ, R4 ;  /* 0x000000ffff190224 */ /* 0x000fe200078e0004 */
[----:B------:R-:W-:Y:S02]  /*4d90*/  ULDC UR6, c[0x0][0x83c] ;  /* 0x00020f0000067ab9 */ /* 0x000fe40000000800 */
[----:B------:R-:W4:Y:S01]  /*4da0*/  LDL R46, [R1+0x14] ;  /* 0x00001400012e7983 */ /* 0x000f220000100800 */
[C---:B------:R-:W-:Y:S01]  /*4db0*/  VIADD R26, R43.reuse, 0x10 ;  /* 0x000000102b1a7836 */ /* 0x040fe20000000000 */
[C---:B------:R-:W-:Y:S01]  /*4dc0*/  IADD3 R24, P1, R43.reuse, R24, RZ ;  /* 0x000000182b187210 */ /* 0x040fe20007f3e0ff */
[C---:B------:R-:W-:Y:S01]  /*4dd0*/  VIADD R32, R43.reuse, 0x30 ;  /* 0x000000302b207836 */ /* 0x040fe20000000000 */
[----:B------:R1:W1:Y:S01]  /*4de0*/  LDS.128 R28, [R0+0x9800] ;  /* 0x00980000001c7984 */ /* 0x0002620000000c00 */
[----:B------:R-:W-:Y:S01]  /*4df0*/  SEL R45, R120, RZ, !P0 ;  /* 0x000000ff782d7207 */ /* 0x000fe20004000000 */
[C---:B------:R-:W-:Y:S01]  /*4e00*/  VIADD R33, R43.reuse, 0x40 ;  /* 0x000000402b217836 */ /* 0x040fe20000000000 */
[----:B------:R-:W-:Y:S01]  /*4e10*/  LEA.HI.X.SX32 R25, R43, R25, 0x1, P1 ;  /* 0x000000192b197211 */ /* 0x000fe200008f0eff */
[----:B------:R1:W1:Y:S01]  /*4e20*/  LDS.128 R20, [R0+0x800] ;  /* 0x0008000000147984 */ /* 0x0002620000000c00 */
[----:B------:R-:W-:Y:S03]  /*4e30*/  BSSY B0, `(.L_x_3151) ;  /* 0x0000028000007945 */ /* 0x000fe60003800000 */
[----:B------:R1:W1:Y:S04]  /*4e40*/  LDS.128 R16, [R0+0x1000] ;  /* 0x0010000000107984 */ /* 0x0002680000000c00 */
[----:B------:R1:W1:Y:S04]  /*4e50*/  LDS.128 R12, [R0+0x1800] ;  /* 0x00180000000c7984 */ /* 0x0002680000000c00 */
[----:B------:R1:W1:Y:S01]  /*4e60*/  LDS.128 R4, [R0+0x2800] ;  /* 0x0028000000047984 */ /* 0x0002620000000c00 */
[----:B--2--5:R-:W-:-:S03]  /*4e70*/  IMAD R3, R38, -0x60, R9 ;  /* 0xffffffa026037824 */ /* 0x024fc600078e0209 */
[----:B------:R2:W1:Y:S01]  /*4e80*/  LDS.128 R8, [R0+0x2000] ;  /* 0x0020000000087984 */ /* 0x0004620000000c00 */
[----:B------:R-:W-:Y:S01]  /*4e90*/  IMAD.WIDE R24, R38, 0x60, R24 ;  /* 0x0000006026187825 */ /* 0x000fe200078e0218 */
[----:B------:R-:W-:-:S03]  /*4ea0*/  VIMNMX R44, R3, 0x60, PT ;  /* 0x00000060032c7848 */ /* 0x000fc60003fe0100 */
[----:B------:R-:W-:Y:S02]  /*4eb0*/  VIADD R3, R43, 0x20 ;  /* 0x000000202b037836 */ /* 0x000fe40000000000 */
[----:B---3--:R-:W-:Y:S01]  /*4ec0*/  IMAD R34, R47, UR4, RZ ;  /* 0x000000042f227c24 */ /* 0x008fe2000f8e02ff */
[-C--:B------:R-:W-:Y:S02]  /*4ed0*/  ISETP.GE.AND P3, PT, R43, R44.reuse, PT ;  /* 0x0000002c2b00720c */ /* 0x080fe40003f66270 */
[----:B------:R-:W-:Y:S01]  /*4ee0*/  ISETP.GE.AND P5, PT, R3, R44, PT ;  /* 0x0000002c0300720c */ /* 0x000fe20003fa6270 */
[----:B----4-:R-:W-:Y:S01]  /*4ef0*/  IMAD R35, R46, UR5, R34 ;  /* 0x000000052e237c24 */ /* 0x010fe2000f8e0222 */
[----:B------:R-:W-:Y:S02]  /*4f00*/  SHF.R.S32.HI R3, RZ, 0x1f, R2 ;  /* 0x0000001fff037819 */ /* 0x000fe40000011402 */
[----:B------:R-:W-:Y:S02]  /*4f10*/  SHF.R.S32.HI R34, RZ, 0x1f, R120 ;  /* 0x0000001fff227819 */ /* 0x000fe40000011478 */
[----:B------:R-:W-:-:S02]  /*4f20*/  ISETP.GE.OR P6, PT, R2, UR6, P3 ;  /* 0x0000000602007c0c */ /* 0x000fc40009fc6670 */
[-C--:B------:R-:W-:Y:S01]  /*4f30*/  ISETP.GE.AND P4, PT, R26, R44.reuse, PT ;  /* 0x0000002c1a00720c */ /* 0x080fe20003f86270 */
[----:B------:R-:W-:Y:S01]  /*4f40*/  IMAD.WIDE.U32 R26, R46, UR4, R2 ;  /* 0x000000042e1a7c25 */ /* 0x000fe2000f8e0002 */
[----:B------:R-:W-:Y:S01]  /*4f50*/  SEL R42, R34, RZ, !P0 ;  /* 0x000000ff222a7207 */ /* 0x000fe20004000000 */
[----:B------:R-:W-:Y:S01]  /*4f60*/  ULDC.64 UR4, c[0x0][0x858] ;  /* 0x0002160000047ab9 */ /* 0x000fe20000000a00 */
[-C--:B------:R-:W-:Y:S01]  /*4f70*/  ISETP.GE.AND P2, PT, R32, R44.reuse, PT ;  /* 0x0000002c2000720c */ /* 0x080fe20003f46270 */
[----:B------:R-:W-:Y:S01]  /*4f80*/  IMAD.IADD R27, R27, 0x1, R35 ;  /* 0x000000011b1b7824 */ /* 0x000fe200078e0223 */
[----:B------:R-:W-:Y:S01]  /*4f90*/  ISETP.GE.AND P1, PT, R33, R44, PT ;  /* 0x0000002c2100720c */ /* 0x000fe20003f26270 */
[----:B------:R-:W-:Y:S01]  /*4fa0*/  IMAD R32, R42, UR4, RZ ;  /* 0x000000042a207c24 */ /* 0x000fe2000f8e02ff */
[----:B------:R-:W-:Y:S01]  /*4fb0*/  ISETP.GE.OR P0, PT, R2, UR6, P4 ;  /* 0x0000000602007c0c */ /* 0x000fe2000a706670 */
[----:B------:R-:W-:-:S04]  /*4fc0*/  IMAD.WIDE.U32 R40, R45, UR4, R26 ;  /* 0x000000042d287c25 */ /* 0x000fc8000f8e001a */
[----:B------:R-:W-:-:S04]  /*4fd0*/  IMAD R37, R45, UR5, R32 ;  /* 0x000000052d257c24 */ /* 0x000fc8000f8e0220 */
        /* <DEDUP_REMOVED lines=13> */
.L_x_3152:
[----:B------:R-:W-:Y:S05]  /*50b0*/  BSYNC B0 ;  /* 0x0000000000007941 */ /* 0x000fea0003800000 */
.L_x_3151:
        /* <DEDUP_REMOVED lines=15> */
.L_x_3154:
[----:B------:R-:W-:Y:S05]  /*51b0*/  BSYNC B0 ;  /* 0x0000000000007941 */ /* 0x000fea0003800000 */
.L_x_3153:
[----:B-1-3--:R1:W3:Y:S01]  /*51c0*/  LDS.128 R28, [R0+0xa000] ;  /* 0x00a00000001c7984 */ /* 0x00a2e20000000c00 */
[C---:B------:R-:W-:Y:S01]  /*51d0*/  ISETP.GE.OR P6, PT, R2.reuse, UR6, P5 ;  /* 0x0000000602007c0c */ /* 0x040fe2000afc6670 */
[----:B------:R-:W-:Y:S01]  /*51e0*/  BSSY B0, `(.L_x_3155) ;  /* 0x0000010000007945 */ /* 0x000fe20003800000 */
[----:B------:R-:W-:-:S11]  /*51f0*/  ISETP.GE.OR P0, PT, R2, UR6, P2 ;  /* 0x0000000602007c0c */ /* 0x000fd60009706670 */
[----:B-1----:R-:W-:Y:S05]  /*5200*/  @P6 BRA `(.L_x_3156) ;  /* 0x0000000000346947 */ /* 0x002fea0003800000 */
        /* <DEDUP_REMOVED lines=12> */
[----:B---3--:R1:W-:Y:S02]  /*52d0*/  STG.E.128 desc[UR38][R32.64], R28 ;  /* 0x0000001c20007986 */ /* 0x0083e4000c101d26 */
.L_x_3156:
[----:B------:R-:W-:Y:S05]  /*52e0*/  BSYNC B0 ;  /* 0x0000000000007941 */ /* 0x000fea0003800000 */
.L_x_3155:
[----:B-1-3--:R1:W3:Y:S01]  /*52f0*/  LDS.128 R28, [R0+0xa800] ;  /* 0x00a80000001c7984 */ /* 0x00a2e20000000c00 */
[----:B------:R-:W-:Y:S01]  /*5300*/  BSSY B0, `(.L_x_3157) ;  /* 0x0000010000007945 */ /* 0x000fe20003800000 */
[----:B------:R-:W-:-:S03]  /*5310*/  VIADD R43, R43, 0x50 ;  /* 0x000000502b2b7836 */ /* 0x000fc60000000000 */
        /* <DEDUP_REMOVED lines=14> */
.L_x_3158:
[----:B------:R-:W-:Y:S05]  /*5400*/  BSYNC B0 ;  /* 0x0000000000007941 */ /* 0x000fea0003800000 */
.L_x_3157:
[----:B---34-:R3:W4:Y:S01]  /*5410*/  LDS.128 R28, [R0+0xb000] ;  /* 0x00b00000001c7984 */ /* 0x0187220000000c00 */
[----:B------:R-:W-:Y:S01]  /*5420*/  ISETP.GE.OR P6, PT, R2, UR6, P1 ;  /* 0x0000000602007c0c */ /* 0x000fe20008fc6670 */
[----:B------:R-:W-:Y:S01]  /*5430*/  BSSY B0, `(.L_x_3159) ;  /* 0x0000010000007945 */ /* 0x000fe20003800000 */
[----:B------:R-:W-:-:S11]  /*5440*/  ISETP.GE.AND P0, PT, R43, R44, PT ;  /* 0x0000002c2b00720c */ /* 0x000fd60003f06270 */
        /* <DEDUP_REMOVED lines=13> */
[----:B----4-:R2:W-:Y:S02]  /*5520*/  STG.E.128 desc[UR38][R32.64], R28 ;  /* 0x0000001c20007986 */ /* 0x0105e4000c101d26 */
.L_x_3160:
[----:B------:R-:W-:Y:S05]  /*5530*/  BSYNC B0 ;  /* 0x0000000000007941 */ /* 0x000fea0003800000 */
.L_x_3159:
[----:B--2-4-:R2:W4:Y:S01]  /*5540*/  LDS.128 R28, [R0+0xb800] ;  /* 0x00b80000001c7984 */ /* 0x0145220000000c00 */
[----:B------:R-:W-:Y:S01]  /*5550*/  ISETP.GE.OR P6, PT, R2, UR6, P0 ;  /* 0x0000000602007c0c */ /* 0x000fe200087c6670 */
[----:B------:R-:W-:-:S12]  /*5560*/  BSSY B0, `(.L_x_3161) ;  /* 0x000000f000007945 */ /* 0x000fd80003800000 */
        /* <DEDUP_REMOVED lines=14> */
.L_x_3162:
[----:B------:R-:W-:Y:S05]  /*5650*/  BSYNC B0 ;  /* 0x0000000000007941 */ /* 0x000fea0003800000 */
.L_x_3161:
[----:B------:R-:W-:Y:S01]  /*5660*/  ULDC.64 UR4, c[0x0][0x820] ;  /* 0x0002080000047ab9 */ /* 0x000fe20000000a00 */
[----:B------:R-:W-:Y:S01]  /*5670*/  ULDC UR6, c[0x0][0x80c] ;  /* 0x0002030000067ab9 */ /* 0x000fe20000000800 */
[----:B--2-4-:R-:W-:Y:S01]  /*5680*/  IMAD R28, R47, UR4, RZ ;  /* 0x000000042f1c7c24 */ /* 0x014fe2000f8e02ff */
[----:B------:R-:W-:Y:S01]  /*5690*/  ISETP.GE.OR P3, PT, R2, UR6, P3 ;  /* 0x0000000602007c0c */ /* 0x000fe20009f66670 */
[----:B------:R-:W-:Y:S01]  /*56a0*/  IMAD.WIDE.U32 R26, R46, UR4, R2 ;  /* 0x000000042e1a7c25 */ /* 0x000fe2000f8e0002 */
[----:B------:R-:W-:Y:S01]  /*56b0*/  BSSY B0, `(.L_x_3163) ;  /* 0x0000019000007945 */ /* 0x000fe20003800000 */
[----:B------:R-:W-:Y:S02]  /*56c0*/  ISETP.GE.OR P4, PT, R2, UR6, P4 ;  /* 0x0000000602007c0c */ /* 0x000fe4000a786670 */
[----:B------:R-:W-:Y:S01]  /*56d0*/  IMAD R3, R46, UR5, R28 ;  /* 0x000000052e037c24 */ /* 0x000fe2000f8e021c */
[----:B------:R-:W-:Y:S01]  /*56e0*/  ULDC.64 UR4, c[0x0][0x828] ;  /* 0x00020a0000047ab9 */ /* 0x000fe20000000a00 */
[----:B------:R2:W4:Y:S01]  /*56f0*/  LDS.128 R28, [R0] ;  /* 0x00000000001c7984 */ /* 0x0005220000000c00 */
[C---:B------:R-:W-:Y:S01]  /*5700*/  ISETP.GE.OR P5, PT, R2.reuse, UR6, P5 ;  /* 0x0000000602007c0c */ /* 0x040fe2000afa6670 */
[----:B------:R-:W-:Y:S01]  /*5710*/  IMAD.IADD R27, R27, 0x1, R3 ;  /* 0x000000011b1b7824 */ /* 0x000fe200078e0203 */
[----:B------:R-:W-:Y:S01]  /*5720*/  ISETP.GE.OR P2, PT, R2, UR6, P2 ;  /* 0x0000000602007c0c */ /* 0x000fe20009746670 */
[----:B------:R-:W-:Y:S01]  /*5730*/  IMAD R3, R42, UR4, RZ ;  /* 0x000000042a037c24 */ /* 0x000fe2000f8e02ff */
[C---:B------:R-:W-:Y:S01]  /*5740*/  ISETP.GE.OR P1, PT, R2.reuse, UR6, P1 ;  /* 0x0000000602007c0c */ /* 0x040fe20008f26670 */
[----:B------:R-:W-:Y:S01]  /*5750*/  IMAD.WIDE.U32 R34, R45, UR4, R26 ;  /* 0x000000042d227c25 */ /* 0x000fe2000f8e001a */
[----:B------:R-:W-:-:S03]  /*5760*/  ISETP.GE.OR P0, PT, R2, UR6, P0 ;  /* 0x0000000602007c0c */ /* 0x000fc60008706670 */
[----:B------:R-:W-:-:S04]  /*5770*/  IMAD R3, R45, UR5, R3 ;  /* 0x000000052d037c24 */ /* 0x000fc8000f8e0203 */
        /* <DEDUP_REMOVED lines=11> */
[----:B----4-:R2:W-:Y:S02]  /*5830*/  STG.E.128 desc[UR38][R32.64], R28 ;  /* 0x0000001c20007986 */ /* 0x0105e4000c101d26 */
.L_x_3164:
[----:B------:R-:W-:Y:S05]  /*5840*/  BSYNC B0 ;  /* 0x0000000000007941 */ /* 0x000fea0003800000 */
.L_x_3163:
[----:B------:R-:W-:Y:S04]  /*5850*/  BSSY B0, `(.L_x_3165) ;  /* 0x000000f000007945 */ /* 0x000fe80003800000 */
[----:B------:R-:W-:Y:S05]  /*5860*/  @P4 BRA `(.L_x_3166) ;  /* 0x0000000000344947 */ /* 0x000fea0003800000 */
[----:B--2-4-:R-:W-:Y:S01]  /*5870*/  IADD3 R29, P3, R24, 0x10, RZ ;  /* 0x00000010181d7810 */ /* 0x014fe20007f7e0ff */
[----:B------:R-:W-:Y:S01]  /*5880*/  ULDC.64 UR4, c[0x0][0x818] ;  /* 0x0002060000047ab9 */ /* 0x000fe20000000a00 */
[----:B------:R-:W-:Y:S02]  /*5890*/  IMAD.MOV.U32 R2, RZ, RZ, R34 ;  /* 0x000000ffff027224 */ /* 0x000fe400078e0022 */
[----:B------:R-:W-:Y:S02]  /*58a0*/  IMAD.MOV.U32 R3, RZ, RZ, R27 ;  /* 0x000000ffff037224 */ /* 0x000fe400078e001b */
[----:B-1-3--:R-:W-:Y:S02]  /*58b0*/  IMAD.X R0, RZ, RZ, R25, P3 ;  /* 0x000000ffff007224 */ /* 0x00afe400018e0619 */
        /* <DEDUP_REMOVED lines=8> */
.L_x_3166:
[----:B------:R-:W-:Y:S05]  /*5940*/  BSYNC B0 ;  /* 0x0000000000007941 */ /* 0x000fea0003800000 */
.L_x_3165:
[----:B------:R-:W-:Y:S04]  /*5950*/  BSSY B0, `(.L_x_3167) ;  /* 0x000000f000007945 */ /* 0x000fe80003800000 */
[----:B------:R-:W-:Y:S05]  /*5960*/  @P5 BRA `(.L_x_3168) ;  /* 0x0000000000345947 */ /* 0x000fea0003800000 */
[----:B-1----:R-:W-:Y:S01]  /*5970*/  IADD3 R21, P3, R24, 0x20, RZ ;  /* 0x0000002018157810 */ /* 0x002fe20007f7e0ff */
[----:B------:R-:W-:Y:S01]  /*5980*/  ULDC.64 UR4, c[0x0][0x818] ;  /* 0x0002060000047ab9 */ /* 0x000fe20000000a00 */
[----:B------:R-:W-:Y:S02]  /*5990*/  IMAD.MOV.U32 R2, RZ, RZ, R34 ;  /* 0x000000ffff027224 */ /* 0x000fe400078e0022 */
[----:B------:R-:W-:Y:S02]  /*59a0*/  IMAD.MOV.U32 R3, RZ, RZ, R27 ;  /* 0x000000ffff037224 */ /* 0x000fe400078e001b */
[----:B---3--:R-:W-:Y:S02]  /*59b0*/  IMAD.X R0, RZ, RZ, R25, P3 ;  /* 0x000000ffff007224 */ /* 0x008fe400018e0619 */
        /* <DEDUP_REMOVED lines=8> */
.L_x_3168:
[----:B------:R-:W-:Y:S05]  /*5a40*/  BSYNC B0 ;  /* 0x0000000000007941 */ /* 0x000fea0003800000 */
.L_x_3167:
        /* <DEDUP_REMOVED lines=15> */
.L_x_3170:
[----:B------:R-:W-:Y:S05]  /*5b40*/  BSYNC B0 ;  /* 0x0000000000007941 */ /* 0x000fea0003800000 */
.L_x_3169:
        /* <DEDUP_REMOVED lines=15> */
.L_x_3172:
[----:B------:R-:W-:Y:S05]  /*5c40*/  BSYNC B0 ;  /* 0x0000000000007941 */ /* 0x000fea0003800000 */
.L_x_3171:
        /* <DEDUP_REMOVED lines=15> */
.L_x_3149:
[----:B------:R-:W2:Y:S01]  /*5d40*/  LDL R15, [R1+0xc] ;  /* 0x00000c00010f7983 */ /* 0x000ea20000100800 */
[----:B------:R-:W2:Y:S08]  /*5d50*/  LDC.64 R2, c[0x0][0x870] ;  /* 0x00021c00ff027b82 */ /* 0x000eb00000000a00 */
[----:B------:R-:W1:Y:S08]  /*5d60*/  LDC.64 R4, c[0x0][0x870] ;  /* 0x00021c00ff047b82 */ /* 0x000e700000000a00 */
[----:B------:R-:W4:Y:S01]  /*5d70*/  LDC R0, c[0x0][0x808] ;  /* 0x00020200ff007b82 */ /* 0x000f220000000800 */
[----:B-1----:R-:W-:-:S04]  /*5d80*/  ISETP.NE.U32.AND P0, PT, R4, RZ, PT ;  /* 0x000000ff0400720c */ /* 0x002fc80003f05070 */
[----:B------:R-:W-:Y:S01]  /*5d90*/  ISETP.NE.AND.EX P0, PT, R5, RZ, PT, P0 ;  /* 0x000000ff0500720c */ /* 0x000fe20003f05300 */
[----:B--2---:R-:W-:Y:S02]  /*5da0*/  IMAD.WIDE R6, R15, 0x4, R2 ;  /* 0x000000040f067825 */ /* 0x004fe400078e0202 */
[----:B------:R-:W1:Y:S10]  /*5db0*/  LDC.64 R2, c[0x0][0x878] ;  /* 0x00021e00ff027b82 */ /* 0x000e740000000a00 */
[----:B------:R-:W2:Y:S01]  /*5dc0*/  @P0 LDG.E R5, desc[UR38][R6.64] ;  /* 0x0000002606050981 */ /* 0x000ea2000c1e1900 */
[----:B-1----:R-:W-:-:S04]  /*5dd0*/  ISETP.NE.U32.AND P1, PT, R2, RZ, PT ;  /* 0x000000ff0200720c */ /* 0x002fc80003f25070 */
[----:B------:R-:W-:-:S13]  /*5de0*/  ISETP.NE.AND.EX P1, PT, R3, RZ, PT, P1 ;  /* 0x000000ff0300720c */ /* 0x000fda0003f25310 */
[----:B------:R-:W1:Y:S02]  /*5df0*/  @P1 LDC.64 R2, c[0x0][0x878] ;  /* 0x00021e00ff021b82 */ /* 0x000e640000000a00 */
[----:B-1----:R-:W-:-:S05]  /*5e00*/  @P1 IMAD.WIDE R8, R15, 0x4, R2 ;  /* 0x000000040f081825 */ /* 0x002fca00078e0202 */
[----:B----4-:R1:W5:Y:S01]  /*5e10*/  @P1 LDG.E R0, desc[UR38][R8.64] ;  /* 0x0000002608001981 */ /* 0x010362000c1e1900 */
[----:B------:R-:W4:Y:S02]  /*5e20*/  S2R R2, SR_TID.X ;  /* 0x0000000000027919 */ /* 0x000f240000002100 */
[----:B----4-:R-:W-:Y:S01]  /*5e30*/  VIADD R10, R2, 0xffffff80 ;  /* 0xffffff80020a7836 */ /* 0x010fe20000000000 */
[----:B------:R-:W-:-:S03]  /*5e40*/  CS2R R2, SRZ ;  /* 0x0000000000027805 */ /* 0x000fc6000001ff00 */
[----:B------:R-:W-:-:S05]  /*5e50*/  IMAD.HI R4, R10, 0x2aaaaaab, RZ ;  /* 0x2aaaaaab0a047827 */ /* 0x000fca00078e02ff */
[----:B------:R-:W-:-:S04]  /*5e60*/  SHF.R.U32.HI R11, RZ, 0x1f, R4 ;  /* 0x0000001fff0b7819 */ /* 0x000fc80000011604 */
[----:B------:R-:W-:-:S05]  /*5e70*/  LEA.HI.SX32 R17, R4, R11, 0x1e ;  /* 0x0000000b04117211 */ /* 0x000fca00078ff2ff */
[----:B------:R-:W-:Y:S02]  /*5e80*/  IMAD R10, R17, -0x18, R10 ;  /* 0xffffffe8110a7824 */ /* 0x000fe400078e020a */
[--C-:B--2---:R-:W-:Y:S01]  /*5e90*/  @P0 IMAD.MOV.U32 R2, RZ, RZ, R5.reuse ;  /* 0x000000ffff020224 */ /* 0x104fe200078e0005 */
[----:B------:R-:W-:-:S04]  /*5ea0*/  @P0 SHF.R.S32.HI R3, RZ, 0x1f, R5 ;  /* 0x0000001fff030819 */ /* 0x000fc80000011405 */
[----:B------:R-:W-:Y:S01]  /*5eb0*/  IADD3 R4, P2, R17, R2, RZ ;  /* 0x0000000211047210 */ /* 0x000fe20007f5e0ff */
[----:B-1----:R-:W-:-:S12]  /*5ec0*/  @P1 BRA `(.L_x_3173) ;  /* 0x0000000000101947 */ /* 0x002fd80003800000 */
[----:B------:R-:W-:Y:S05]  /*5ed0*/  @!P0 BRA `(.L_x_3173) ;  /* 0x00000000000c8947 */ /* 0x000fea0003800000 */
[----:B------:R-:W2:Y:S04]  /*5ee0*/  LDG.E R9, desc[UR38][R6.64] ;  /* 0x0000002606097981 */ /* 0x000ea8000c1e1900 */
[----:B-----5:R-:W2:Y:S02]  /*5ef0*/  LDG.E R0, desc[UR38][R6.64+0x4] ;  /* 0x0000042606007981 */ /* 0x020ea4000c1e1900 */
[----:B--2---:R-:W-:-:S07]  /*5f00*/  IMAD.IADD R0, R0, 0x1, -R9 ;  /* 0x0000000100007824 */ /* 0x004fce00078e0a09 */
.L_x_3173:
[----:B------:R-:W2:Y:S01]  /*5f10*/  LDL.LU R18, [R1+0x10] ;  /* 0x0000100001127983 */ /* 0x000ea20000300800 */
[----:B------:R-:W-:Y:S01]  /*5f20*/  VIADD R7, R17, 0x10 ;  /* 0x0000001011077836 */ /* 0x000fe20000000000 */
[----:B------:R-:W-:Y:S01]  /*5f30*/  ULDC.64 UR4, c[0x0][0x820] ;  /* 0x0002080000047ab9 */ /* 0x000fe20000000a00 */
[----:B------:R-:W-:Y:S01]  /*5f40*/  IMAD.SHL.U32 R10, R10, 0x8, RZ ;  /* 0x000000080a0a7824 */ /* 0x000fe200078e00ff */
[----:B------:R-:W4:Y:S01]  /*5f50*/  LDL R20, [R1+0x18] ;  /* 0x0000180001147983 */ /* 0x000f220000100800 */
[----:B------:R-:W-:-:S03]  /*5f60*/  ULDC UR6, c[0x0][0x80c] ;  /* 0x0002030000067ab9 */ /* 0x000fc60000000800 */
[----:B------:R-:W3:Y:S01]  /*5f70*/  LDL R16, [R1+0x14] ;  /* 0x0000140001107983 */ /* 0x000ee20000100800 */
[----:B------:R-:W-:Y:S01]  /*5f80*/  SHF.R.S32.HI R11, RZ, 0x1f, R10 ;  /* 0x0000001fff0b7819 */ /* 0x000fe2000001140a */
[C---:B------:R-:W-:Y:S01]  /*5f90*/  VIADD R9, R17.reuse, 0x20 ;  /* 0x0000002011097836 */ /* 0x040fe20000000000 */
[C---:B------:R-:W-:Y:S01]  /*5fa0*/  LEA.HI.X.SX32 R5, R17.reuse, R3, 0x1, P2 ;  /* 0x0000000311057211 */ /* 0x040fe200010f0eff */
[----:B------:R-:W-:Y:S01]  /*5fb0*/  VIADD R13, R17, 0x40 ;  /* 0x00000040110d7836 */ /* 0x000fe20000000000 */
[----:B------:R-:W-:Y:S01]  /*5fc0*/  BSSY B0, `(.L_x_3174) ;  /* 0x0000022000007945 */ /* 0x000fe20003800000 */
[----:B--2--5:R-:W-:Y:S02]  /*5fd0*/  IMAD R12, R18, -0x60, R0 ;  /* 0xffffffa0120c7824 */ /* 0x024fe400078e0200 */
[----:B----4-:R-:W-:-:S03]  /*5fe0*/  IMAD R0, R20, UR4, RZ ;  /* 0x0000000414007c24 */ /* 0x010fc6000f8e02ff */
[-C--:B------:R-:W-:Y:S02]  /*5ff0*/  ISETP.GE.AND P4, PT, R7, R12.reuse, PT ;  /* 0x0000000c0700720c */ /* 0x080fe40003f86270 */
[-C--:B------:R-:W-:Y:S01]  /*6000*/  ISETP.GE.AND P3, PT, R17, R12.reuse, PT ;  /* 0x0000000c1100720c */ /* 0x080fe20003f66270 */
[C---:B---3--:R-:W-:Y:S01]  /*6010*/  IMAD R7, R16.reuse, UR5, R0 ;  /* 0x0000000510077c24 */ /* 0x048fe2000f8e0200 */
[----:B------:R-:W-:Y:S01]  /*6020*/  SHF.R.S32.HI R0, RZ, 0x1f, R15 ;  /* 0x0000001fff007819 */ /* 0x000fe2000001140f */
[----:B------:R-:W-:Y:S01]  /*6030*/  IMAD.WIDE.U32 R2, R16, UR4, R10 ;  /* 0x0000000410027c25 */ /* 0x000fe2000f8e000a */
[----:B------:R-:W-:Y:S01]  /*6040*/  ISETP.GE.OR P6, PT, R10, UR6, P3 ;  /* 0x000000060a007c0c */ /* 0x000fe20009fc6670 */
[----:B------:R-:W-:Y:S01]  /*6050*/  ULDC.64 UR4, c[0x0][0x828] ;  /* 0x00020a0000047ab9 */ /* 0x000fe20000000a00 */
[----:B------:R-:W-:Y:S01]  /*6060*/  SEL R14, R0, RZ, !P0 ;  /* 0x000000ff000e7207 */ /* 0x000fe20004000000 */
[----:B------:R-:W-:Y:S01]  /*6070*/  IMAD.IADD R3, R3, 0x1, R7 ;  /* 0x0000000103037824 */ /* 0x000fe200078e0207 */
[-C--:B------:R-:W-:Y:S01]  /*6080*/  ISETP.GE.AND P5, PT, R9, R12.reuse, PT ;  /* 0x0000000c0900720c */ /* 0x080fe20003fa6270 */
[----:B------:R-:W-:Y:S01]  /*6090*/  VIADD R9, R17, 0x30 ;  /* 0x0000003011097836 */ /* 0x000fe20000000000 */
[----:B------:R-:W-:Y:S01]  /*60a0*/  SEL R15, R15, RZ, !P0 ;  /* 0x000000ff0f0f7207 */ /* 0x000fe20004000000 */
[----:B------:R-:W-:Y:S01]  /*60b0*/  IMAD R0, R14, UR4, RZ ;  /* 0x000000040e007c24 */ /* 0x000fe2000f8e02ff */
[----:B------:R-:W-:-:S02]  /*60c0*/  ISETP.GE.AND P1, PT, R13, R12, PT ;  /* 0x0000000c0d00720c */ /* 0x000fc40003f26270 */
        /* <DEDUP_REMOVED lines=17> */
.L_x_3175:
[----:B------:R-:W-:Y:S05]  /*61e0*/  BSYNC B0 ;  /* 0x0000000000007941 */ /* 0x000fea0003800000 */
.L_x_3174:
        /* <DEDUP_REMOVED lines=12> */
[----:B-1----:R-:W-:Y:S01]  /*62b0*/  LEA R18, P0, R4, UR4, 0x1 ;  /* 0x0000000404127c11 */ /* 0x002fe2000f8008ff */
[----:B------:R-:W-:-:S05]  /*62c0*/  IMAD.IADD R5, R5, 0x1, R13 ;  /* 0x0000000105057824 */ /* 0x000fca00078e020d */
[----:B------:R-:W-:-:S05]  /*62d0*/  LEA.HI.X R19, R4, UR5, R5, 0x1, P0 ;  /* 0x0000000504137c11 */ /* 0x000fca00080f0c05 */
[----:B------:R2:W-:Y:S02]  /*62e0*/  STG.E.128 desc[UR38][R18.64], RZ ;  /* 0x000000ff12007986 */ /* 0x0005e4000c101d26 */
.L_x_3177:
[----:B------:R-:W-:Y:S05]  /*62f0*/  BSYNC B0 ;  /* 0x0000000000007941 */ /* 0x000fea0003800000 */
.L_x_3176:
        /* <DEDUP_REMOVED lines=12> */
[----:B-12---:R-:W-:Y:S01]  /*63c0*/  LEA R18, P6, R4, UR4, 0x1 ;  /* 0x0000000404127c11 */ /* 0x006fe2000f8c08ff */
[----:B------:R-:W-:-:S05]  /*63d0*/  IMAD.IADD R5, R5, 0x1, R13 ;  /* 0x0000000105057824 */ /* 0x000fca00078e020d */
[----:B------:R-:W-:-:S05]  /*63e0*/  LEA.HI.X R19, R4, UR5, R5, 0x1, P6 ;  /* 0x0000000504137c11 */ /* 0x000fca000b0f0c05 */
[----:B------:R3:W-:Y:S02]  /*63f0*/  STG.E.128 desc[UR38][R18.64], RZ ;  /* 0x000000ff12007986 */ /* 0x0007e4000c101d26 */
.L_x_3179:
[----:B------:R-:W-:Y:S05]  /*6400*/  BSYNC B0 ;  /* 0x0000000000007941 */ /* 0x000fea0003800000 */
.L_x_3178:
        /* <DEDUP_REMOVED lines=13> */
[----:B-123--:R-:W-:Y:S01]  /*64e0*/  LEA R18, P0, R4, UR4, 0x1 ;  /* 0x0000000404127c11 */ /* 0x00efe2000f8008ff */
[----:B------:R-:W-:-:S05]  /*64f0*/  IMAD.IADD R5, R5, 0x1, R13 ;  /* 0x0000000105057824 */ /* 0x000fca00078e020d */
[----:B------:R-:W-:-:S05]  /*6500*/  LEA.HI.X R19, R4, UR5, R5, 0x1, P0 ;  /* 0x0000000504137c11 */ /* 0x000fca00080f0c05 */
[----:B------:R4:W-:Y:S02]  /*6510*/  STG.E.128 desc[UR38][R18.64], RZ ;  /* 0x000000ff12007986 */ /* 0x0009e4000c101d26 */
.L_x_3181:
[----:B------:R-:W-:Y:S05]  /*6520*/  BSYNC B0 ;  /* 0x0000000000007941 */ /* 0x000fea0003800000 */
.L_x_3180:
        /* <DEDUP_REMOVED lines=16> */
.L_x_3183:
[----:B------:R-:W-:Y:S05]  /*6630*/  BSYNC B0 ;  /* 0x0000000000007941 */ /* 0x000fea0003800000 */
.L_x_3182:
[----:B------:R-:W-:Y:S01]  /*6640*/  ISETP.GE.OR P6, PT, R10, UR6, P0 ;  /* 0x000000060a007c0c */ /* 0x000fe200087c6670 */
[----:B------:R-:W-:-:S12]  /*6650*/  BSSY B0, `(.L_x_3184) ;  /* 0x000000f000007945 */ /* 0x000fd80003800000 */
        /* <DEDUP_REMOVED lines=14> */
.L_x_3185:
[----:B------:R-:W-:Y:S05]  /*6740*/  BSYNC B0 ;  /* 0x0000000000007941 */ /* 0x000fea0003800000 */
.L_x_3184:
[----:B------:R-:W-:Y:S01]  /*6750*/  ULDC.64 UR4, c[0x0][0x850] ;  /* 0x0002140000047ab9 */ /* 0x000fe20000000a00 */
[----:B------:R-:W-:Y:S01]  /*6760*/  ULDC UR6, c[0x0][0x83c] ;  /* 0x00020f0000067ab9 */ /* 0x000fe20000000800 */
[----:B------:R-:W-:Y:S01]  /*6770*/  IMAD R0, R20, UR4, RZ ;  /* 0x0000000414007c24 */ /* 0x000fe2000f8e02ff */
[----:B------:R-:W-:Y:S01]  /*6780*/  ISETP.GE.OR P3, PT, R10, UR6, P3 ;  /* 0x000000060a007c0c */ /* 0x000fe20009f66670 */
[----:B------:R-:W-:Y:S01]  /*6790*/  IMAD.WIDE.U32 R4, R16, UR4, R10 ;  /* 0x0000000410047c25 */ /* 0x000fe2000f8e000a */
[----:B------:R-:W-:Y:S01]  /*67a0*/  BSSY B0, `(.L_x_3186) ;  /* 0x0000018000007945 */ /* 0x000fe20003800000 */
[----:B------:R-:W-:Y:S02]  /*67b0*/  ISETP.GE.OR P4, PT, R10, UR6, P4 ;  /* 0x000000060a007c0c */ /* 0x000fe4000a786670 */
[----:B-1----:R-:W-:Y:S01]  /*67c0*/  IMAD R7, R16, UR5, R0 ;  /* 0x0000000510077c24 */ /* 0x002fe2000f8e0200 */
[----:B------:R-:W-:Y:S01]  /*67d0*/  ULDC.64 UR4, c[0x0][0x858] ;  /* 0x0002160000047ab9 */ /* 0x000fe20000000a00 */
[----:B------:R-:W-:Y:S01]  /*67e0*/  ISETP.GE.OR P5, PT, R10, UR6, P5 ;  /* 0x000000060a007c0c */ /* 0x000fe2000afa6670 */
[----:B------:R-:W-:Y:S01]  /*67f0*/  IMAD R0, R14, UR4, RZ ;  /* 0x000000040e007c24 */ /* 0x000fe2000f8e02ff */
[C---:B------:R-:W-:Y:S01]  /*6800*/  ISETP.GE.OR P2, PT, R10.reuse, UR6, P2 ;  /* 0x000000060a007c0c */ /* 0x040fe20009746670 */
[----:B------:R-:W-:Y:S01]  /*6810*/  IMAD.IADD R5, R5, 0x1, R7 ;  /* 0x0000000105057824 */ /* 0x000fe200078e0207 */
[C---:B------:R-:W-:Y:S01]  /*6820*/  ISETP.GE.OR P1, PT, R10.reuse, UR6, P1 ;  /* 0x000000060a007c0c */ /* 0x040fe20008f26670 */
[C---:B------:R-:W-:Y:S01]  /*6830*/  IMAD R7, R15.reuse, UR5, R0 ;  /* 0x000000050f077c24 */ /* 0x040fe2000f8e0200 */
[----:B------:R-:W-:Y:S01]  /*6840*/  ISETP.GE.OR P0, PT, R10, UR6, P0 ;  /* 0x000000060a007c0c */ /* 0x000fe20008706670 */
[----:B------:R-:W-:-:S04]  /*6850*/  IMAD.WIDE.U32 R8, R15, UR4, R4 ;  /* 0x000000040f087c25 */ /* 0x000fc8000f8e0004 */
[----:B------:R-:W-:Y:S01]  /*6860*/  IMAD.IADD R7, R9, 0x1, R7 ;  /* 0x0000000109077824 */ /* 0x000fe200078e0207 */
[----:B------:R-:W-:Y:S07]  /*6870*/  @P3 BRA `(.L_x_3187) ;  /* 0x0000000000283947 */ /* 0x000fee0003800000 */
        /* <DEDUP_REMOVED lines=10> */
.L_x_3187:
[----:B------:R-:W-:Y:S05]  /*6920*/  BSYNC B0 ;  /* 0x0000000000007941 */ /* 0x000fea0003800000 */
.L_x_3186:
        /* <DEDUP_REMOVED lines=15> */
.L_x_3189:
[----:B------:R-:W-:Y:S05]  /*6a20*/  BSYNC B0 ;  /* 0x0000000000007941 */ /* 0x000fea0003800000 */
.L_x_3188:
        /* <DEDUP_REMOVED lines=15> */
.L_x_3191:
[----:B------:R-:W-:Y:S05]  /*6b20*/  BSYNC B0 ;  /* 0x0000000000007941 */ /* 0x000fea0003800000 */
.L_x_3190:
        /* <DEDUP_REMOVED lines=15> */
.L_x_3193:
[----:B------:R-:W-:Y:S05]  /*6c20*/  BSYNC B0 ;  /* 0x0000000000007941 */ /* 0x000fea0003800000 */
.L_x_3192:
        /* <DEDUP_REMOVED lines=15> */
.L_x_3195:
[----:B------:R-:W-:Y:S05]  /*6d20*/  BSYNC B0 ;  /* 0x0000000000007941 */ /* 0x000fea0003800000 */
.L_x_3194:
        /* <DEDUP_REMOVED lines=15> */
.L_x_3118:
        /* <DEDUP_REMOVED lines=29> */
.L_x_3197:
[----:B------:R-:W-:Y:S01]  /*6ff0*/  ULDC UR9, c[0x0][0x8c4] ;  /* 0x0002310000097ab9 */ /* 0x000fe20000000800 */
[----:B------:R-:W-:Y:S01]  /*7000*/  UMOV UR7, UR8 ;  /* 0x0000000800077c82 */ /* 0x000fe20008000000 */
[----:B------:R-:W-:-:S11]  /*7010*/  UISETP.NE.AND UP0, UPT, UR9, 0x1, UPT ;  /* 0x000000010900788c */ /* 0x000fd6000bf05270 */
[----:B------:R-:W-:Y:S02]  /*7020*/  @UP0 ULDC.64 UR10, c[0x0][0x8c8] ;  /* 0x00023200000a0ab9 */ /* 0x000fe40000000a00 */
[----:B------:R-:W-:-:S04]  /*7030*/  UIMAD.WIDE.U32 UR4, UR8, UR10, URZ ;  /* 0x0000000a080472a5 */ /* 0x000fc8000f8e003f */
[----:B------:R-:W-:-:S04]  /*7040*/  @UP0 USHF.R.U32.HI UR7, URZ, UR11, UR5 ;  /* 0x0000000b3f070299 */ /* 0x000fc80008011605 */
[----:B------:R-:W-:-:S12]  /*7050*/  UIMAD UR4, UR7, UR9, URZ ;  /* 0x00000009070472a4 */ /* 0x000fd8000f8e023f */
.L_x_3198:
        /* <DEDUP_REMOVED lines=9> */
[----:B------:R-:W-:-:S03]  /*70f0*/  @UP0 USHF.R.U32.HI UR17, URZ, UR6, UR5 ;  /* 0x000000063f110299 */ /* 0x000fc60008011605 */
[----:B------:R-:W-:Y:S01]  /*7100*/  ULDC.64 UR4, c[0x0][0x8f8] ;  /* 0x00023e0000047ab9 */ /* 0x000fe20000000a00 */
[----:B------:R-:W-:Y:S01]  /*7110*/  UIADD3 UR6, -UR17, URZ, URZ ;  /* 0x0000003f11067290 */ /* 0x000fe2000fffe13f */
[----:B------:R-:W-:-:S03]  /*7120*/  ISETP.NE.U32.AND P0, PT, RZ, UR4, PT ;  /* 0x00000004ff007c0c */ /* 0x000fc6000bf05070 */
[----:B------:R-:W-:Y:S01]  /*7130*/  UIMAD UR6, UR9, UR6, UR8 ;  /* 0x00000006090672a4 */ /* 0x000fe2000f8e0208 */
[----:B------:R-:W-:-:S13]  /*7140*/  ISETP.NE.AND.EX P0, PT, RZ, UR5, PT, P0 ;  /* 0x00000005ff007c0c */ /* 0x000fda000bf05300 */
        /* <DEDUP_REMOVED lines=8> */
.L_x_3199:
        /* <DEDUP_REMOVED lines=11> */
[----:B------:R-:W-:Y:S01]  /*7280*/  R2UR UR4, R0 ;  /* 0x00000000000472ca */ /* 0x000fe200000e0000 */
[----:B------:R-:W-:-:S14]  /*7290*/  BRA `(.L_x_3200) ;  /* 0x0000000000047947 */ /* 0x000fdc0003800000 */
.L_x_3201:
[----:B------:R-:W-:-:S05]  /*72a0*/  ULDC UR4, c[0x0][0x8ec] ;  /* 0x00023b0000047ab9 */ /* 0x000fca0000000800 */
.L_x_3200:
[----:B------:R-:W-:-:S04]  /*72b0*/  UIADD3 UR4, UR4, 0x5f, URZ ;  /* 0x0000005f04047890 */ /* 0x000fc8000fffe03f */
[----:B------:R-:W-:-:S04]  /*72c0*/  UIMAD.WIDE UR4, UR4, 0x2aaaaaab, URZ ;  /* 0x2aaaaaab040478a5 */ /* 0x000fc8000f8e023f */
[----:B------:R-:W-:-:S04]  /*72d0*/  USHF.R.U32.HI UR4, URZ, 0x1f, UR5 ;  /* 0x0000001f3f047899 */ /* 0x000fc80008011605 */
[----:B------:R-:W-:-:S04]  /*72e0*/  ULEA.HI.SX32 UR4, UR5, UR4, 0x1c ;  /* 0x0000000405047291 */ /* 0x000fc8000f8fe23f */
[----:B------:R-:W-:-:S04]  /*72f0*/  UISETP.GE.AND UP0, UPT, UR7, UR4, UPT ;  /* 0x000000040700728c */ /* 0x000fc8000bf06270 */
[----:B------:R-:W-:-:S06]  /*7300*/  USEL UR17, UR17, 0xffffffff, !UP0 ;  /* 0xffffffff11117887 */ /* 0x000fcc000c000000 */
[----:B------:R-:W-:-:S13]  /*7310*/  ISETP.LE.AND P0, PT, RZ, UR17, PT ;  /* 0x00000011ff007c0c */ /* 0x000fda000bf03270 */
[----:B------:R-:W-:Y:S05]  /*7320*/  @!P0 BRA `(.L_x_3125) ;  /* 0x0000004000508947 */ /* 0x000fea0003800000 */
[----:B------:R-:W-:Y:S01]  /*7330*/  ULDC.64 UR4, c[0x0][0x770] ;  /* 0x0001dc0000047ab9 */ /* 0x000fe20000000a00 */
[----:B------:R-:W-:Y:S01]  /*7340*/  ULDC.64 UR12, c[0x0][0x788] ;  /* 0x0001e200000c7ab9 */ /* 0x000fe20000000a00 */
        /* <DEDUP_REMOVED lines=19> */
[----:B------:R-:W-:-:S11]  /*7480*/  USHF.R.S32.HI UR11, URZ, 0x1f, UR6 ;  /* 0x0000001f3f0b7899 */ /* 0x000fd60008011406 */
        /* <DEDUP_REMOVED lines=16> */
.L_x_3202:
        /* <DEDUP_REMOVED lines=13> */
.L_x_3203:
        /* <DEDUP_REMOVED lines=12> */
.L_x_3204:
[----:B------:R-:W-:Y:S01]  /*7720*/  UIMAD UR7, UR7, 0x60, UR10 ;  /* 0x00000060070778a4 */ /* 0x000fe2000f8e020a */
[----:B------:R-:W-:Y:S01]  /*7730*/  ULDC UR9, c[0x0][0x74c] ;  /* 0x0001d30000097ab9 */ /* 0x000fe20000000800 */
[----:B------:R-:W-:Y:S02]  /*7740*/  UIADD3 UR10, UR10, 0x3f, URZ ;  /* 0x0000003f0a0a7890 */ /* 0x000fe4000fffe03f */
[----:B------:R-:W-:-:S04]  /*7750*/  UIADD3 UR7, UR7, -UR9, -UR8 ;  /* 0x8000000907077290 */ /* 0x000fc8000fffe808 */
        /* <DEDUP_REMOVED lines=11> */
[----:B------:R-:W-:Y:S01]  /*7810*/  ULDC.64 UR18, c[0x0][0x2d8] ;  /* 0x0000b60000127ab9 */ /* 0x000fe20000000a00 */
[----:B------:R-:W-:Y:S02]  /*7820*/  USHF.R.S32.HI UR9, URZ, 0x1f, UR17 ;  /* 0x0000001f3f097899 */ /* 0x000fe40008011411 */
[----:B------:R-:W-:Y:S02]  /*7830*/  UIMAD UR8, UR11, UR18, URZ ;  /* 0x000000120b0872a4 */ /* 0x000fe4000f8e023f */
[----:B------:R-:W-:Y:S02]  /*7840*/  UIMAD.WIDE.U32 UR10, UR6, UR18, URZ ;  /* 0x00000012060a72a5 */ /* 0x000fe4000f8e003f */
[----:B------:R-:W-:Y:S02]  /*7850*/  UIMAD UR19, UR6, UR19, UR8 ;  /* 0x00000013061372a4 */ /* 0x000fe4000f8e0208 */
[----:B------:R-:W-:Y:S02]  /*7860*/  UIADD3 UR6, UR7, -UR16, URZ ;  /* 0x8000001007067290 */ /* 0x000fe4000fffe03f */
[----:B------:R-:W-:-:S02]  /*7870*/  USEL UR17, UR17, URZ, !UP0 ;  /* 0x0000003f11117287 */ /* 0x000fc4000c000000 */
[----:B------:R-:W-:Y:S02]  /*7880*/  ULOP3.LUT UR6, UR6, 0x1, URZ, 0xc0, !UPT ;  /* 0x0000000106067892 */ /* 0x000fe4000f8ec03f */
[----:B------:R-:W-:Y:S02]  /*7890*/  USEL UR18, UR9, URZ, !UP0 ;  /* 0x0000003f09127287 */ /* 0x000fe4000c000000 */
[----:B------:R-:W-:Y:S02]  /*78a0*/  UISETP.NE.U32.AND UP0, UPT, UR6, 0x1, UPT ;  /* 0x000000010600788c */ /* 0x000fe4000bf05070 */
[----:B------:R-:W-:Y:S02]  /*78b0*/  UIADD3 UR8, UP1, UR4, UR10, URZ ;  /* 0x0000000a04087290 */ /* 0x000fe4000ff3e03f */
[----:B------:R-:W-:Y:S02]  /*78c0*/  UIADD3 UR19, UR11, UR19, URZ ;  /* 0x000000130b137290 */ /* 0x000fe4000fffe03f */
[----:B------:R-:W-:Y:S01]  /*78d0*/  PLOP3.LUT P1, PT, PT, PT, UP0, 0x80, 0x0 ;  /* 0x000000000000781c */ /* 0x000fe20003f2f008 */
[----:B------:R-:W-:Y:S01]  /*78e0*/  ULDC.64 UR36, c[0x0][0x2e0] ;  /* 0x0000b80000247ab9 */ /* 0x000fe20000000a00 */
[----:B------:R-:W-:-:S02]  /*78f0*/  UIADD3.X UR9, UR5, UR19, URZ, UP1, !UPT ;  /* 0x0000001305097290 */ /* 0x000fc40008ffe43f */
        /* <DEDUP_REMOVED lines=24> */
.L_x_3207:
[----:B------:R-:W-:Y:S05]  /*7a80*/  BSYNC B0 ;  /* 0x0000000000007941 */ /* 0x000fea0003800000 */
.L_x_3206:
        /* <DEDUP_REMOVED lines=18> */
.L_x_3209:
[----:B------:R-:W-:Y:S05]  /*7bb0*/  BSYNC B0 ;  /* 0x0000000000007941 */ /* 0x000fea0003800000 */
.L_x_3208:
        /* <DEDUP_REMOVED lines=19> */
.L_x_3211:
[----:B------:R-:W-:Y:S05]  /*7cf0*/  BSYNC B0 ;  /* 0x0000000000007941 */ /* 0x000fea0003800000 */
.L_x_3210:
[----:B------:R-:W-:Y:S06]  /*7d00*/  BAR.ARV 0xa, 0xa0 ;  /* 0x0282800000007b1d */ /* 0x000fec0000002000 */
[----:B------:R-:W-:Y:S04]  /*7d10*/  BSSY B0, `(.L_x_3212) ;  /* 0x0000003000007945 */ /* 0x000fe80003800000 */
[----:B------:R-:W-:Y:S05]  /*7d20*/  @!P0 BRA `(.L_x_3213) ;  /* 0x0000000000048947 */ /* 0x000fea0003800000 */
[----:B------:R-:W-:-:S04]  /*7d30*/  DEPBAR.LE SB0, 0x1 ;  /* 0x000080400000791a */ /* 0x000fc80000000000 */
.L_x_3213:
[----:B------:R-:W-:Y:S05]  /*7d40*/  BSYNC B0 ;  /* 0x0000000000007941 */ /* 0x000fea0003800000 */
.L_x_3212:
[----:B------:R-:W-:Y:S06]  /*7d50*/  BAR.ARV 0xb, 0xa0 ;  /* 0x02c2800000007b1d */ /* 0x000fec0000002000 */
[----:B------:R-:W-:Y:S04]  /*7d60*/  BSSY B0, `(.L_x_3214) ;  /* 0x0000003000007945 */ /* 0x000fe80003800000 */
[----:B------:R-:W-:Y:S05]  /*7d70*/  @!P0 BRA `(.L_x_3215) ;  /* 0x0000000000048947 */ /* 0x000fea0003800000 */
[----:B------:R-:W-:-:S04]  /*7d80*/  DEPBAR.LE SB0, 0x0 ;  /* 0x000080000000791a */ /* 0x000fc80000000000 */
.L_x_3215:
[----:B------:R-:W-:Y:S05]  /*7d90*/  BSYNC B0 ;  /* 0x0000000000007941 */ /* 0x000fea0003800000 */
.L_x_3214:
[----:B------:R-:W-:Y:S06]  /*7da0*/  BAR.ARV 0xc, 0xa0 ;  /* 0x0302800000007b1d */ /* 0x000fec0000002000 */
[----:B------:R-:W-:Y:S01]  /*7db0*/  UIADD3 UR20, UR16, 0x1, URZ ;  /* 0x0000000110147890 */ /* 0x000fe2000fffe03f */
[----:B------:R-:W-:Y:S11]  /*7dc0*/  BRA `(.L_x_3216) ;  /* 0x0000000000047947 */ /* 0x000ff60003800000 */
.L_x_3205:
[----:B------:R-:W-:-:S05]  /*7dd0*/  UMOV UR20, UR16 ;  /* 0x0000001000147c82 */ /* 0x000fca0008000000 */
.L_x_3216:
[----:B------:R-:W-:-:S04]  /*7de0*/  UIADD3 UR6, UR16, 0x1, URZ ;  /* 0x0000000110067890 */ /* 0x000fc8000fffe03f */
[----:B------:R-:W-:-:S06]  /*7df0*/  UISETP.NE.AND UP0, UPT, UR7, UR6, UPT ;  /* 0x000000060700728c */ /* 0x000fcc000bf05270 */
[----:B------:R-:W-:-:S13]  /*7e00*/  PLOP3.LUT P1, PT, PT, PT, UP0, 0x80, 0x0 ;  /* 0x000000000000781c */ /* 0x000fda0003f2f008 */
        /* <DEDUP_REMOVED lines=23> */
.L_x_3237:
        /* <DEDUP_REMOVED lines=32> */
.L_x_3218:
[----:B------:R-:W-:Y:S05]  /*8180*/  BSYNC B0 ;  /* 0x0000000000007941 */ /* 0x000fea0003800000 */
.L_x_3217:
        /* <DEDUP_REMOVED lines=12> */
.L_x_3220:
[----:B------:R-:W-:Y:S05]  /*8250*/  BSYNC B0 ;  /* 0x0000000000007941 */ /* 0x000fea0003800000 */
.L_x_3219:
        /* <DEDUP_REMOVED lines=13> */
.L_x_3222:
[----:B------:R-:W-:Y:S05]  /*8330*/  BSYNC B0 ;  /* 0x0000000000007941 */ /* 0x000fea0003800000 */
.L_x_3221:
[----:B------:R-:W-:Y:S06]  /*8340*/  BAR.ARV 0xa, 0xa0 ;  /* 0x0282800000007b1d */ /* 0x000fec0000002000 */
[----:B------:R-:W-:Y:S04]  /*8350*/  BSSY B0, `(.L_x_3223) ;  /* 0x0000003000007945 */ /* 0x000fe80003800000 */
[----:B------:R-:W-:Y:S05]  /*8360*/  @!P0 BRA `(.L_x_3224) ;  /* 0x0000000000048947 */ /* 0x000fea0003800000 */
[----:B------:R-:W-:-:S04]  /*8370*/  DEPBAR.LE SB0, 0x1 ;  /* 0x000080400000791a */ /* 0x000fc80000000000 */
.L_x_3224:
[----:B------:R-:W-:Y:S05]  /*8380*/  BSYNC B0 ;  /* 0x0000000000007941 */ /* 0x000fea0003800000 */
.L_x_3223:
[----:B------:R-:W-:Y:S06]  /*8390*/  BAR.ARV 0xb, 0xa0 ;  /* 0x02c2800000007b1d */ /* 0x000fec0000002000 */
[----:B------:R-:W-:Y:S04]  /*83a0*/  BSSY B0, `(.L_x_3225) ;  /* 0x0000003000007945 */ /* 0x000fe80003800000 */
[----:B------:R-:W-:Y:S05]  /*83b0*/  @!P0 BRA `(.L_x_3226) ;  /* 0x0000000000048947 */ /* 0x000fea0003800000 */
[----:B------:R-:W-:-:S04]  /*83c0*/  DEPBAR.LE SB0, 0x0 ;  /* 0x000080000000791a */ /* 0x000fc80000000000 */
.L_x_3226:
[----:B------:R-:W-:Y:S05]  /*83d0*/  BSYNC B0 ;  /* 0x0000000000007941 */ /* 0x000fea0003800000 */
.L_x_3225:
        /* <DEDUP_REMOVED lines=13> */
.L_x_3228:
[----:B------:R-:W-:Y:S05]  /*84b0*/  BSYNC B0 ;  /* 0x0000000000007941 */ /* 0x000fea0003800000 */
.L_x_3227:
        /* <DEDUP_REMOVED lines=12> */
.L_x_3230:
[----:B------:R-:W-:Y:S05]  /*8580*/  BSYNC B0 ;  /* 0x0000000000007941 */ /* 0x000fea0003800000 */
.L_x_3229:
        /* <DEDUP_REMOVED lines=13> */
.L_x_3232:
[----:B------:R-:W-:Y:S05]  /*8660*/  BSYNC B0 ;  /* 0x0000000000007941 */ /* 0x000fea0003800000 */
.L_x_3231:
[----:B------:R-:W-:Y:S06]  /*8670*/  BAR.ARV 0xa, 0xa0 ;  /* 0x0282800000007b1d */ /* 0x000fec0000002000 */
[----:B------:R-:W-:Y:S04]  /*8680*/  BSSY B0, `(.L_x_3233) ;  /* 0x0000003000007945 */ /* 0x000fe80003800000 */
[----:B------:R-:W-:Y:S05]  /*8690*/  @!P0 BRA `(.L_x_3234) ;  /* 0x0000000000048947 */ /* 0x000fea0003800000 */
[----:B------:R-:W-:-:S04]  /*86a0*/  DEPBAR.LE SB0, 0x1 ;  /* 0x000080400000791a */ /* 0x000fc80000000000 */
.L_x_3234:
[----:B------:R-:W-:Y:S05]  /*86b0*/  BSYNC B0 ;  /* 0x0000000000007941 */ /* 0x000fea0003800000 */
.L_x_3233:
[----:B------:R-:W-:Y:S01]  /*86c0*/  UIADD3 UR20, UR20, 0x2, URZ ;  /* 0x0000000214147890 */ /* 0x000fe2000fffe03f */
[----:B------:R-:W-:Y:S06]  /*86d0*/  BAR.ARV 0xb, 0xa0 ;  /* 0x02c2800000007b1d */ /* 0x000fec0000002000 */
[----:B------:R-:W-:Y:S01]  /*86e0*/  UISETP.GE.AND UP0, UPT, UR20, UR7, UPT ;  /* 0x000000071400728c */ /* 0x000fe2000bf06270 */
[----:B------:R-:W-:Y:S04]  /*86f0*/  BSSY B0, `(.L_x_3235) ;  /* 0x0000003000007945 */ /* 0x000fe80003800000 */
[----:B------:R-:W-:Y:S06]  /*8700*/  @!P0 BRA `(.L_x_3236) ;  /* 0x0000000000048947 */ /* 0x000fec0003800000 */
[----:B------:R-:W-:-:S04]  /*8710*/  DEPBAR.LE SB0, 0x0 ;  /* 0x000080000000791a */ /* 0x000fc80000000000 */
.L_x_3236:
[----:B------:R-:W-:Y:S05]  /*8720*/  BSYNC B0 ;  /* 0x0000000000007941 */ /* 0x000fea0003800000 */
.L_x_3235:
[----:B------:R-:W-:Y:S06]  /*8730*/  BAR.ARV 0xc, 0xa0 ;  /* 0x0302800000007b1d */ /* 0x000fec0000002000 */
[----:B------:R-:W-:Y:S01]  /*8740*/  PLOP3.LUT P1, PT, PT, PT, UP0, 0x80, 0x0 ;  /* 0x000000000000781c */ /* 0x000fe20003f2f008 */
[----:B------:R-:W-:Y:S02]  /*8750*/  UIADD3 UR47, UR47, 0x6000, URZ ;  /* 0x000060002f2f7890 */ /* 0x000fe4000fffe03f */
[----:B------:R-:W-:-:S10]  /*8760*/  UIADD3 UR6, UR6, 0x6000, URZ ;  /* 0x0000600006067890 */ /* 0x000fd4000fffe03f */
[----:B------:R-:W-:Y:S05]  /*8770*/  @!P1 BRA `(.L_x_3237) ;  /* 0xfffffff800009947 */ /* 0x000fea000383ffff */
[----:B------:R-:W-:Y:S05]  /*8780*/  BRA `(.L_x_3125) ;  /* 0x0000002c00387947 */ /* 0x000fea0003800000 */
.L_x_3196:
[----:B------:R-:W1:Y:S01]  /*8790*/  LDC R5, c[0x0][0x8d0] ;  /* 0x00023400ff057b82 */ /* 0x000e620000000800 */
[----:B------:R-:W2:Y:S01]  /*87a0*/  S2R R3, SR_CTAID.X ;  /* 0x0000000000037919 */ /* 0x000ea20000002500 */
[----:B------:R-:W-:Y:S01]  /*87b0*/  ULDC UR4, c[0x0][0x8e8] ;  /* 0x00023a0000047ab9 */ /* 0x000fe20000000800 */
[----:B-1----:R-:W-:Y:S01]  /*87c0*/  ISETP.NE.AND P0, PT, R5, 0x1, PT ;  /* 0x000000010500780c */ /* 0x002fe20003f05270 */
[----:B--2---:R-:W-:-:S12]  /*87d0*/  IMAD.MOV.U32 R2, RZ, RZ, R3 ;  /* 0x000000ffff027224 */ /* 0x004fd800078e0003 */
[----:B------:R-:W1:Y:S08]  /*87e0*/  @P0 LDC R0, c[0x0][0x8d4] ;  /* 0x00023500ff000b82 */ /* 0x000e700000000800 */
[----:B------:R-:W2:Y:S01]  /*87f0*/  @P0 LDC R7, c[0x0][0x8d8] ;  /* 0x00023600ff070b82 */ /* 0x000ea20000000800 */
[----:B-1----:R-:W-:-:S05]  /*8800*/  @P0 IMAD.HI.U32 R0, R3, R0, RZ ;  /* 0x0000000003000227 */ /* 0x002fca00078e00ff */
[----:B--2---:R-:W-:-:S04]  /*8810*/  @P0 SHF.R.U32.HI R2, RZ, R7, R0 ;  /* 0x00000007ff020219 */ /* 0x004fc80000011600 */
[----:B------:R-:W-:Y:S01]  /*8820*/  ISETP.GE.AND P0, PT, R2, UR4, PT ;  /* 0x0000000402007c0c */ /* 0x000fe2000bf06270 */
[----:B------:R-:W-:-:S04]  /*8830*/  IMAD.MOV R0, RZ, RZ, -R2 ;  /* 0x000000ffff007224 */ /* 0x000fc800078e0a02 */
[----:B------:R-:W-:-:S08]  /*8840*/  IMAD R5, R5, R0, R3 ;  /* 0x0000000005057224 */ /* 0x000fd000078e0203 */
[----:B------:R-:W-:Y:S05]  /*8850*/  @!P0 BRA `(.L_x_3238) ;  /* 0x0000000000208947 */ /* 0x000fea0003800000 */
[----:B------:R-:W1:Y:S01]  /*8860*/  LDC R3, c[0x0][0x8dc] ;  /* 0x00023700ff037b82 */ /* 0x000e620000000800 */
[----:B------:R-:W-:Y:S01]  /*8870*/  IMAD.MOV.U32 R0, RZ, RZ, R5 ;  /* 0x000000ffff007224 */ /* 0x000fe200078e0005 */
[----:B-1----:R-:W-:-:S13]  /*8880*/  ISETP.NE.AND P0, PT, R3, 0x1, PT ;  /* 0x000000010300780c */ /* 0x002fda0003f05270 */
[----:B------:R-:W1:Y:S02]  /*8890*/  @P0 LDC.64 R6, c[0x0][0x8e0] ;  /* 0x00023800ff060b82 */ /* 0x000e640000000a00 */
[----:B-1----:R-:W-:-:S05]  /*88a0*/  @P0 IMAD.HI.U32 R4, R5, R6, RZ ;  /* 0x0000000605040227 */ /* 0x002fca00078e00ff */
[----:B------:R-:W-:-:S05]  /*88b0*/  @P0 SHF.R.U32.HI R0, RZ, R7, R4 ;  /* 0x00000007ff000219 */ /* 0x000fca0000011604 */
[----:B------:R-:W-:Y:S01]  /*88c0*/  IMAD R3, R0, R3, RZ ;  /* 0x0000000300037224 */ /* 0x000fe200078e02ff */
[----:B------:R-:W-:Y:S06]  /*88d0*/  BRA `(.L_x_3239) ;  /* 0x00000000001c7947 */ /* 0x000fec0003800000 */
.L_x_3238:
[----:B------:R-:W1:Y:S01]  /*88e0*/  LDC R3, c[0x0][0x8c4] ;  /* 0x00023100ff037b82 */ /* 0x000e620000000800 */
[----:B------:R-:W-:Y:S01]  /*88f0*/  IMAD.MOV.U32 R0, RZ, RZ, R5 ;  /* 0x000000ffff007224 */ /* 0x000fe200078e0005 */
[----:B-1----:R-:W-:-:S13]  /*8900*/  ISETP.NE.AND P0, PT, R3, 0x1, PT ;  /* 0x000000010300780c */ /* 0x002fda0003f05270 */
[----:B------:R-:W1:Y:S02]  /*8910*/  @P0 LDC.64 R6, c[0x0][0x8c8] ;  /* 0x00023200ff060b82 */ /* 0x000e640000000a00 */
[----:B-1----:R-:W-:-:S05]  /*8920*/  @P0 IMAD.HI.U32 R4, R5, R6, RZ ;  /* 0x0000000605040227 */ /* 0x002fca00078e00ff */
[----:B------:R-:W-:-:S05]  /*8930*/  @P0 SHF.R.U32.HI R0, RZ, R7, R4 ;  /* 0x00000007ff000219 */ /* 0x000fca0000011604 */
[----:B------:R-:W-:-:S07]  /*8940*/  IMAD R3, R0, R3, RZ ;  /* 0x0000000300037224 */ /* 0x000fce00078e02ff */
.L_x_3239:
[----:B------:R-:W1:Y:S01]  /*8950*/  LDC R8, c[0x0][0x8b8] ;  /* 0x00022e00ff087b82 */ /* 0x000e620000000800 */
[----:B------:R-:W-:Y:S01]  /*8960*/  IMAD.IADD R3, R5, 0x1, -R3 ;  /* 0x0000000105037824 */ /* 0x000fe200078e0a03 */
[----:B------:R-:W-:-:S06]  /*8970*/  ULDC.64 UR6, c[0x0][0x8f8] ;  /* 0x00023e0000067ab9 */ /* 0x000fcc0000000a00 */
[----:B------:R-:W2:Y:S01]  /*8980*/  LDC R4, c[0x0][0x8c4] ;  /* 0x00023100ff047b82 */ /* 0x000ea20000000800 */
[C---:B-1----:R-:W-:Y:S02]  /*8990*/  ISETP.NE.AND P0, PT, R8.reuse, 0x1, PT ;  /* 0x000000010800780c */ /* 0x042fe40003f05270 */
[----:B------:R-:W-:Y:S01]  /*89a0*/  R2UR UR28, R8 ;  /* 0x00000000081c72ca */ /* 0x000fe200000e0000 */
[----:B--2---:R-:W-:-:S04]  /*89b0*/  IMAD R3, R2, R4, R3 ;  /* 0x0000000402037224 */ /* 0x004fc800078e0203 */
[----:B------:R-:W-:-:S06]  /*89c0*/  IMAD.MOV.U32 R9, RZ, RZ, R3 ;  /* 0x000000ffff097224 */ /* 0x000fcc00078e0003 */
[----:B------:R-:W1:Y:S01]  /*89d0*/  @P0 LDC R6, c[0x0][0x8bc] ;  /* 0x00022f00ff060b82 */ /* 0x000e620000000800 */
[----:B------:R-:W-:-:S07]  /*89e0*/  R2UR UR5, R3 ;  /* 0x00000000030572ca */ /* 0x000fce00000e0000 */
[----:B------:R-:W2:Y:S01]  /*89f0*/  @P0 LDC R7, c[0x0][0x8c0] ;  /* 0x00023000ff070b82 */ /* 0x000ea20000000800 */
[----:B-1----:R-:W-:-:S05]  /*8a00*/  @P0 IMAD.HI.U32 R2, R3, R6, RZ ;  /* 0x0000000603020227 */ /* 0x002fca00078e00ff */
[----:B--2---:R-:W-:Y:S02]  /*8a10*/  @P0 SHF.R.U32.HI R9, RZ, R7, R2 ;  /* 0x00000007ff090219 */ /* 0x004fe40000011602 */
[----:B------:R-:W-:-:S03]  /*8a20*/  ISETP.NE.U32.AND P0, PT, RZ, UR6, PT ;  /* 0x00000006ff007c0c */ /* 0x000fc6000bf05070 */
[----:B------:R-:W-:Y:S01]  /*8a30*/  IMAD.MOV R2, RZ, RZ, -R9 ;  /* 0x000000ffff027224 */ /* 0x000fe200078e0a09 */
[----:B------:R-:W-:-:S04]  /*8a40*/  ISETP.NE.AND.EX P0, PT, RZ, UR7, PT, P0 ;  /* 0x00000007ff007c0c */ /* 0x000fc8000bf05300 */
[----:B------:R-:W-:-:S13]  /*8a50*/  R2UR UR4, R2 ;  /* 0x00000000020472ca */ /* 0x000fda00000e0000 */
[----:B------:R-:W-:Y:S01]  /*8a60*/  UIMAD UR28, UR28, UR4, UR5 ;  /* 0x000000041c1c72a4 */ /* 0x000fe2000f8e0205 */
[----:B------:R-:W-:Y:S11]  /*8a70*/  @!P0 BRA `(.L_x_3240) ;  /* 0x0000000000108947 */ /* 0x000ff60003800000 */
[----:B------:R-:W1:Y:S02]  /*8a80*/  LDC.64 R2, c[0x0][0x8f8] ;  /* 0x00023e00ff027b82 */ /* 0x000e640000000a00 */
[----:B-1----:R-:W-:-:S05]  /*8a90*/  IMAD.WIDE R2, R9, 0x4, R2 ;  /* 0x0000000409027825 */ /* 0x002fca00078e0202 */
[----:B------:R1:W5:Y:S01]  /*8aa0*/  LDG.E R4, desc[UR38][R2.64] ;  /* 0x0000002602047981 */ /* 0x000362000c1e1900 */
[----:B------:R-:W-:Y:S05]  /*8ab0*/  BRA `(.L_x_3241) ;  /* 0x00000000002c7947 */ /* 0x000fea0003800000 */
.L_x_3240:
        /* <DEDUP_REMOVED lines=10> */
.L_x_3242:
[----:B------:R-:W2:Y:S02]  /*8b60*/  LDC R4, c[0x0][0x8ec] ;  /* 0x00023b00ff047b82 */ /* 0x000ea40000000800 */
.L_x_3241:
[----:B--2--5:R-:W-:Y:S02]  /*8b70*/  VIADD R4, R4, 0x5f ;  /* 0x0000005f04047836 */ /* 0x024fe40000000000 */
[----:B------:R-:W-:Y:S02]  /*8b80*/  IMAD.MOV.U32 R8, RZ, RZ, 0x1 ;  /* 0x00000001ff087424 */ /* 0x000fe400078e00ff */
[----:B------:R-:W-:-:S04]  /*8b90*/  IMAD.HI R4, R4, 0x2aaaaaab, RZ ;  /* 0x2aaaaaab04047827 */ /* 0x000fc800078e02ff */
[----:B-1----:R-:W-:Y:S01]  /*8ba0*/  IMAD.MOV.U32 R2, RZ, RZ, RZ ;  /* 0x000000ffff027224 */ /* 0x002fe200078e00ff */
[----:B------:R-:W-:Y:S01]  /*8bb0*/  SHF.R.U32.HI R3, RZ, 0x1f, R4 ;  /* 0x0000001fff037819 */ /* 0x000fe20000011604 */
[----:B------:R-:W-:-:S03]  /*8bc0*/  IMAD.MOV.U32 R16, RZ, RZ, 0x1 ;  /* 0x00000001ff107424 */ /* 0x000fc600078e00ff */
[----:B------:R-:W-:-:S04]  /*8bd0*/  LEA.HI.SX32 R3, R4, R3, 0x1c ;  /* 0x0000000304037211 */ /* 0x000fc800078fe2ff */
[----:B------:R-:W-:-:S04]  /*8be0*/  ISETP.GE.AND P0, PT, R0, R3, PT ;  /* 0x000000030000720c */ /* 0x000fc80003f06270 */
[----:B------:R-:W-:-:S04]  /*8bf0*/  SEL R9, R9, 0xffffffff, !P0 ;  /* 0xffffffff09097807 */ /* 0x000fc80004000000 */
[----:B------:R-:W-:-:S13]  /*8c00*/  ISETP.GE.AND P0, PT, R9, RZ, PT ;  /* 0x000000ff0900720c */ /* 0x000fda0003f06270 */
[----:B------:R-:W-:Y:S05]  /*8c10*/  @!P0 BRA `(.L_x_3243) ;  /* 0x0000002400908947 */ /* 0x000fea0003800000 */
[----:B------:R-:W1:Y:S01]  /*8c20*/  LDC.64 R10, c[0x0][0x770] ;  /* 0x0001dc00ff0a7b82 */ /* 0x000e620000000a00 */
[----:B------:R-:W-:-:S07]  /*8c30*/  ULDC.64 UR8, c[0x0][0x788] ;  /* 0x0001e20000087ab9 */ /* 0x000fce0000000a00 */
[----:B------:R-:W2:Y:S08]  /*8c40*/  LDC.64 R2, c[0x0][0x780] ;  /* 0x0001e000ff027b82 */ /* 0x000eb00000000a00 */
[----:B------:R-:W3:Y:S01]  /*8c50*/  LDC.64 R4, c[0x0][0x770] ;  /* 0x0001dc00ff047b82 */ /* 0x000ee20000000a00 */
[----:B-1----:R-:W-:-:S07]  /*8c60*/  ISETP.NE.U32.AND P0, PT, R10, RZ, PT ;  /* 0x000000ff0a00720c */ /* 0x002fce0003f05070 */
[----:B------:R-:W1:Y:S01]  /*8c70*/  LDC.64 R12, c[0x0][0x778] ;  /* 0x0001de00ff0c7b82 */ /* 0x000e620000000a00 */
[----:B------:R-:W-:Y:S01]  /*8c80*/  ISETP.NE.AND.EX P0, PT, R11, RZ, PT, P0 ;  /* 0x000000ff0b00720c */ /* 0x000fe20003f05300 */
[----:B---3--:R-:W-:-:S12]  /*8c90*/  IMAD.WIDE R4, R9, 0x4, R4 ;  /* 0x0000000409047825 */ /* 0x008fd800078e0204 */
[----:B------:R-:W-:Y:S01]  /*8ca0*/  VOTEU.ANY UP0, P0 ;  /* 0x00000000003f7886 */ /* 0x000fe20000000100 */
[----:B------:R-:W-:Y:S02]  /*8cb0*/  PLOP3.LUT P3, PT, PT, PT, UP0, 0x80, 0x0 ;  /* 0x000000000000781c */ /* 0x000fe40003f6f008 */
[----:B--2---:R-:W-:-:S04]  /*8cc0*/  ISETP.NE.U32.AND P0, PT, R2, RZ, PT ;  /* 0x000000ff0200720c */ /* 0x004fc80003f05070 */
[----:B------:R-:W-:Y:S02]  /*8cd0*/  ISETP.NE.AND.EX P1, PT, R3, RZ, PT, P0 ;  /* 0x000000ff0300720c */ /* 0x000fe40003f25300 */
[----:B------:R-:W2:Y:S05]  /*8ce0*/  LDC.64 R2, c[0x0][0x778] ;  /* 0x0001de00ff027b82 */ /* 0x000eaa0000000a00 */
[----:B------:R-:W3:Y:S01]  /*8cf0*/  @P3 LDG.E R16, desc[UR38][R4.64] ;  /* 0x0000002604103981 */ /* 0x000ee2000c1e1900 */
[----:B-1----:R-:W-:-:S03]  /*8d00*/  ISETP.NE.U32.AND P0, PT, R12, RZ, PT ;  /* 0x000000ff0c00720c */ /* 0x002fc60003f05070 */
[----:B------:R-:W4:Y:S01]  /*8d10*/  @P3 LDG.E R14, desc[UR38][R4.64] ;  /* 0x00000026040e3981 */ /* 0x000f22000c1e1900 */
[----:B------:R-:W-:Y:S01]  /*8d20*/  ISETP.NE.AND.EX P0, PT, R13, RZ, PT, P0 ;  /* 0x000000ff0d00720c */ /* 0x000fe20003f05300 */
[----:B------:R-:W1:Y:S08]  /*8d30*/  @P1 LDC.64 R6, c[0x0][0x780] ;  /* 0x0001e000ff061b82 */ /* 0x000e700000000a00 */
[----:B------:R-:W1:Y:S01]  /*8d40*/  LDC R13, c[0x0][0x280] ;  /* 0x0000a000ff0d7b82 */ /* 0x000e620000000800 */
[----:B------:R-:W-:-:S02]  /*8d50*/  IMAD.MOV.U32 R12, RZ, RZ, RZ ;  /* 0x000000ffff0c7224 */ /* 0x000fc400078e00ff */
[----:B--2---:R-:W-:-:S05]  /*8d60*/  IMAD.WIDE R2, R9, 0x4, R2 ;  /* 0x0000000409027825 */ /* 0x004fca00078e0202 */
[----:B------:R2:W5:Y:S01]  /*8d70*/  @P0 LDG.E R12, desc[UR38][R2.64] ;  /* 0x00000026020c0981 */ /* 0x000562000c1e1900 */
[----:B-1----:R-:W-:-:S05]  /*8d80*/  @P1 IMAD.WIDE R6, R9, 0x4, R6 ;  /* 0x0000000409061825 */ /* 0x002fca00078e0206 */
[----:B------:R2:W5:Y:S01]  /*8d90*/  @P1 LDG.E R13, desc[UR38][R6.64] ;  /* 0x00000026060d1981 */ /* 0x000562000c1e1900 */
[----:B------:R-:W-:Y:S01]  /*8da0*/  ISETP.NE.U32.AND P2, PT, RZ, UR8, PT ;  /* 0x00000008ff007c0c */ /* 0x000fe2000bf45070 */
[----:B------:R-:W-:-:S03]  /*8db0*/  UMOV UR6, URZ ;  /* 0x0000003f00067c82 */ /* 0x000fc60008000000 */
[----:B------:R-:W-:Y:S01]  /*8dc0*/  ISETP.NE.AND.EX P2, PT, RZ, UR9, PT, P2 ;  /* 0x00000009ff007c0c */ /* 0x000fe2000bf45320 */
[----:B---3--:R-:W-:-:S05]  /*8dd0*/  @P3 IMAD R16, R9, 0x40, R16 ;  /* 0x0000004009103824 */ /* 0x008fca00078e0210 */
[----:B------:R-:W-:-:S13]  /*8de0*/  @P3 R2UR UR4, R16 ;  /* 0x00000000100432ca */ /* 0x000fda00000e0000 */
[----:B------:R-:W-:-:S04]  /*8df0*/  @UP0 USHF.R.S32.HI UR5, URZ, 0x1f, UR4 ;  /* 0x0000001f3f050899 */ /* 0x000fc80008011404 */
[----:B------:R-:W-:-:S04]  /*8e00*/  @UP0 ULEA.HI UR5, UR5, UR4, URZ, 0x6 ;  /* 0x0000000405050291 */ /* 0x000fc8000f8f303f */
[----:B------:R-:W-:Y:S01]  /*8e10*/  @UP0 ULOP3.LUT UR7, UR5, 0xffffffc0, URZ, 0xc0, !UPT ;  /* 0xffffffc005070892 */ /* 0x000fe2000f8ec03f */
[----:B----4-:R-:W-:-:S03]  /*8e20*/  @P3 R2UR UR6, R14 ;  /* 0x000000000e0632ca */ /* 0x010fc600000e0000 */
[----:B------:R-:W-:Y:S01]  /*8e30*/  @UP0 USHF.R.S32.HI UR8, URZ, 0x1f, UR7 ;  /* 0x0000001f3f080899 */ /* 0x000fe20008011407 */
[----:B--2---:R-:W-:Y:S11]  /*8e40*/  @P1 BRA `(.L_x_3244) ;  /* 0x0000000000101947 */ /* 0x004ff60003800000 */
[----:B------:R-:W-:Y:S05]  /*8e50*/  @!P3 BRA `(.L_x_3244) ;  /* 0x00000000000cb947 */ /* 0x000fea0003800000 */
[----:B------:R-:W2:Y:S04]  /*8e60*/  LDG.E R6, desc[UR38][R4.64] ;  /* 0x0000002604067981 */ /* 0x000ea8000c1e1900 */
[----:B-----5:R-:W2:Y:S02]  /*8e70*/  LDG.E R13, desc[UR38][R4.64+0x4] ;  /* 0x00000426040d7981 */ /* 0x020ea4000c1e1900 */
[----:B--2---:R-:W-:-:S07]  /*8e80*/  IMAD.IADD R13, R13, 0x1, -R6 ;  /* 0x000000010d0d7824 */ /* 0x004fce00078e0a06 */
.L_x_3244:
[----:B------:R-:W-:Y:S01]  /*8e90*/  ULDC UR9, c[0x0][0x290] ;  /* 0x0000a40000097ab9 */ /* 0x000fe20000000800 */
[----:B------:R-:W-:Y:S01]  /*8ea0*/  UMOV UR4, URZ ;  /* 0x0000003f00047c82 */ /* 0x000fe20008000000 */
[----:B------:R-:W-:Y:S01]  /*8eb0*/  UMOV UR5, URZ ;  /* 0x0000003f00057c82 */ /* 0x000fe20008000000 */
[----:B------:R-:W-:Y:S01]  /*8ec0*/  IMAD.U32 R4, RZ, RZ, UR9 ;  /* 0x00000009ff047e24 */ /* 0x000fe2000f8e00ff */
[----:B------:R-:W-:Y:S01]  /*8ed0*/  @UP0 UMOV UR4, UR7 ;  /* 0x0000000700040c82 */ /* 0x000fe20008000000 */
[----:B------:R-:W-:Y:S01]  /*8ee0*/  @UP0 UMOV UR5, UR8 ;  /* 0x0000000800050c82 */ /* 0x000fe20008000000 */
[----:B------:R-:W-:Y:S05]  /*8ef0*/  @!P2 BRA `(.L_x_3245) ;  /* 0x000000000010a947 */ /* 0x000fea0003800000 */
[----:B------:R-:W1:Y:S02]  /*8f00*/  LDC.64 R2, c[0x0][0x788] ;  /* 0x0001e200ff027b82 */ /* 0x000e640000000a00 */
[----:B-1----:R-:W-:-:S05]  /*8f10*/  IMAD.WIDE R2, R9, 0x4, R2 ;  /* 0x0000000409027825 */ /* 0x002fca00078e0202 */
[----:B------:R1:W5:Y:S01]  /*8f20*/  LDG.E R4, desc[UR38][R2.64] ;  /* 0x0000002602047981 */ /* 0x000362000c1e1900 */
[----:B------:R-:W-:Y:S05]  /*8f30*/  BRA `(.L_x_3246) ;  /* 0x0000000000107947 */ /* 0x000fea0003800000 */
.L_x_3245:
[----:B------:R-:W-:Y:S05]  /*8f40*/  @!P0 BRA `(.L_x_3246) ;  /* 0x00000000000c8947 */ /* 0x000fea0003800000 */
[----:B------:R-:W2:Y:S04]  /*8f50*/  LDG.E R5, desc[UR38][R2.64] ;  /* 0x0000002602057981 */ /* 0x000ea8000c1e1900 */
[----:B------:R-:W2:Y:S02]  /*8f60*/  LDG.E R4, desc[UR38][R2.64+0x4] ;  /* 0x0000042602047981 */ /* 0x000ea4000c1e1900 */
[----:B--2---:R-:W-:-:S07]  /*8f70*/  IMAD.IADD R4, R4, 0x1, -R5 ;  /* 0x0000000104047824 */ /* 0x004fce00078e0a05 */
.L_x_3246:
[----:B-1---5:R-:W-:Y:S01]  /*8f80*/  IMAD R3, R0, 0x60, R13 ;  /* 0x0000006000037824 */ /* 0x022fe200078e020d */
[----:B------:R-:W-:Y:S01]  /*8f90*/  ULDC UR7, c[0x0][0x74c] ;  /* 0x0001d30000077ab9 */ /* 0x000fe20000000800 */
[----:B------:R-:W-:Y:S02]  /*8fa0*/  VIADD R13, R13, 0x3f ;  /* 0x0000003f0d0d7836 */ /* 0x000fe40000000000 */
[----:B------:R-:W-:Y:S01]  /*8fb0*/  IMAD.MOV.U32 R16, RZ, RZ, 0x1 ;  /* 0x00000001ff107424 */ /* 0x000fe200078e00ff */
[----:B------:R-:W-:Y:S02]  /*8fc0*/  IADD3 R3, R3, -UR7, -R4 ;  /* 0x8000000703037c10 */ /* 0x000fe4000fffe804 */
[----:B------:R-:W-:Y:S02]  /*8fd0*/  SHF.R.S32.HI R2, RZ, 0x1f, R13 ;  /* 0x0000001fff027819 */ /* 0x000fe4000001140d */
[----:B------:R-:W-:Y:S02]  /*8fe0*/  SHF.R.S32.HI R4, RZ, 0x1f, R3 ;  /* 0x0000001fff047819 */ /* 0x000fe40000011403 */
[----:B------:R-:W-:-:S02]  /*8ff0*/  LEA.HI R2, R2, R13, RZ, 0x6 ;  /* 0x0000000d02027211 */ /* 0x000fc400078f30ff */
[----:B------:R-:W-:-:S04]  /*9000*/  LEA.HI R4, R4, R3, RZ, 0x6 ;  /* 0x0000000304047211 */ /* 0x000fc800078f30ff */
[----:B------:R-:W-:Y:S02]  /*9010*/  SHF.R.S32.HI R3, RZ, 0x6, R4 ;  /* 0x00000006ff037819 */ /* 0x000fe40000011404 */
[----:B------:R-:W-:Y:S01]  /*9020*/  SHF.R.S32.HI R4, RZ, 0x6, R2 ;  /* 0x00000006ff047819 */ /* 0x000fe20000011402 */
[----:B------:R-:W-:Y:S01]  /*9030*/  IMAD.MOV.U32 R2, RZ, RZ, RZ ;  /* 0x000000ffff027224 */ /* 0x000fe200078e00ff */
[----:B------:R-:W-:-:S04]  /*9040*/  VIMNMX R5, RZ, R3, !PT ;  /* 0x00000003ff057248 */ /* 0x000fc80007fe0100 */
[----:B------:R-:W-:-:S13]  /*9050*/  ISETP.GT.AND P1, PT, R4, R5, PT ;  /* 0x000000050400720c */ /* 0x000fda0003f24270 */
[----:B------:R-:W-:Y:S05]  /*9060*/  @!P1 BRA `(.L_x_3243) ;  /* 0x00000020007c9947 */ /* 0x000fea0003800000 */
[----:B------:R-:W-:Y:S01]  /*9070*/  ISETP.NE.U32.AND P1, PT, R10, RZ, PT ;  /* 0x000000ff0a00720c */ /* 0x000fe20003f25070 */
[----:B------:R-:W-:Y:S01]  /*9080*/  USHF.R.S32.HI UR7, URZ, 0x1f, UR28 ;  /* 0x0000001f3f077899 */ /* 0x000fe2000801141c */
[----:B------:R-:W-:Y:S01]  /*9090*/  SHF.R.S32.HI R2, RZ, 0x1f, R9 ;  /* 0x0000001fff027819 */ /* 0x000fe20000011409 */
[----:B------:R-:W-:Y:S01]  /*90a0*/  ULDC.64 UR10, c[0x0][0x718] ;  /* 0x0001c600000a7ab9 */ /* 0x000fe20000000a00 */
[----:B------:R-:W-:Y:S01]  /*90b0*/  ISETP.NE.AND.EX P1, PT, R11, RZ, PT, P1 ;  /* 0x000000ff0b00720c */ /* 0x000fe20003f25310 */
[----:B------:R-:W-:Y:S01]  /*90c0*/  UMOV UR8, UR4 ;  /* 0x0000000400087c82 */ /* 0x000fe20008000000 */
[----:B------:R-:W-:Y:S01]  /*90d0*/  UMOV UR9, UR5 ;  /* 0x0000000500097c82 */ /* 0x000fe20008000000 */
[----:B------:R-:W-:Y:S01]  /*90e0*/  R2UR UR37, R9 ;  /* 0x00000000092572ca */ /* 0x000fe200000e0000 */
[----:B------:R-:W-:Y:S01]  /*90f0*/  UIMAD.WIDE.U32 UR4, UR28, UR10, UR8 ;  /* 0x0000000a1c0472a5 */ /* 0x000fe2000f8e0008 */
[----:B------:R-:W-:Y:S01]  /*9100*/  SEL R2, R2, RZ, !P1 ;  /* 0x000000ff02027207 */ /* 0x000fe20004800000 */
[----:B------:R-:W-:Y:S01]  /*9110*/  UIMAD UR10, UR7, UR10, URZ ;  /* 0x0000000a070a72a4 */ /* 0x000fe2000f8e023f */
[----:B------:R-:W-:Y:S01]  /*9120*/  R2UR UR35, R0 ;  /* 0x00000000002372ca */ /* 0x000fe200000e0000 */
[----:B------:R-:W-:Y:S01]  /*9130*/  ULDC.64 UR12, c[0x0][0x730] ;  /* 0x0001cc00000c7ab9 */ /* 0x000fe20000000a00 */
[----:B------:R-:W-:Y:S01]  /*9140*/  R2UR UR14, R2 ;  /* 0x00000000020e72ca */ /* 0x000fe200000e0000 */
[----:B------:R-:W-:Y:S01]  /*9150*/  UIMAD UR10, UR28, UR11, UR10 ;  /* 0x0000000b1c0a72a4 */ /* 0x000fe2000f8e020a */
[----:B------:R-:W-:Y:S01]  /*9160*/  BSSY B0, `(.L_x_3243) ;  /* 0x000020f000007945 */ /* 0x000fe20003800000 */
[----:B------:R-:W-:Y:S01]  /*9170*/  UIMAD UR7, UR7, UR12, URZ ;  /* 0x0000000c070772a4 */ /* 0x000fe2000f8e023f */
[----:B------:R-:W-:Y:S01]  /*9180*/  IMAD.MOV.U32 R2, RZ, RZ, RZ ;  /* 0x000000ffff027224 */ /* 0x000fe200078e00ff */
[----:B------:R-:W-:Y:S01]  /*9190*/  ULDC UR11, c[0x0][0x2e8] ;  /* 0x0000ba00000b7ab9 */ /* 0x000fe20000000800 */
[----:B------:R-:W-:Y:S01]  /*91a0*/  UIMAD.WIDE.U32 UR8, UR28, UR12, UR8 ;  /* 0x0000000c1c0872a5 */ /* 0x000fe2000f8e0008 */
[----:B------:R-:W-:Y:S01]  /*91b0*/  IMAD.MOV.U32 R16, RZ, RZ, 0x1 ;  /* 0x00000001ff107424 */ /* 0x000fe200078e00ff */
[----:B------:R-:W-:Y:S01]  /*91c0*/  UISETP.NE.AND UP0, UPT, UR11, 0x1, UPT ;  /* 0x000000010b00788c */ /* 0x000fe2000bf05270 */
[----:B------:R-:W-:Y:S01]  /*91d0*/  R2UR UR11, R12 ;  /* 0x000000000c0b72ca */ /* 0x000fe200000e0000 */
[----:B------:R-:W-:Y:S01]  /*91e0*/  UIMAD UR7, UR28, UR13, UR7 ;  /* 0x0000000d1c0772a4 */ /* 0x000fe2000f8e0207 */
[----:B------:R-:W-:Y:S01]  /*91f0*/  VOTEU.ANY UP1, P1 ;  /* 0x00000000003f7886 */ /* 0x000fe20000820100 */
[----:B------:R-:W-:-:S02]  /*9200*/  USEL UR29, UR37, URZ, !UP1 ;  /* 0x0000003f251d7287 */ /* 0x000fc4000c800000 */
[----:B------:R-:W-:Y:S01]  /*9210*/  VOTEU.ANY UP1, P0 ;  /* 0x00000000003f7886 */ /* 0x000fe20000020100 */
[----:B------:R-:W-:Y:S01]  /*9220*/  ELECT P0, URZ, PT ;  /* 0x00000000003f782f */ /* 0x000fe20003800000 */
[----:B------:R-:W-:Y:S01]  /*9230*/  ULDC.64 UR12, c[0x0][0x720] ;  /* 0x0001c800000c7ab9 */ /* 0x000fe20000000a00 */
[----:B------:R-:W-:Y:S01]  /*9240*/  UIADD3 UR9, UR9, UR7, URZ ;  /* 0x0000000709097290 */ /* 0x000fe2000fffe03f */
[----:B------:R-:W-:Y:S01]  /*9250*/  ULDC.64 UR16, c[0x0][0x738] ;  /* 0x0001ce0000107ab9 */ /* 0x000fe20000000a00 */
[----:B------:R-:W-:Y:S02]  /*9260*/  UIADD3 UR5, UR5, UR10, URZ ;  /* 0x0000000a05057290 */ /* 0x000fe4000fffe03f */
[----:B------:R-:W-:Y:S02]  /*9270*/  UIMAD UR7, UR14, UR12, URZ ;  /* 0x0000000c0e0772a4 */ /* 0x000fe4000f8e023f */
[----:B------:R-:W-:Y:S02]  /*9280*/  UIMAD UR10, UR14, UR16, URZ ;  /* 0x000000100e0a72a4 */ /* 0x000fe4000f8e023f */
[----:B------:R-:W-:-:S02]  /*9290*/  UIMAD.WIDE.U32 UR14, UR16, UR29, UR8 ;  /* 0x0000001d100e72a5 */ /* 0x000fc4000f8e0008 */
[----:B------:R-:W-:Y:S01]  /*92a0*/  UIMAD.WIDE.U32 UR22, UR12, UR29, UR4 ;  /* 0x0000001d0c1672a5 */ /* 0x000fe2000f8e0004 */
[----:B------:R-:W-:Y:S01]  /*92b0*/  @UP0 ULDC UR8, c[0x0][0x2ec] ;  /* 0x0000bb0000080ab9 */ /* 0x000fe20000000800 */
[----:B------:R-:W-:Y:S02]  /*92c0*/  UIMAD UR5, UR13, UR29, UR7 ;  /* 0x0000001d0d0572a4 */ /* 0x000fe4000f8e0207 */
[----:B------:R-:W-:Y:S01]  /*92d0*/  UIMAD.WIDE.U32 UR8, UR28, UR8, URZ ;  /* 0x000000081c0872a5 */ /* 0x000fe2000f8e003f */
[----:B------:R-:W-:Y:S01]  /*92e0*/  @UP0 ULDC UR7, c[0x0][0x2f0] ;  /* 0x0000bc0000070ab9 */ /* 0x000fe20000000800 */
[----:B------:R-:W-:Y:S01]  /*92f0*/  UMOV UR36, UR28 ;  /* 0x0000001c00247c82 */ /* 0x000fe20008000000 */
[----:B------:R-:W-:Y:S02]  /*9300*/  UIMAD UR4, UR17, UR29, UR10 ;  /* 0x0000001d110472a4 */ /* 0x000fe4000f8e020a */
[----:B------:R-:W-:Y:S02]  /*9310*/  USEL UR37, UR37, URZ, !UP1 ;  /* 0x0000003f25257287 */ /* 0x000fe4000c800000 */
[----:B------:R-:W-:-:S02]  /*9320*/  UIMAD UR35, UR35, 0x60, UR11 ;  /* 0x00000060232378a4 */ /* 0x000fc4000f8e020b */
        /* <DEDUP_REMOVED lines=14> */
.L_x_3275:
        /* <DEDUP_REMOVED lines=9> */
.L_x_3249:
        /* <DEDUP_REMOVED lines=112> */
.L_x_3260:
[----:B-1----:R-:W-:-:S05]  /*9ba0*/  IMAD.MOV.U32 R6, RZ, RZ, 0x1 ;  /* 0x00000001ff067424 */ /* 0x002fca00078e00ff */
[----:B------:R-:W-:-:S04]  /*9bb0*/  SHF.L.U32 R6, R6, 0x1f, RZ ;  /* 0x0000001f06067819 */ /* 0x000fc800000006ff */
[----:B------:R-:W1:Y:S02]  /*9bc0*/  SYNCS.PHASECHK.TRANS64.TRYWAIT P1, [R0+URZ+0x36438], R6 ;  /* 0x03643806000075a7 */ /* 0x000e64000802017f */
[----:B-1----:R-:W-:Y:S05]  /*9bd0*/  @!P1 BRA `(.L_x_3252) ;  /* 0x0000001800a09947 */ /* 0x002fea0003800000 */
.L_x_3276:
[----:B------:R-:W-:Y:S05]  /*9be0*/  @P0 BRA `(.L_x_3253) ;  /* 0x0000000000140947 */ /* 0x000fea0003800000 */
[----:B------:R-:W-:Y:S01]  /*9bf0*/  ISETP.NE.AND P1, PT, R18, RZ, PT ;  /* 0x000000ff1200720c */ /* 0x000fe20003f25270 */
[----:B------:R-:W-:-:S04]  /*9c00*/  IMAD.MOV.U32 R3, RZ, RZ, 0x6100 ;  /* 0x00006100ff037424 */ /* 0x000fc800078e00ff */
[----:B------:R2:W-:Y:S08]  /*9c10*/  SYNCS.ARRIVE.TRANS64 RZ, [R0+URZ+0x36430], R3 ;  /* 0x0364300300ff79a7 */ /* 0x0005f0000800003f */
[----:B------:R-:W-:Y:S05]  /*9c20*/  @!P1 BRA `(.L_x_3253) ;  /* 0x0000000000049947 */ /* 0x000fea0003800000 */
[----:B------:R-:W-:Y:S01]  /*9c30*/  BPT.TRAP 0x1 ;  /* 0x000000040000795c */ /* 0x000fe20000300000 */
.L_x_3253:
        /* <DEDUP_REMOVED lines=48> */
.L_x_3277:
[----:B------:R-:W-:Y:S05]  /*9f40*/  @P0 BRA `(.L_x_3255) ;  /* 0x0000000000140947 */ /* 0x000fea0003800000 */
[----:B------:R-:W-:Y:S01]  /*9f50*/  ISETP.NE.AND P1, PT, R18, RZ, PT ;  /* 0x000000ff1200720c */ /* 0x000fe20003f25270 */
[----:B--2---:R-:W-:-:S04]  /*9f60*/  IMAD.MOV.U32 R3, RZ, RZ, 0x6100 ;  /* 0x00006100ff037424 */ /* 0x004fc800078e00ff */
[----:B------:R3:W-:Y:S08]  /*9f70*/  SYNCS.ARRIVE.TRANS64 RZ, [R0+URZ+0x36418], R3 ;  /* 0x0364180300ff79a7 */ /* 0x0007f0000800003f */
[----:B------:R-:W-:Y:S05]  /*9f80*/  @!P1 BRA `(.L_x_3255) ;  /* 0x0000000000049947 */ /* 0x000fea0003800000 */
[----:B------:R-:W-:Y:S01]  /*9f90*/  BPT.TRAP 0x1 ;  /* 0x000000040000795c */ /* 0x000fe20000300000 */
.L_x_3255:
        /* <DEDUP_REMOVED lines=47> */
.L_x_3278:
        /* <DEDUP_REMOVED lines=8> */
.L_x_3257:
        /* <DEDUP_REMOVED lines=37> */
.L_x_3280:
[----:B------:R-:W-:Y:S05]  /*a560*/  @P0 BRA `(.L_x_3259) ;  /* 0x0000000000140947 */ /* 0x000fea0003800000 */
[----:B------:R-:W-:Y:S01]  /*a570*/  ISETP.NE.AND P1, PT, R18, RZ, PT ;  /* 0x000000ff1200720c */ /* 0x000fe20003f25270 */
[----:B--2---:R-:W-:-:S04]  /*a580*/  IMAD.MOV.U32 R5, RZ, RZ, 0x6100 ;  /* 0x00006100ff057424 */ /* 0x004fc800078e00ff */
[----:B------:R3:W-:Y:S08]  /*a590*/  SYNCS.ARRIVE.TRANS64 RZ, [R0+URZ+0x36410], R5 ;  /* 0x0364100500ff79a7 */ /* 0x0007f0000800003f */
[----:B------:R-:W-:Y:S05]  /*a5a0*/  @!P1 BRA `(.L_x_3259) ;  /* 0x0000000000049947 */ /* 0x000fea0003800000 */
[----:B------:R-:W-:Y:S01]  /*a5b0*/  BPT.TRAP 0x1 ;  /* 0x000000040000795c */ /* 0x000fe20000300000 */
.L_x_3259:
        /* <DEDUP_REMOVED lines=44> */
.L_x_3251:
[----:B------:R-:W-:Y:S01]  /*a880*/  ISETP.NE.AND P1, PT, R20, RZ, PT ;  /* 0x000000ff1400720c */ /* 0x000fe20003f25270 */
[----:B------:R-:W-:Y:S02]  /*a890*/  IMAD.MOV.U32 R16, RZ, RZ, 0x1 ;  /* 0x00000001ff107424 */ /* 0x000fe400078e00ff */
[----:B------:R-:W-:-:S10]  /*a8a0*/  IMAD.MOV.U32 R5, RZ, RZ, R14 ;  /* 0x000000ffff057224 */ /* 0x000fd400078e000e */
[----:B------:R-:W-:Y:S05]  /*a8b0*/  @!P1 BRA `(.L_x_3250) ;  /* 0x00000004008c9947 */ /* 0x000fea0003800000 */
[----:B------:R-:W2:Y:S02]  /*a8c0*/  SYNCS.PHASECHK.TRANS64.TRYWAIT P1, [R0+URZ+0x36438], R6 ;  /* 0x03643806000075a7 */ /* 0x000ea4000802017f */
[----:B--2---:R-:W-:Y:S05]  /*a8d0*/  @!P1 BRA `(.L_x_3261) ;  /* 0x0000000c00c09947 */ /* 0x004fea0003800000 */
.L_x_3281:
[----:B------:R-:W-:Y:S05]  /*a8e0*/  @P0 BRA `(.L_x_3262) ;  /* 0x0000000000140947 */ /* 0x000fea0003800000 */
[----:B------:R-:W-:Y:S01]  /*a8f0*/  ISETP.NE.AND P1, PT, R18, RZ, PT ;  /* 0x000000ff1200720c */ /* 0x000fe20003f25270 */
[----:B------:R-:W-:-:S04]  /*a900*/  IMAD.MOV.U32 R5, RZ, RZ, 0x6100 ;  /* 0x00006100ff057424 */ /* 0x000fc800078e00ff */
[----:B------:R3:W-:Y:S08]  /*a910*/  SYNCS.ARRIVE.TRANS64 RZ, [R0+URZ+0x36430], R5 ;  /* 0x0364300500ff79a7 */ /* 0x0007f0000800003f */
[----:B------:R-:W-:Y:S05]  /*a920*/  @!P1 BRA `(.L_x_3262) ;  /* 0x0000000000049947 */ /* 0x000fea0003800000 */
[----:B------:R-:W-:Y:S01]  /*a930*/  BPT.TRAP 0x1 ;  /* 0x000000040000795c */ /* 0x000fe20000300000 */
.L_x_3262:
        /* <DEDUP_REMOVED lines=42> */
.L_x_3282:
[----:B------:R-:W-:Y:S01]  /*abe0*/  IMAD.MOV.U32 R16, RZ, RZ, RZ ;  /* 0x000000ffff107224 */ /* 0x000fe200078e00ff */
[----:B------:R-:W-:Y:S06]  /*abf0*/  @P0 BRA `(.L_x_3264) ;  /* 0x0000000000140947 */ /* 0x000fec0003800000 */
[----:B------:R-:W-:Y:S01]  /*ac00*/  ISETP.NE.AND P1, PT, R18, RZ, PT ;  /* 0x000000ff1200720c */ /* 0x000fe20003f25270 */
[----:B-1----:R-:W-:-:S04]  /*ac10*/  IMAD.MOV.U32 R5, RZ, RZ, 0x6100 ;  /* 0x00006100ff057424 */ /* 0x002fc800078e00ff */
[----:B------:R2:W-:Y:S08]  /*ac20*/  SYNCS.ARRIVE.TRANS64 RZ, [R0+URZ+0x36418], R5 ;  /* 0x0364180500ff79a7 */ /* 0x0005f0000800003f */
[----:B------:R-:W-:Y:S05]  /*ac30*/  @!P1 BRA `(.L_x_3264) ;  /* 0x0000000000049947 */ /* 0x000fea0003800000 */
[----:B------:R-:W-:Y:S01]  /*ac40*/  BPT.TRAP 0x1 ;  /* 0x000000040000795c */ /* 0x000fe20000300000 */
.L_x_3264:
        /* <DEDUP_REMOVED lines=42> */
.L_x_3250:
[----:B------:R-:W-:-:S04]  /*aef0*/  SHF.L.U32 R3, R16, 0x1f, RZ ;  /* 0x0000001f10037819 */ /* 0x000fc800000006ff */
[----:B------:R-:W2:Y:S02]  /*af00*/  SYNCS.PHASECHK.TRANS64.TRYWAIT P1, [R0+URZ+0x36438], R3 ;  /* 0x03643803000075a7 */ /* 0x000ea4000802017f */
[----:B--2---:R-:W-:Y:S05]  /*af10*/  @!P1 BRA `(.L_x_3265) ;  /* 0x0000000800589947 */ /* 0x004fea0003800000 */
.L_x_3283:
[----:B------:R-:W-:Y:S05]  /*af20*/  @P0 BRA `(.L_x_3266) ;  /* 0x0000000000180947 */ /* 0x000fea0003800000 */
[----:B------:R-:W3:Y:S01]  /*af30*/  S2R R2, SR_TID.X ;  /* 0x0000000000027919 */ /* 0x000ee20000002100 */
[----:B--2---:R-:W-:-:S04]  /*af40*/  IMAD.MOV.U32 R3, RZ, RZ, 0x6100 ;  /* 0x00006100ff037424 */ /* 0x004fc800078e00ff */
[----:B------:R4:W-:Y:S01]  /*af50*/  SYNCS.ARRIVE.TRANS64 RZ, [R0+URZ+0x36430], R3 ;  /* 0x0364300300ff79a7 */ /* 0x0009e2000800003f */
[----:B---3--:R-:W-:-:S13]  /*af60*/  LOP3.LUT P0, RZ, R2, 0x1f, RZ, 0xc0, !PT ;  /* 0x0000001f02ff7812 */ /* 0x008fda000780c0ff */
[----:B----4-:R-:W-:Y:S05]  /*af70*/  @!P0 BRA `(.L_x_3266) ;  /* 0x0000000000048947 */ /* 0x010fea0003800000 */
[----:B------:R-:W-:Y:S01]  /*af80*/  BPT.TRAP 0x1 ;  /* 0x000000040000795c */ /* 0x000fe20000300000 */
.L_x_3266:
        /* <DEDUP_REMOVED lines=22> */
[----:B------:R-:W-:Y:S01]  /*b0f0*/  SEL R8, RZ, 0x1, P0 ;  /* 0x00000001ff087807 */ /* 0x000fe20000000000 */
        /* <DEDUP_REMOVED lines=20> */
[----:B---3--:R-:W-:Y:S01]  /*b240*/  NOP ;  /* 0x0000000000007918 */ /* 0x008fe20000000000 */
.L_x_3247:
[----:B------:R-:W-:Y:S05]  /*b250*/  BSYNC B0 ;  /* 0x0000000000007941 */ /* 0x000fea0003800000 */
.L_x_3243:
[----:B------:R-:W-:-:S03]  /*b260*/  UMOV UR7, 0xffffffff ;  /* 0xffffffff00077882 */ /* 0x000fc60000000000 */
[----:B------:R-:W-:Y:S05]  /*b270*/  BRA.DIV UR7, `(.L_x_3267) ;  /* 0x0000000607947947 */ /* 0x000fea000b800000 */
[----:B------:R-:W-:-:S13]  /*b280*/  ELECT P6, URZ, PT ;  /* 0x00000000003f782f */ /* 0x000fda00038c0000 */
.L_x_3286:
[----:B------:R-:W-:Y:S05]  /*b290*/  @!P6 BRA `(.L_x_3125) ;  /* 0x000000000074e947 */ /* 0x000fea0003800000 */
[----:B-12---:R-:W2:Y:S02]  /*b2a0*/  LDL.LU R0, [R1+0x4] ;  /* 0x0000040001007983 */ /* 0x006ea40000300800 */
[----:B--2---:R-:W-:-:S04]  /*b2b0*/  LOP3.LUT R0, R0, 0x2, RZ, 0xfc, !PT ;  /* 0x0000000200007812 */ /* 0x004fc800078efcff */
[----:B------:R-:W-:-:S13]  /*b2c0*/  ISETP.NE.AND P2, PT, R0, 0x3, PT ;  /* 0x000000030000780c */ /* 0x000fda0003f45270 */
[----:B------:R-:W-:Y:S05]  /*b2d0*/  @!P2 BRA `(.L_x_3268) ;  /* 0x000000000004a947 */ /* 0x000fea0003800000 */
[----:B------:R-:W-:Y:S01]  /*b2e0*/  BPT.TRAP 0x1 ;  /* 0x000000040000795c */ /* 0x000fe20000300000 */
.L_x_3268:
        /* <DEDUP_REMOVED lines=15> */
.L_x_3287:
[----:B------:R-:W2:Y:S02]  /*b3e0*/  SYNCS.PHASECHK.TRANS64.TRYWAIT P0, [R3+URZ], R2 ;  /* 0x00000002030075a7 */ /* 0x000ea4000800017f */
[----:B--2---:R-:W-:Y:S05]  /*b3f0*/  @!P0 BRA `(.L_x_3270) ;  /* 0x0000000400688947 */ /* 0x004fea0003800000 */
.L_x_3288:
[----:B------:R-:W-:Y:S05]  /*b400*/  @!P2 BRA `(.L_x_3271) ;  /* 0x000000000004a947 */ /* 0x000fea0003800000 */
[----:B------:R-:W-:Y:S01]  /*b410*/  BPT.TRAP 0x1 ;  /* 0x000000040000795c */ /* 0x000fe20000300000 */
.L_x_3271:
[----:B------:R-:W-:-:S07]  /*b420*/  SHF.L.U32 R16, R16, 0x1f, RZ ;  /* 0x0000001f10107819 */ /* 0x000fce00000006ff */
.L_x_3272:
[----:B---3--:R3:W4:Y:S02]  /*b430*/  SYNCS.PHASECHK.TRANS64.TRYWAIT P0, [R9+URZ+0x36438], R16 ;  /* 0x03643810090075a7 */ /* 0x008724000800017f */
[----:B----4-:R-:W-:Y:S05]  /*b440*/  @!P0 NANOSLEEP.SYNCS 0x989680 ;  /* 0x009896800000895d */ /* 0x010fea0003900000 */
[----:B------:R-:W4:Y:S02]  /*b450*/  @!P0 SYNCS.PHASECHK.TRANS64 P0, [R9+URZ+0x36438], R16 ;  /* 0x03643810090085a7 */ /* 0x000f24000800007f */
[----:B----4-:R-:W-:Y:S05]  /*b460*/  @!P0 BRA `(.L_x_3272) ;  /* 0xfffffffc00f08947 */ /* 0x010fea000383ffff */
.L_x_3125:
[----:B------:R-:W-:Y:S05]  /*b470*/  BSYNC B6 ;  /* 0x0000000000067941 */ /* 0x000fea0003800000 */
.L_x_3117:
[----:B------:R-:W-:Y:S05]  /*b480*/  EXIT ;  /* 0x000000000000794d */ /* 0x000fea0003800000 */
.L_x_3135:
[----:B------:R-:W-:Y:S02]  /*b490*/  IMAD.MOV.U32 R12, RZ, RZ, RZ ;  /* 0x000000ffff0c7224 */ /* 0x000fe400078e00ff */
[----:B------:R-:W-:Y:S02]  /*b4a0*/  IMAD.MOV.U32 R11, RZ, RZ, 0x1f ;  /* 0x0000001fff0b7424 */ /* 0x000fe400078e00ff */
[----:B------:R-:W-:-:S07]  /*b4b0*/  IMAD.MOV.U32 R15, RZ, RZ, -0x1 ;  /* 0xffffffffff0f7424 */ /* 0x000fce00078e00ff */
[----:B---3--:R-:W-:Y:S05]  /*b4c0*/  WARPSYNC.COLLECTIVE R15, `(.L_x_3273) ;  /* 0x000000000f087348 */ /* 0x008fea0003c00000 */
[----:B------:R1:W2:Y:S02]  /*b4d0*/  SHFL.IDX P6, R14, R13, R12, R11 ;  /* 0x0000000c0d0e7389 */ /* 0x0002a400000c000b */
[----:B-123--:R-:W-:Y:S01]  /*b4e0*/  ENDCOLLECTIVE ;  /* 0x000000000000791b */ /* 0x00efe20003800000 */
.L_x_3273:
[----:B------:R-:W-:Y:S05]  /*b4f0*/  BRA `(.L_x_3274) ;  /* 0xffffff60004c7947 */ /* 0x000fea000383ffff */
.L_x_3137:
[----:B--2---:R-:W-:-:S04]  /*b500*/  IMAD.U32 R0, RZ, RZ, UR36 ;  /* 0x00000024ff007e24 */ /* 0x004fc8000f8e00ff */
[----:B------:R2:W4:Y:S03]  /*b510*/  SYNCS.PHASECHK.TRANS64.TRYWAIT P0, [R0+URZ+0x36400], R10 ;  /* 0x0364000a000075a7 */ /* 0x000526000800017f */
[----:B----4-:R-:W-:Y:S05]  /*b520*/  @!P0 NANOSLEEP.SYNCS 0x989680 ;  /* 0x009896800000895d */ /* 0x010fea0003900000 */
[----:B------:R-:W4:Y:S02]  /*b530*/  @!P0 SYNCS.PHASECHK.TRANS64 P0, [R0+URZ+0x36400], R10 ;  /* 0x0364000a000085a7 */ /* 0x000f24000800007f */
[----:B----4-:R-:W-:Y:S05]  /*b540*/  @!P0 BRA `(.L_x_3137) ;  /* 0xfffffffc00ec8947 */ /* 0x010fea000383ffff */
[----:B------:R-:W-:Y:S05]  /*b550*/  BRA `(.L_x_3136) ;  /* 0xffffff6000887947 */ /* 0x000fea000383ffff */
.L_x_3141:
[----:B---3--:R3:W4:Y:S02]  /*b560*/  SYNCS.PHASECHK.TRANS64.TRYWAIT P1, [R3+URZ+0x36410], R10 ;  /* 0x0364100a030075a7 */ /* 0x008724000802017f */
[----:B----4-:R-:W-:Y:S05]  /*b570*/  @!P1 NANOSLEEP.SYNCS 0x989680 ;  /* 0x009896800000995d */ /* 0x010fea0003900000 */
[----:B------:R-:W4:Y:S02]  /*b580*/  @!P1 SYNCS.PHASECHK.TRANS64 P1, [R3+URZ+0x36410], R10 ;  /* 0x0364100a030095a7 */ /* 0x000f24000802007f */
[----:B----4-:R-:W-:Y:S05]  /*b590*/  @!P1 BRA `(.L_x_3141) ;  /* 0xfffffffc00f09947 */ /* 0x010fea000383ffff */
[----:B------:R-:W-:Y:S05]  /*b5a0*/  BRA `(.L_x_3140) ;  /* 0xffffff6800487947 */ /* 0x000fea000383ffff */
.L_x_3145:
[----:B-1----:R-:W-:-:S04]  /*b5b0*/  IMAD.U32 R121, RZ, RZ, UR36 ;  /* 0x00000024ff797e24 */ /* 0x002fc8000f8e00ff */
[----:B------:R1:W2:Y:S03]  /*b5c0*/  SYNCS.PHASECHK.TRANS64.TRYWAIT P1, [R121+URZ+0x36430], R14 ;  /* 0x0364300e790075a7 */ /* 0x0002a6000802017f */
[----:B--2---:R-:W-:Y:S05]  /*b5d0*/  @!P1 NANOSLEEP.SYNCS 0x989680 ;  /* 0x009896800000995d */ /* 0x004fea0003900000 */
[----:B------:R-:W2:Y:S02]  /*b5e0*/  @!P1 SYNCS.PHASECHK.TRANS64 P1, [R121+URZ+0x36430], R14 ;  /* 0x0364300e790095a7 */ /* 0x000ea4000802007f */
[----:B--2---:R-:W-:Y:S05]  /*b5f0*/  @!P1 BRA `(.L_x_3145) ;  /* 0xfffffffc00ec9947 */ /* 0x004fea000383ffff */
[----:B------:R-:W-:Y:S05]  /*b600*/  BRA `(.L_x_3144) ;  /* 0xffffff70006c7947 */ /* 0x000fea000383ffff */
.L_x_3248:
[----:B-1----:R1:W2:Y:S02]  /*b610*/  SYNCS.PHASECHK.TRANS64.TRYWAIT P1, [R0+URZ+0x36420], R6 ;  /* 0x03642006000075a7 */ /* 0x0022a4000802017f */
[----:B--2---:R-:W-:Y:S05]  /*b620*/  @!P1 NANOSLEEP.SYNCS 0x989680 ;  /* 0x009896800000995d */ /* 0x004fea0003900000 */
[----:B------:R-:W2:Y:S02]  /*b630*/  @!P1 SYNCS.PHASECHK.TRANS64 P1, [R0+URZ+0x36420], R6 ;  /* 0x03642006000095a7 */ /* 0x000ea4000802007f */
[----:B--2---:R-:W-:Y:S05]  /*b640*/  @!P1 BRA `(.L_x_3248) ;  /* 0xfffffffc00f09947 */ /* 0x004fea000383ffff */
[----:B------:R-:W-:Y:S05]  /*b650*/  BRA `(.L_x_3275) ;  /* 0xffffffdc006c7947 */ /* 0x000fea000383ffff */
.L_x_3252:
[----:B-1----:R1:W2:Y:S02]  /*b660*/  SYNCS.PHASECHK.TRANS64.TRYWAIT P1, [R0+URZ+0x36438], R6 ;  /* 0x03643806000075a7 */ /* 0x0022a4000802017f */
[----:B--2---:R-:W-:Y:S05]  /*b670*/  @!P1 NANOSLEEP.SYNCS 0x989680 ;  /* 0x009896800000995d */ /* 0x004fea0003900000 */
[----:B------:R-:W2:Y:S02]  /*b680*/  @!P1 SYNCS.PHASECHK.TRANS64 P1, [R0+URZ+0x36438], R6 ;  /* 0x03643806000095a7 */ /* 0x000ea4000802007f */
[----:B--2---:R-:W-:Y:S05]  /*b690*/  @!P1 BRA `(.L_x_3252) ;  /* 0xfffffffc00f09947 */ /* 0x004fea000383ffff */
[----:B------:R-:W-:Y:S05]  /*b6a0*/  BRA `(.L_x_3276) ;  /* 0xffffffe4004c7947 */ /* 0x000fea000383ffff */
.L_x_3254:
[----:B--2---:R2:W3:Y:S02]  /*b6b0*/  SYNCS.PHASECHK.TRANS64.TRYWAIT P1, [R0+URZ+0x36428], R3 ;  /* 0x03642803000075a7 */ /* 0x0044e4000802017f */
[----:B---3--:R-:W-:Y:S05]  /*b6c0*/  @!P1 NANOSLEEP.SYNCS 0x989680 ;  /* 0x009896800000995d */ /* 0x008fea0003900000 */
[----:B------:R-:W3:Y:S02]  /*b6d0*/  @!P1 SYNCS.PHASECHK.TRANS64 P1, [R0+URZ+0x36428], R3 ;  /* 0x03642803000095a7 */ /* 0x000ee4000802007f */
[----:B---3--:R-:W-:Y:S05]  /*b6e0*/  @!P1 BRA `(.L_x_3254) ;  /* 0xfffffffc00f09947 */ /* 0x008fea000383ffff */
[----:B------:R-:W-:Y:S05]  /*b6f0*/  BRA `(.L_x_3277) ;  /* 0xffffffe800107947 */ /* 0x000fea000383ffff */
.L_x_3256:
        /* <DEDUP_REMOVED lines=8> */
.L_x_3258:
[----:B------:R-:W-:-:S07]  /*b780*/  SHF.L.U32 R5, R7, 0x1f, RZ ;  /* 0x0000001f07057819 */ /* 0x000fce00000006ff */
.L_x_3279:
[----:B--2---:R2:W3:Y:S02]  /*b790*/  SYNCS.PHASECHK.TRANS64.TRYWAIT P1, [R0+URZ+0x36420], R5 ;  /* 0x03642005000075a7 */ /* 0x0044e4000802017f */
[----:B---3--:R-:W-:Y:S05]  /*b7a0*/  @!P1 NANOSLEEP.SYNCS 0x989680 ;  /* 0x009896800000995d */ /* 0x008fea0003900000 */
[----:B------:R-:W3:Y:S02]  /*b7b0*/  @!P1 SYNCS.PHASECHK.TRANS64 P1, [R0+URZ+0x36420], R5 ;  /* 0x03642005000095a7 */ /* 0x000ee4000802007f */
[----:B---3--:R-:W-:Y:S05]  /*b7c0*/  @!P1 BRA `(.L_x_3279) ;  /* 0xfffffffc00f09947 */ /* 0x008fea000383ffff */
[----:B------:R-:W-:Y:S05]  /*b7d0*/  BRA `(.L_x_3280) ;  /* 0xffffffec00607947 */ /* 0x000fea000383ffff */
.L_x_3261:
[----:B--2---:R2:W3:Y:S02]  /*b7e0*/  SYNCS.PHASECHK.TRANS64.TRYWAIT P1, [R0+URZ+0x36438], R6 ;  /* 0x03643806000075a7 */ /* 0x0044e4000802017f */
[----:B---3--:R-:W-:Y:S05]  /*b7f0*/  @!P1 NANOSLEEP.SYNCS 0x989680 ;  /* 0x009896800000995d */ /* 0x008fea0003900000 */
[----:B------:R-:W3:Y:S02]  /*b800*/  @!P1 SYNCS.PHASECHK.TRANS64 P1, [R0+URZ+0x36438], R6 ;  /* 0x03643806000095a7 */ /* 0x000ee4000802007f */
[----:B---3--:R-:W-:Y:S05]  /*b810*/  @!P1 BRA `(.L_x_3261) ;  /* 0xfffffffc00f09947 */ /* 0x008fea000383ffff */
[----:B------:R-:W-:Y:S05]  /*b820*/  BRA `(.L_x_3281) ;  /* 0xfffffff0002c7947 */ /* 0x000fea000383ffff */
.L_x_3263:
[----:B-1----:R1:W2:Y:S02]  /*b830*/  SYNCS.PHASECHK.TRANS64.TRYWAIT P1, [R0+URZ+0x36428], R5 ;  /* 0x03642805000075a7 */ /* 0x0022a4000802017f */
[----:B--2---:R-:W-:Y:S05]  /*b840*/  @!P1 NANOSLEEP.SYNCS 0x989680 ;  /* 0x009896800000995d */ /* 0x004fea0003900000 */
[----:B------:R-:W2:Y:S02]  /*b850*/  @!P1 SYNCS.PHASECHK.TRANS64 P1, [R0+URZ+0x36428], R5 ;  /* 0x03642805000095a7 */ /* 0x000ea4000802007f */
[----:B--2---:R-:W-:Y:S05]  /*b860*/  @!P1 BRA `(.L_x_3263) ;  /* 0xfffffffc00f09947 */ /* 0x004fea000383ffff */
[----:B------:R-:W-:Y:S05]  /*b870*/  BRA `(.L_x_3282) ;  /* 0xfffffff000d87947 */ /* 0x000fea000383ffff */
.L_x_3265:
[----:B--2---:R2:W3:Y:S02]  /*b880*/  SYNCS.PHASECHK.TRANS64.TRYWAIT P1, [R0+URZ+0x36438], R3 ;  /* 0x03643803000075a7 */ /* 0x0044e4000802017f */
[----:B---3--:R-:W-:Y:S05]  /*b890*/  @!P1 NANOSLEEP.SYNCS 0x989680 ;  /* 0x009896800000995d */ /* 0x008fea0003900000 */
[----:B------:R-:W3:Y:S02]  /*b8a0*/  @!P1 SYNCS.PHASECHK.TRANS64 P1, [R0+URZ+0x36438], R3 ;  /* 0x03643803000095a7 */ /* 0x000ee4000802007f */
[----:B---3--:R-:W-:Y:S05]  /*b8b0*/  @!P1 BRA `(.L_x_3265) ;  /* 0xfffffffc00f09947 */ /* 0x008fea000383ffff */
[----:B------:R-:W-:Y:S05]  /*b8c0*/  BRA `(.L_x_3283) ;  /* 0xfffffff400947947 */ /* 0x000fea000383ffff */
.L_x_3267:
[----:B------:R-:W-:Y:S01]  /*b8d0*/  BSSY B0, `(.L_x_3284) ;  /* 0x0000006000007945 */ /* 0x000fe20003800000 */
[----:B------:R-:W-:-:S07]  /*b8e0*/  IMAD.MOV.U32 R15, RZ, RZ, -0x1 ;  /* 0xffffffffff0f7424 */ /* 0x000fce00078e00ff */
[----:B-12---:R-:W-:Y:S05]  /*b8f0*/  WARPSYNC.COLLECTIVE R15, `(.L_x_3285) ;  /* 0x000000000f0c7348 */ /* 0x006fea0003c00000 */
[----:B------:R-:W-:Y:S02]  /*b900*/  ELECT P6, UR62, PT ;  /* 0x00000000003e782f */ /* 0x000fe400038c0000 */
[----:B------:R-:W-:Y:S01]  /*b910*/  MOV R14, UR62 ;  /* 0x0000003e000e7c02 */ /* 0x000fe20008000f00 */
[----:B-12---:R-:W-:Y:S10]  /*b920*/  ENDCOLLECTIVE ;  /* 0x000000000000791b */ /* 0x006ff40003800000 */
.L_x_3285:
[----:B------:R-:W-:Y:S05]  /*b930*/  BSYNC B0 ;  /* 0x0000000000007941 */ /* 0x000fea0003800000 */
.L_x_3284:
[----:B------:R-:W-:Y:S05]  /*b940*/  BRA `(.L_x_3286) ;  /* 0xfffffff800507947 */ /* 0x000fea000383ffff */
.L_x_3269:
[----:B-1----:R1:W2:Y:S02]  /*b950*/  SYNCS.PHASECHK.TRANS64.TRYWAIT P0, [R7+URZ], R0 ;  /* 0x00000000070075a7 */ /* 0x0022a4000800017f */
[----:B--2---:R-:W-:Y:S05]  /*b960*/  @!P0 NANOSLEEP.SYNCS 0x989680 ;  /* 0x009896800000895d */ /* 0x004fea0003900000 */
[----:B------:R-:W2:Y:S02]  /*b970*/  @!P0 SYNCS.PHASECHK.TRANS64 P0, [R7+URZ], R0 ;  /* 0x00000000070085a7 */ /* 0x000ea4000800007f */
[----:B--2---:R-:W-:Y:S05]  /*b980*/  @!P0 BRA `(.L_x_3269) ;  /* 0xfffffffc00f08947 */ /* 0x004fea000383ffff */
[----:B------:R-:W-:Y:S05]  /*b990*/  BRA `(.L_x_3287) ;  /* 0xfffffff800907947 */ /* 0x000fea000383ffff */
.L_x_3270:
[----:B--2---:R2:W3:Y:S02]  /*b9a0*/  SYNCS.PHASECHK.TRANS64.TRYWAIT P0, [R3+URZ], R2 ;  /* 0x00000002030075a7 */ /* 0x0044e4000800017f */
[----:B---3--:R-:W-:Y:S05]  /*b9b0*/  @!P0 NANOSLEEP.SYNCS 0x989680 ;  /* 0x009896800000895d */ /* 0x008fea0003900000 */
[----:B------:R-:W3:Y:S02]  /*b9c0*/  @!P0 SYNCS.PHASECHK.TRANS64 P0, [R3+URZ], R2 ;  /* 0x00000002030085a7 */ /* 0x000ee4000800007f */
[----:B---3--:R-:W-:Y:S05]  /*b9d0*/  @!P0 BRA `(.L_x_3270) ;  /* 0xfffffffc00f08947 */ /* 0x008fea000383ffff */
[----:B------:R-:W-:Y:S05]  /*b9e0*/  BRA `(.L_x_3288) ;  /* 0xfffffff800847947 */ /* 0x000fea000383ffff */
.L_x_3289:
        /* <DEDUP_REMOVED lines=9> */
.L_x_3876:


//--------------------- .text._ZN7cutlass13device_kernelIN5flash11enable_sm90INS1_16FlashAttnBwdSm90INS1_25CollectiveMainloopBwdSm90ILi2ELi1ELi1EN4cute5tupleIJNS5_1CILi1EEES8_S8_EEENS6_IJNS7_ILi64EEENS7_ILi96EEENS7_ILi192EEEEEENS_10bfloat16_tEfNS_4arch4Sm90ELb1ELb0ELb1ELb1ELb1ELb0ELb1ELb0ELi3ELi1ELi1ELi1ELb0EEENS1_21CollectiveEpilogueBwdISD_SE_SG_Li384ELb1ELb1ELi3EEENS1_25SingleTileBwdLPTSchedulerILb1ELi96ELb1EEEEEEEEEvNT_6ParamsE --------------------------
	.section	.text._ZN7cutlass13device_kernelIN5flash11enable_sm90INS1_16FlashAttnBwdSm90INS1_25CollectiveMainloopBwdSm90ILi2ELi1ELi1EN4cute5tupleIJNS5_1CILi1EEES8_S8_EEENS6_IJNS7_ILi64EEENS7_ILi96EEENS7_ILi192EEEEEENS_10bfloat16_tEfNS_4arch4Sm90ELb1ELb0ELb1ELb1ELb1ELb0ELb1ELb0ELi3ELi1ELi1ELi1ELb0EEENS1_21CollectiveEpilogueBwdISD_SE_SG_Li384ELb1ELb1ELi3EEENS1_25SingleTileBwdLPTSchedulerILb1ELi96ELb1EEEEEEEEEvNT_6ParamsE,"ax",@progbits
	.align	128
.text._ZN7cutlass13device_kernelIN5flash11enable_sm90INS1_16FlashAttnBwdSm90INS1_25CollectiveMainloopBwdSm90ILi2ELi1ELi1EN4cute5tupleIJNS5_1CILi1EEES8_S8_EEENS6_IJNS7_ILi64EEENS7_ILi96EEENS7_ILi192EEEEEENS_10bfloat16_tEfNS_4arch4Sm90ELb1ELb0ELb1ELb1ELb1ELb0ELb1ELb0ELi3ELi1ELi1ELi1ELb0EEENS1_21CollectiveEpilogueBwdISD_SE_SG_Li384ELb1ELb1ELi3EEENS1_25SingleTileBwdLPTSchedulerILb1ELi96ELb1EEEEEEEEEvNT_6ParamsE:
        .type           _ZN7cutlass13device_kernelIN5flash11enable_sm90INS1_16FlashAttnBwdSm90INS1_25CollectiveMainloopBwdSm90ILi2ELi1ELi1EN4cute5tupleIJNS5_1CILi1EEES8_S8_EEENS6_IJNS7_ILi64EEENS7_ILi96EEENS7_ILi192EEEEEENS_10bfloat16_tEfNS_4arch4Sm90ELb1ELb0ELb1ELb1ELb1ELb0ELb1ELb0ELi3ELi1ELi1ELi1ELb0EEENS1_21CollectiveEpilogueBwdISD_SE_SG_Li384ELb1ELb1ELi3EEENS1_25SingleTileBwdLPTSchedulerILb1ELi96ELb1EEEEEEEEEvNT_6ParamsE,@function
        .size           _ZN7cutlass13device_kernelIN5flash11enable_sm90INS1_16FlashAttnBwdSm90INS1_25CollectiveMainloopBwdSm90ILi2ELi1ELi1EN4cute5tupleIJNS5_1CILi1EEES8_S8_EEENS6_IJNS7_ILi64EEENS7_ILi96EEENS7_ILi192EEEEEENS_10bfloat16_tEfNS_4arch4Sm90ELb1ELb0ELb1ELb1ELb1ELb0ELb1ELb0ELi3ELi1ELi1ELi1ELb0EEENS1_21CollectiveEpilogueBwdISD_SE_SG_Li384ELb1ELb1ELi3EEENS1_25SingleTileBwdLPTSchedulerILb1ELi96ELb1EEEEEEEEEvNT_6ParamsE,(.L_x_3877 - _ZN7cutlass13device_kernelIN5flash11enable_sm90INS1_16FlashAttnBwdSm90INS1_25CollectiveMainloopBwdSm90ILi2ELi1ELi1EN4cute5tupleIJNS5_1CILi1EEES8_S8_EEENS6_IJNS7_ILi64EEENS7_ILi96EEENS7_ILi192EEEEEENS_10bfloat16_tEfNS_4arch4Sm90ELb1ELb0ELb1ELb1ELb1ELb0ELb1ELb0ELi3ELi1ELi1ELi1ELb0EEENS1_21CollectiveEpilogueBwdISD_SE_SG_Li384ELb1ELb1ELi3EEENS1_25SingleTileBwdLPTSchedulerILb1ELi96ELb1EEEEEEEEEvNT_6ParamsE)
        .other          _ZN7cutlass13device_kernelIN5flash11enable_sm90INS1_16FlashAttnBwdSm90INS1_25CollectiveMainloopBwdSm90ILi2ELi1ELi1EN4cute5tupleIJNS5_1CILi1EEES8_S8_EEENS6_IJNS7_ILi64EEENS7_ILi96EEENS7_ILi192EEEEEENS_10bfloat16_tEfNS_4arch4Sm90ELb1ELb0ELb1ELb1ELb1ELb0ELb1ELb0ELi3ELi1ELi1ELi1ELb0EEENS1_21CollectiveEpilogueBwdISD_SE_SG_Li384ELb1ELb1ELi3EEENS1_25SingleTileBwdLPTSchedulerILb1ELi96ELb1EEEEEEEEEvNT_6ParamsE,@"STO_CUDA_ENTRY STV_DEFAULT"
_ZN7cutlass13device_kernelIN5flash11enable_sm90INS1_16FlashAttnBwdSm90INS1_25CollectiveMainloopBwdSm90ILi2ELi1ELi1EN4cute5tupleIJNS5_1CILi1EEES8_S8_EEENS6_IJNS7_ILi64EEENS7_ILi96EEENS7_ILi192EEEEEENS_10bfloat16_tEfNS_4arch4Sm90ELb1ELb0ELb1ELb1ELb1ELb0ELb1ELb0ELi3ELi1ELi1ELi1ELb0EEENS1_21CollectiveEpilogueBwdISD_SE_SG_Li384ELb1ELb1ELi3EEENS1_25SingleTileBwdLPTSchedulerILb1ELi96ELb1EEEEEEEEEvNT_6ParamsE:
        /* <DEDUP_REMOVED lines=23> */
.L_x_3291:
[----:B------:R-:W-:Y:S05]  /*0170*/  BSYNC B0 ;  /* 0x0000000000007941 */ /* 0x000fea0003800000 */
.L_x_3290:
        /* <DEDUP_REMOVED lines=34> */
.L_x_3292:
        /* <DEDUP_REMOVED lines=20> */
.L_x_3293:
        /* <DEDUP_REMOVED lines=9> */
.L_x_3296:
        /* <DEDUP_REMOVED lines=32> */
.L_x_3297:
[----:B------:R-:W-:Y:S01]  /*0770*/  ULDC UR8, c[0x0][0x8c4] ;  /* 0x0002310000087ab9 */ /* 0x000fe20000000800 */
[----:B------:R-:W-:Y:S01]  /*0780*/  UMOV UR7, UR9 ;  /* 0x0000000900077c82 */ /* 0x000fe20008000000 */
[----:B------:R-:W-:-:S11]  /*0790*/  UISETP.NE.AND UP0, UPT, UR8, 0x1, UPT ;  /* 0x000000010800788c */ /* 0x000fd6000bf05270 */
[----:B------:R-:W-:Y:S02]  /*07a0*/  @UP0 ULDC.64 UR10, c[0x0][0x8c8] ;  /* 0x00023200000a0ab9 */ /* 0x000fe40000000a00 */
[----:B------:R-:W-:-:S04]  /*07b0*/  UIMAD.WIDE.U32 UR4, UR9, UR10, URZ ;  /* 0x0000000a090472a5 */ /* 0x000fc8000f8e003f */
[----:B------:R-:W-:-:S04]  /*07c0*/  @UP0 USHF.R.U32.HI UR7, URZ, UR11, UR5 ;  /* 0x0000000b3f070299 */ /* 0x000fc80008011605 */
[----:B------:R-:W-:-:S12]  /*07d0*/  UIMAD UR4, UR7, UR8, URZ ;  /* 0x00000008070472a4 */ /* 0x000fd8000f8e023f */
.L_x_3298:
[----:B------:R-:W1:Y:S01]  /*07e0*/  LDC R2, c[0x0][0x8b8] ;  /* 0x00022e00ff027b82 */ /* 0x000e620000000800 */
[----:B------:R-:W-:Y:S01]  /*07f0*/  UIADD3 UR4, UR9, -UR4, URZ ;  /* 0x8000000409047290 */ /* 0x000fe2000fffe03f */
[----:B------:R-:W-:Y:S02]  /*0800*/  ULDC UR5, c[0x0][0x8c4] ;  /* 0x0002310000057ab9 */ /* 0x000fe40000000800 */
[----:B------:R-:W-:Y:S01]  /*0810*/  ULDC.64 UR8, c[0x0][0x8f8] ;  /* 0x00023e0000087ab9 */ /* 0x000fe20000000a00 */
[----:B------:R-:W-:Y:S01]  /*0820*/  UIMAD UR4, UR6, UR5, UR4 ;  /* 0x00000005060472a4 */ /* 0x000fe2000f8e0204 */
[----:B------:R-:W-:-:S04]  /*0830*/  ISETP.NE.U32.AND P0, PT, RZ, UR8, PT ;  /* 0x00000008ff007c0c */ /* 0x000fc8000bf05070 */
[----:B------:R-:W-:Y:S01]  /*0840*/  ISETP.NE.AND.EX P0, PT, RZ, UR9, PT, P0 ;  /* 0x00000009ff007c0c */ /* 0x000fe2000bf05300 */
[----:B------:R-:W-:Y:S01]  /*0850*/  IMAD.U32 R5, RZ, RZ, UR4 ;  /* 0x00000004ff057e24 */ /* 0x000fe2000f8e00ff */
[----:B-1----:R-:W-:-:S13]  /*0860*/  ISETP.NE.AND P1, PT, R2, 0x1, PT ;  /* 0x000000010200780c */ /* 0x002fda0003f25270 */
[----:B------:R-:W1:Y:S08]  /*0870*/  @P1 LDC R0, c[0x0][0x8bc] ;  /* 0x00022f00ff001b82 */ /* 0x000e700000000800 */
[----:B------:R-:W2:Y:S01]  /*0880*/  @P1 LDC R3, c[0x0][0x8c0] ;  /* 0x00023000ff031b82 */ /* 0x000ea20000000800 */
[----:B-1----:R-:W-:-:S05]  /*0890*/  @P1 IMAD.HI.U32 R0, R0, UR4, RZ ;  /* 0x0000000400001c27 */ /* 0x002fca000f8e00ff */
[----:B--2---:R-:W-:-:S05]  /*08a0*/  @P1 SHF.R.U32.HI R5, RZ, R3, R0 ;  /* 0x00000003ff051219 */ /* 0x004fca0000011600 */
[----:B------:R-:W-:-:S04]  /*08b0*/  IMAD.MOV R3, RZ, RZ, -R5 ;  /* 0x000000ffff037224 */ /* 0x000fc800078e0a05 */
[----:B------:R-:W-:-:S05]  /*08c0*/  IMAD R8, R2, R3, UR4 ;  /* 0x0000000402087e24 */ /* 0x000fca000f8e0203 */
[----:B------:R1:W-:Y:S01]  /*08d0*/  STL [R1+0x10], R8 ;  /* 0x0000100801007387 */ /* 0x0003e20000100800 */
[----:B------:R-:W-:Y:S05]  /*08e0*/  @!P0 BRA `(.L_x_3299) ;  /* 0x0000000000108947 */ /* 0x000fea0003800000 */
[----:B------:R-:W2:Y:S02]  /*08f0*/  LDC.64 R2, c[0x0][0x8f8] ;  /* 0x00023e00ff027b82 */ /* 0x000ea40000000a00 */
[----:B--2---:R-:W-:-:S05]  /*0900*/  IMAD.WIDE R2, R5, 0x4, R2 ;  /* 0x0000000405027825 */ /* 0x004fca00078e0202 */
[----:B------:R3:W5:Y:S01]  /*0910*/  LDG.E R0, desc[UR38][R2.64] ;  /* 0x0000002602007981 */ /* 0x000762000c1e1900 */
[----:B------:R-:W-:Y:S05]  /*0920*/  BRA `(.L_x_3300) ;  /* 0x00000000002c7947 */ /* 0x000fea0003800000 */
.L_x_3299:
        /* <DEDUP_REMOVED lines=10> */
.L_x_3301:
[----:B------:R-:W2:Y:S02]  /*09d0*/  LDC R0, c[0x0][0x8ec] ;  /* 0x00023b00ff007b82 */ /* 0x000ea40000000800 */
.L_x_3300:
[----:B--2--5:R-:W-:-:S04]  /*09e0*/  VIADD R0, R0, 0x5f ;  /* 0x0000005f00007836 */ /* 0x024fc80000000000 */
[----:B------:R-:W-:-:S05]  /*09f0*/  IMAD.HI R0, R0, 0x2aaaaaab, RZ ;  /* 0x2aaaaaab00007827 */ /* 0x000fca00078e02ff */
[----:B---3--:R-:W-:-:S04]  /*0a00*/  SHF.R.U32.HI R3, RZ, 0x1f, R0 ;  /* 0x0000001fff037819 */ /* 0x008fc80000011600 */
[----:B------:R-:W-:-:S04]  /*0a10*/  LEA.HI.SX32 R3, R0, R3, 0x1c ;  /* 0x0000000300037211 */ /* 0x000fc800078fe2ff */
[----:B------:R-:W-:Y:S01]  /*0a20*/  ISETP.GT.AND P0, PT, R3, UR7, PT ;  /* 0x0000000703007c0c */ /* 0x000fe2000bf04270 */
[----:B------:R-:W-:-:S03]  /*0a30*/  ULOP3.LUT UR7, URZ, UR7, URZ, 0x33, !UPT ;  /* 0x000000073f077292 */ /* 0x000fc6000f8e333f */
[----:B------:R-:W-:-:S03]  /*0a40*/  SEL R6, R5, 0xffffffff, P0 ;  /* 0xffffffff05067807 */ /* 0x000fc60000000000 */
[----:B------:R-:W-:Y:S01]  /*0a50*/  VIADD R4, R3, UR7 ;  /* 0x0000000703047c36 */ /* 0x000fe20008000000 */
[----:B------:R-:W-:Y:S01]  /*0a60*/  ISETP.GE.AND P0, PT, R6, RZ, PT ;  /* 0x000000ff0600720c */ /* 0x000fe20003f06270 */
[----:B------:R2:W-:Y:S04]  /*0a70*/  STL [R1+0xc], R6 ;  /* 0x00000c0601007387 */ /* 0x0005e80000100800 */
[----:B------:R2:W-:Y:S08]  /*0a80*/  STL [R1+0x14], R4 ;  /* 0x0000140401007387 */ /* 0x0005f00000100800 */
[----:B------:R-:W-:Y:S05]  /*0a90*/  @!P0 BRA `(.L_x_3302) ;  /* 0x000000b000c08947 */ /* 0x000fea0003800000 */
[----:B------:R-:W-:Y:S01]  /*0aa0*/  SHF.R.S32.HI R0, RZ, 0x1f, R8 ;  /* 0x0000001fff007819 */ /* 0x000fe20000011408 */
[----:B------:R-:W-:Y:S01]  /*0ab0*/  ULDC.64 UR4, c[0x0][0x780] ;  /* 0x0001e00000047ab9 */ /* 0x000fe20000000a00 */
[----:B------:R-:W3:Y:S01]  /*0ac0*/  LDC R17, c[0x0][0x290] ;  /* 0x0000a400ff117b82 */ /* 0x000ee20000000800 */
[----:B------:R-:W-:Y:S02]  /*0ad0*/  ISETP.NE.U32.AND P0, PT, RZ, UR4, PT ;  /* 0x00000004ff007c0c */ /* 0x000fe4000bf05070 */
[----:B------:R4:W-:Y:S02]  /*0ae0*/  STL [R1+0x18], R0 ;  /* 0x0000180001007387 */ /* 0x0009e40000100800 */
[----:B------:R-:W-:-:S13]  /*0af0*/  ISETP.NE.AND.EX P0, PT, RZ, UR5, PT, P0 ;  /* 0x00000005ff007c0c */ /* 0x000fda000bf05300 */
[----:B----4-:R-:W-:Y:S05]  /*0b00*/  @!P0 BRA `(.L_x_3303) ;  /* 0x0000000000108947 */ /* 0x010fea0003800000 */
[----:B------:R-:W4:Y:S02]  /*0b10*/  LDC.64 R18, c[0x0][0x780] ;  /* 0x0001e000ff127b82 */ /* 0x000f240000000a00 */
[----:B----4-:R-:W-:-:S06]  /*0b20*/  IMAD.WIDE R18, R6, 0x4, R18 ;  /* 0x0000000406127825 */ /* 0x010fcc00078e0212 */
[----:B------:R4:W5:Y:S01]  /*0b30*/  LDG.E R18, desc[UR38][R18.64] ;  /* 0x0000002612127981 */ /* 0x000962000c1e1900 */
[----:B------:R-:W-:Y:S05]  /*0b40*/  BRA `(.L_x_3304) ;  /* 0x0000000000287947 */ /* 0x000fea0003800000 */
.L_x_3303:
[----:B------:R-:W-:Y:S01]  /*0b50*/  ULDC.64 UR4, c[0x0][0x770] ;  /* 0x0001dc0000047ab9 */ /* 0x000fe20000000a00 */
[----:B------:R-:W4:Y:S01]  /*0b60*/  LDC R18, c[0x0][0x280] ;  /* 0x0000a000ff127b82 */ /* 0x000f220000000800 */
[----:B------:R-:W-:-:S04]  /*0b70*/  ISETP.NE.U32.AND P0, PT, RZ, UR4, PT ;  /* 0x00000004ff007c0c */ /* 0x000fc8000bf05070 */
[----:B------:R-:W-:-:S13]  /*0b80*/  ISETP.NE.AND.EX P0, PT, RZ, UR5, PT, P0 ;  /* 0x00000005ff007c0c */ /* 0x000fda000bf05300 */
[----:B------:R-:W-:Y:S05]  /*0b90*/  @!P0 BRA `(.L_x_3304) ;  /* 0x0000000000148947 */ /* 0x000fea0003800000 */
[----:B------:R-:W5:Y:S02]  /*0ba0*/  LDC.64 R2, c[0x0][0x770] ;  /* 0x0001dc00ff027b82 */ /* 0x000f640000000a00 */
[----:B-----5:R-:W-:-:S05]  /*0bb0*/  IMAD.WIDE R2, R6, 0x4, R2 ;  /* 0x0000000406027825 */ /* 0x020fca00078e0202 */
[----:B----4-:R-:W4:Y:S04]  /*0bc0*/  LDG.E R18, desc[UR38][R2.64] ;  /* 0x0000002602127981 */ /* 0x010f28000c1e1900 */
[----:B------:R-:W4:Y:S02]  /*0bd0*/  LDG.E R5, desc[UR38][R2.64+0x4] ;  /* 0x0000042602057981 */ /* 0x000f24000c1e1900 */
[----:B----4-:R-:W-:-:S07]  /*0be0*/  IMAD.IADD R18, R5, 0x1, -R18 ;  /* 0x0000000105127824 */ /* 0x010fce00078e0a12 */
.L_x_3304:
[----:B------:R-:W-:Y:S02]  /*0bf0*/  ULDC.64 UR4, c[0x0][0x788] ;  /* 0x0001e20000047ab9 */ /* 0x000fe40000000a00 */
[----:B------:R-:W-:-:S04]  /*0c00*/  ISETP.NE.U32.AND P0, PT, RZ, UR4, PT ;  /* 0x00000004ff007c0c */ /* 0x000fc8000bf05070 */
[----:B------:R-:W-:-:S13]  /*0c10*/  ISETP.NE.AND.EX P0, PT, RZ, UR5, PT, P0 ;  /* 0x00000005ff007c0c */ /* 0x000fda000bf05300 */
[----:B------:R-:W-:Y:S05]  /*0c20*/  @!P0 BRA `(.L_x_3305) ;  /* 0x0000000000108947 */ /* 0x000fea0003800000 */
[----:B------:R-:W1:Y:S02]  /*0c30*/  LDC.64 R2, c[0x0][0x788] ;  /* 0x0001e200ff027b82 */ /* 0x000e640000000a00 */
[----:B-1----:R-:W-:-:S05]  /*0c40*/  IMAD.WIDE R2, R6, 0x4, R2 ;  /* 0x0000000406027825 */ /* 0x002fca00078e0202 */
[----:B---3--:R1:W5:Y:S01]  /*0c50*/  LDG.E R17, desc[UR38][R2.64] ;  /* 0x0000002602117981 */ /* 0x008362000c1e1900 */
[----:B------:R-:W-:Y:S05]  /*0c60*/  BRA `(.L_x_3306) ;  /* 0x0000000000247947 */ /* 0x000fea0003800000 */
.L_x_3305:
[----:B------:R-:W-:Y:S02]  /*0c70*/  ULDC.64 UR4, c[0x0][0x778] ;  /* 0x0001de0000047ab9 */ /* 0x000fe40000000a00 */
[----:B------:R-:W-:-:S04]  /*0c80*/  ISETP.NE.U32.AND P0, PT, RZ, UR4, PT ;  /* 0x00000004ff007c0c */ /* 0x000fc8000bf05070 */
[----:B------:R-:W-:-:S13]  /*0c90*/  ISETP.NE.AND.EX P0, PT, RZ, UR5, PT, P0 ;  /* 0x00000005ff007c0c */ /* 0x000fda000bf05300 */
[----:B------:R-:W-:Y:S05]  /*0ca0*/  @!P0 BRA `(.L_x_3306) ;  /* 0x0000000000148947 */ /* 0x000fea0003800000 */
[----:B------:R-:W1:Y:S02]  /*0cb0*/  LDC.64 R2, c[0x0][0x778] ;  /* 0x0001de00ff027b82 */ /* 0x000e640000000a00 */
[----:B-1----:R-:W-:-:S05]  /*0cc0*/  IMAD.WIDE R2, R6, 0x4, R2 ;  /* 0x0000000406027825 */ /* 0x002fca00078e0202 */
[----:B---3--:R-:W3:Y:S04]  /*0cd0*/  LDG.E R17, desc[UR38][R2.64] ;  /* 0x0000002602117981 */ /* 0x008ee8000c1e1900 */
[----:B------:R-:W3:Y:S02]  /*0ce0*/  LDG.E R0, desc[UR38][R2.64+0x4] ;  /* 0x0000042602007981 */ /* 0x000ee4000c1e1900 */
[----:B---3--:R-:W-:-:S07]  /*0cf0*/  IMAD.IADD R17, R0, 0x1, -R17 ;  /* 0x0000000100117824 */ /* 0x008fce00078e0a11 */
.L_x_3306:
[----:B---345:R-:W-:Y:S01]  /*0d00*/  IMAD.IADD R0, R18, 0x1, -R17 ;  /* 0x0000000112007824 */ /* 0x038fe200078e0a11 */
        /* <DEDUP_REMOVED lines=18> */
[----:B--2---:R-:W-:Y:S02]  /*0e30*/  SHF.R.S32.HI R4, RZ, 0x6, R3 ;  /* 0x00000006ff047819 */ /* 0x004fe40000011403 */
        /* <DEDUP_REMOVED lines=69> */
.L_x_3309:
        /* <DEDUP_REMOVED lines=15> */
.L_x_3308:
        /* <DEDUP_REMOVED lines=20> */
.L_x_3311:
        /* <DEDUP_REMOVED lines=15> */
.L_x_3310:
        /* <DEDUP_REMOVED lines=8> */
.L_x_3469:
        /* <DEDUP_REMOVED lines=21> */
.L_x_3313:
[----:B------:R-:W3:Y:S04]  /*1780*/  LDL R20, [R1+0x14] ;  /* 0x0000140001147983 */ /* 0x000ee80000100800 */
[----:B------:R-:W4:Y:S01]  /*1790*/  LDL.LU R19, [R1+0x4] ;  /* 0x0000040001137983 */ /* 0x000f220000300800 */
        /* <DEDUP_REMOVED lines=96> */
[----:B---3--:R-:W-:-:S04]  /*1da0*/  IMAD R17, R20, -0x60, R17 ;  /* 0xffffffa014117824 */ /* 0x008fc800078e0211 */
[----:B------:R-:W-:Y:S01]  /*1db0*/  IMAD.IADD R2, R17, 0x1, -R157 ;  /* 0x0000000111027824 */ /* 0x000fe200078e0a9d */
[----:B------:R-:W-:Y:S02]  /*1dc0*/  IADD3 R18, -R18, 0x1, R17 ;  /* 0x0000000112127810 */ /* 0x000fe40007ffe111 */
[----:B----4-:R-:W-:Y:S02]  /*1dd0*/  LOP3.LUT R8, R19, 0x1, RZ, 0xfc, !PT ;  /* 0x0000000113087812 */ /* 0x010fe400078efcff */
[----:B------:R2:W-:Y:S01]  /*1de0*/  STL [R1], R2 ;  /* 0x0000000201007387 */ /* 0x0005e20000100800 */
[----:B------:R-:W-:-:S03]  /*1df0*/  IMAD.IADD R157, R18, 0x1, -R157 ;  /* 0x00000001129d7824 */ /* 0x000fc600078e0a9d */
[----:B------:R3:W-:Y:S01]  /*1e00*/  STL [R1+0x4], R3 ;  /* 0x0000040301007387 */ /* 0x0007e20000100800 */
[----:B--2---:R-:W-:-:S07]  /*1e10*/  IMAD.MOV.U32 R2, RZ, RZ, RZ ;  /* 0x000000ffff027224 */ /* 0x004fce00078e00ff */
.L_x_3325:
[----:B------:R-:W-:-:S13]  /*1e20*/  ISETP.NE.AND P0, PT, R8, 0x3, PT ;  /* 0x000000030800780c */ /* 0x000fda0003f05270 */
[----:B------:R-:W-:Y:S05]  /*1e30*/  @!P0 BRA `(.L_x_3315) ;  /* 0x0000000000048947 */ /* 0x000fea0003800000 */
[----:B------:R-:W-:Y:S01]  /*1e40*/  BPT.TRAP 0x1 ;  /* 0x000000040000795c */ /* 0x000fe20000300000 */
.L_x_3315:
[----:B---3--:R-:W-:Y:S02]  /*1e50*/  LEA R3, R2, UR36, 0x3 ;  /* 0x0000002402037c11 */ /* 0x008fe4000f8e18ff */
[----:B------:R-:W-:-:S04]  /*1e60*/  SHF.L.U32 R10, R7, 0x1f, RZ ;  /* 0x0000001f070a7819 */ /* 0x000fc800000006ff */
[----:B------:R2:W3:Y:S01]  /*1e70*/  SYNCS.PHASECHK.TRANS64.TRYWAIT P1, [R3+URZ+0x36410], R10 ;  /* 0x0364100a030075a7 */ /* 0x0004e2000802017f */
[----:B------:R-:W-:Y:S05]  /*1e80*/  @!P0 BRA `(.L_x_3316) ;  /* 0x0000000000048947 */ /* 0x000fea0003800000 */
[----:B------:R-:W-:Y:S01]  /*1e90*/  BPT.TRAP 0x1 ;  /* 0x000000040000795c */ /* 0x000fe20000300000 */
.L_x_3316:
[----:B---3--:R-:W-:Y:S05]  /*1ea0*/  @P1 BRA `(.L_x_3317) ;  /* 0x0000000000081947 */ /* 0x008fea0003800000 */
[----:B------:R-:W3:Y:S02]  /*1eb0*/  SYNCS.PHASECHK.TRANS64.TRYWAIT P1, [R3+URZ+0x36410], R10 ;  /* 0x0364100a030075a7 */ /* 0x000ee4000802017f */
[----:B---3--:R-:W-:Y:S05]  /*1ec0*/  @!P1 BRA `(.L_x_3318) ;  /* 0x0000009c00f09947 */ /* 0x008fea0003800000 */
.L_x_3317:
        /* <DEDUP_REMOVED lines=103> */
.L_x_3319:
[----:B------:R-:W-:-:S04]  /*2540*/  SHF.L.U32 R14, R5, 0x1f, RZ ;  /* 0x0000001f050e7819 */ /* 0x000fc800000006ff */
[----:B------:R1:W1:Y:S01]  /*2550*/  SYNCS.PHASECHK.TRANS64.TRYWAIT P1, [UR36+0x36430], R14 ;  /* 0x0364300eff0075a7 */ /* 0x0002620008020164 */
[----:B------:R-:W-:Y:S05]  /*2560*/  @!P0 BRA `(.L_x_3320) ;  /* 0x0000000000048947 */ /* 0x000fea0003800000 */
[----:B------:R-:W-:Y:S01]  /*2570*/  BPT.TRAP 0x1 ;  /* 0x000000040000795c */ /* 0x000fe20000300000 */
.L_x_3320:
        /* <DEDUP_REMOVED lines=36> */
.L_x_3321:
        /* <DEDUP_REMOVED lines=351> */
.L_x_3323:
        /* <DEDUP_REMOVED lines=60> */
.L_x_3324:
        /* <DEDUP_REMOVED lines=63> */
.L_x_3307:
[----:B------:R-:W-:Y:S05]  /*4560*/  @P0 BRA `(.L_x_3326) ;  /* 0x0000001400f40947 */ /* 0x000fea0003800000 */
[----:B------:R-:W2:Y:S01]  /*4570*/  LDL R120, [R1+0xc] ;  /* 0x00000c0001787983 */ /* 0x000ea20000100800 */
[----:B------:R-:W1:Y:S01]  /*4580*/  S2UR UR5, SR_CgaCtaId ;  /* 0x00000000000579c3 */ /* 0x000e620000008800 */
[----:B------:R-:W-:Y:S01]  /*4590*/  UMOV UR4, 0x400 ;  /* 0x0000040000047882 */ /* 0x000fe20000000000 */
[----:B------:R-:W-:Y:S01]  /*45a0*/  F2FP.BF16.F32.PACK_AB R72, R73, R72 ;  /* 0x000000484948723e */ /* 0x000fe200000010ff */
[----:B------:R-:W3:Y:S01]  /*45b0*/  S2R R0, SR_TID.X ;  /* 0x0000000000007919 */ /* 0x000ee20000002100 */
        /* <DEDUP_REMOVED lines=89> */
[----:B------:R-:W4:Y:S01]  /*4b50*/  @P0 LDG.E R3, desc[UR38][R6.64] ;  /* 0x0000002606030981 */ /* 0x000f22000c1e1900 */
[----:B------:R-:W-:-:S06]  /*4b60*/  IMAD.HI R10, R0, 0x2aaaaaab, RZ ;  /* 0x2aaaaaab000a7827 */ /* 0x000fcc00078e02ff */
[----:B------:R-:W3:Y:S01]  /*4b70*/  LDC R9, c[0x0][0x808] ;  /* 0x00020200ff097b82 */ /* 0x000ee20000000800 */
[----:B--2---:R-:W-:-:S04]  /*4b80*/  ISETP.NE.U32.AND P1, PT, R4, RZ, PT ;  /* 0x000000ff0400720c */ /* 0x004fc80003f25070 */
[----:B------:R-:W-:Y:S02]  /*4b90*/  ISETP.NE.AND.EX P1, PT, R5, RZ, PT, P1 ;  /* 0x000000ff0500720c */ /* 0x000fe40003f25310 */
[----:B------:R-:W-:-:S04]  /*4ba0*/  SHF.R.U32.HI R11, RZ, 0x1f, R10 ;  /* 0x0000001fff0b7819 */ /* 0x000fc8000001160a */
[----:B-1----:R-:W-:-:S07]  /*4bb0*/  LEA.HI.SX32 R43, R10, R11, 0x1e ;  /* 0x0000000b0a2b7211 */ /* 0x002fce00078ff2ff */
[----:B------:R-:W1:Y:S01]  /*4bc0*/  @P1 LDC.64 R4, c[0x0][0x878] ;  /* 0x00021e00ff041b82 */ /* 0x000e620000000a00 */
[C---:B------:R-:W-:Y:S02]  /*4bd0*/  IMAD R0, R43.reuse, -0x18, R0 ;  /* 0xffffffe82b007824 */ /* 0x040fe400078e0200 */
[----:B---3--:R-:W-:-:S03]  /*4be0*/  IMAD.SHL.U32 R8, R43, 0x40, RZ ;  /* 0x000000402b087824 */ /* 0x008fc600078e00ff */
        /* <DEDUP_REMOVED lines=14> */
[----:B----4-:R-:W-:Y:S01]  /*4cd0*/  @P0 SHF.R.S32.HI R4, RZ, 0x1f, R3 ;  /* 0x0000001fff040819 */ /* 0x010fe20000011403 */
[----:B------:R-:W-:Y:S06]  /*4ce0*/  @P1 BRA `(.L_x_3327) ;  /* 0x0000000000101947 */ /* 0x000fec0003800000 */
[----:B------:R-:W-:Y:S05]  /*4cf0*/  @!P0 BRA `(.L_x_3327) ;  /* 0x00000000000c8947 */ /* 0x000fea0003800000 */
[----:B------:R-:W2:Y:S04]  /*4d00*/  LDG.E R8, desc[UR38][R6.64] ;  /* 0x0000002606087981 */ /* 0x000ea8000c1e1900 */
[----:B-----5:R-:W2:Y:S02]  /*4d10*/  LDG.E R9, desc[UR38][R6.64+0x4] ;  /* 0x0000042606097981 */ /* 0x020ea4000c1e1900 */
[----:B--2---:R-:W-:-:S07]  /*4d20*/  IMAD.IADD R9, R9, 0x1, -R8 ;  /* 0x0000000109097824 */ /* 0x004fce00078e0a08 */
.L_x_3327:
        /* <DEDUP_REMOVED lines=56> */
.L_x_3329:
[----:B------:R-:W-:Y:S05]  /*50b0*/  BSYNC B0 ;  /* 0x0000000000007941 */ /* 0x000fea0003800000 */
.L_x_3328:
        /* <DEDUP_REMOVED lines=15> */
.L_x_3331:
[----:B------:R-:W-:Y:S05]  /*51b0*/  BSYNC B0 ;  /* 0x0000000000007941 */ /* 0x000fea0003800000 */
.L_x_3330:
        /* <DEDUP_REMOVED lines=18> */
.L_x_3333:
[----:B------:R-:W-:Y:S05]  /*52e0*/  BSYNC B0 ;  /* 0x0000000000007941 */ /* 0x000fea0003800000 */
.L_x_3332:
        /* <DEDUP_REMOVED lines=17> */
.L_x_3335:
[----:B------:R-:W-:Y:S05]  /*5400*/  BSYNC B0 ;  /* 0x0000000000007941 */ /* 0x000fea0003800000 */
.L_x_3334:
        /* <DEDUP_REMOVED lines=18> */
.L_x_3337:
[----:B------:R-:W-:Y:S05]  /*5530*/  BSYNC B0 ;  /* 0x0000000000007941 */ /* 0x000fea0003800000 */
.L_x_3336:
        /* <DEDUP_REMOVED lines=17> */
.L_x_3339:
[----:B------:R-:W-:Y:S05]  /*5650*/  BSYNC B0 ;  /* 0x0000000000007941 */ /* 0x000fea0003800000 */
.L_x_3338:
        /* <DEDUP_REMOVED lines=30> */
.L_x_3341:
[----:B------:R-:W-:Y:S05]  /*5840*/  BSYNC B0 ;  /* 0x0000000000007941 */ /* 0x000fea0003800000 */
.L_x_3340:
        /* <DEDUP_REMOVED lines=15> */
.L_x_3343:
[----:B------:R-:W-:Y:S05]  /*5940*/  BSYNC B0 ;  /* 0x0000000000007941 */ /* 0x000fea0003800000 */
.L_x_3342:
        /* <DEDUP_REMOVED lines=15> */
.L_x_3345:
[----:B------:R-:W-:Y:S05]  /*5a40*/  BSYNC B0 ;  /* 0x0000000000007941 */ /* 0x000fea0003800000 */
.L_x_3344:
        /* <DEDUP_REMOVED lines=15> */
.L_x_3347:
[----:B------:R-:W-:Y:S05]  /*5b40*/  BSYNC B0 ;  /* 0x0000000000007941 */ /* 0x000fea0003800000 */
.L_x_3346:
        /* <DEDUP_REMOVED lines=15> */
.L_x_3349:
[----:B------:R-:W-:Y:S05]  /*5c40*/  BSYNC B0 ;  /* 0x0000000000007941 */ /* 0x000fea0003800000 */
.L_x_3348:
        /* <DEDUP_REMOVED lines=15> */
.L_x_3326:
[----:B------:R-:W2:Y:S01]  /*5d40*/  LDL R15, [R1+0xc] ;  /* 0x00000c00010f7983 */ /* 0x000ea20000100800 */
[----:B------:R-:W2:Y:S08]  /*5d50*/  LDC.64 R2, c[0x0][0x870] ;  /* 0x00021c00ff027b82 */ /* 0x000eb00000000a00 */
[----:B------:R-:W1:Y:S08]  /*5d60*/  LDC.64 R4, c[0x0][0x870] ;  /* 0x00021c00ff047b82 */ /* 0x000e700000000a00 */
[----:B------:R-:W3:Y:S01]  /*5d70*/  LDC R0, c[0x0][0x808] ;  /* 0x00020200ff007b82 */ /* 0x000ee20000000800 */
        /* <DEDUP_REMOVED lines=9> */
[----:B---3--:R1:W5:Y:S01]  /*5e10*/  @P1 LDG.E R0, desc[UR38][R8.64] ;  /* 0x0000002608001981 */ /* 0x008362000c1e1900 */
[----:B------:R-:W3:Y:S02]  /*5e20*/  S2R R2, SR_TID.X ;  /* 0x0000000000027919 */ /* 0x000ee40000002100 */
[----:B---3--:R-:W-:Y:S01]  /*5e30*/  VIADD R10, R2, 0xffffff80 ;  /* 0xffffff80020a7836 */ /* 0x008fe20000000000 */
        /* <DEDUP_REMOVED lines=13> */
.L_x_3350:
[----:B------:R-:W2:Y:S01]  /*5f10*/  LDL.LU R18, [R1+0x14] ;  /* 0x0000140001127983 */ /* 0x000ea20000300800 */
[----:B------:R-:W-:Y:S01]  /*5f20*/  VIADD R7, R17, 0x10 ;  /* 0x0000001011077836 */ /* 0x000fe20000000000 */
[----:B------:R-:W-:Y:S01]  /*5f30*/  ULDC.64 UR4, c[0x0][0x820] ;  /* 0x0002080000047ab9 */ /* 0x000fe20000000a00 */
[----:B------:R-:W-:Y:S01]  /*5f40*/  IMAD.SHL.U32 R10, R10, 0x8, RZ ;  /* 0x000000080a0a7824 */ /* 0x000fe200078e00ff */
[----:B------:R-:W3:Y:S01]  /*5f50*/  LDL R20, [R1+0x18] ;  /* 0x0000180001147983 */ /* 0x000ee20000100800 */
[----:B------:R-:W-:-:S03]  /*5f60*/  ULDC UR6, c[0x0][0x80c] ;  /* 0x0002030000067ab9 */ /* 0x000fc60000000800 */
[----:B------:R-:W4:Y:S01]  /*5f70*/  LDL R16, [R1+0x10] ;  /* 0x0000100001107983 */ /* 0x000f220000100800 */
[----:B------:R-:W-:Y:S01]  /*5f80*/  SHF.R.S32.HI R11, RZ, 0x1f, R10 ;  /* 0x0000001fff0b7819 */ /* 0x000fe2000001140a */
[C---:B------:R-:W-:Y:S01]  /*5f90*/  VIADD R9, R17.reuse, 0x20 ;  /* 0x0000002011097836 */ /* 0x040fe20000000000 */
[C---:B------:R-:W-:Y:S01]  /*5fa0*/  LEA.HI.X.SX32 R5, R17.reuse, R3, 0x1, P2 ;  /* 0x0000000311057211 */ /* 0x040fe200010f0eff */
[----:B------:R-:W-:Y:S01]  /*5fb0*/  VIADD R13, R17, 0x40 ;  /* 0x00000040110d7836 */ /* 0x000fe20000000000 */
[----:B------:R-:W-:Y:S01]  /*5fc0*/  BSSY B0, `(.L_x_3351) ;  /* 0x0000022000007945 */ /* 0x000fe20003800000 */
[----:B--2--5:R-:W-:Y:S02]  /*5fd0*/  IMAD R12, R18, -0x60, R0 ;  /* 0xffffffa0120c7824 */ /* 0x024fe400078e0200 */
[----:B---3--:R-:W-:-:S03]  /*5fe0*/  IMAD R0, R20, UR4, RZ ;  /* 0x0000000414007c24 */ /* 0x008fc6000f8e02ff */
[-C--:B------:R-:W-:Y:S02]  /*5ff0*/  ISETP.GE.AND P4, PT, R7, R12.reuse, PT ;  /* 0x0000000c0700720c */ /* 0x080fe40003f86270 */
[-C--:B------:R-:W-:Y:S01]  /*6000*/  ISETP.GE.AND P3, PT, R17, R12.reuse, PT ;  /* 0x0000000c1100720c */ /* 0x080fe20003f66270 */
[C---:B----4-:R-:W-:Y:S01]  /*6010*/  IMAD R7, R16.reuse, UR5, R0 ;  /* 0x0000000510077c24 */ /* 0x050fe2000f8e0200 */
        /* <DEDUP_REMOVED lines=28> */
.L_x_3352:
[----:B------:R-:W-:Y:S05]  /*61e0*/  BSYNC B0 ;  /* 0x0000000000007941 */ /* 0x000fea0003800000 */
.L_x_3351:
        /* <DEDUP_REMOVED lines=16> */
.L_x_3354:
[----:B------:R-:W-:Y:S05]  /*62f0*/  BSYNC B0 ;  /* 0x0000000000007941 */ /* 0x000fea0003800000 */
.L_x_3353:
        /* <DEDUP_REMOVED lines=16> */
.L_x_3356:
[----:B------:R-:W-:Y:S05]  /*6400*/  BSYNC B0 ;  /* 0x0000000000007941 */ /* 0x000fea0003800000 */
.L_x_3355:
        /* <DEDUP_REMOVED lines=17> */
.L_x_3358:
[----:B------:R-:W-:Y:S05]  /*6520*/  BSYNC B0 ;  /* 0x0000000000007941 */ /* 0x000fea0003800000 */
.L_x_3357:
        /* <DEDUP_REMOVED lines=16> */
.L_x_3360:
[----:B------:R-:W-:Y:S05]  /*6630*/  BSYNC B0 ;  /* 0x0000000000007941 */ /* 0x000fea0003800000 */
.L_x_3359:
        /* <DEDUP_REMOVED lines=16> */
.L_x_3362:
[----:B------:R-:W-:Y:S05]  /*6740*/  BSYNC B0 ;  /* 0x0000000000007941 */ /* 0x000fea0003800000 */
.L_x_3361:
        /* <DEDUP_REMOVED lines=29> */
.L_x_3364:
[----:B------:R-:W-:Y:S05]  /*6920*/  BSYNC B0 ;  /* 0x0000000000007941 */ /* 0x000fea0003800000 */
.L_x_3363:
        /* <DEDUP_REMOVED lines=15> */
.L_x_3366:
[----:B------:R-:W-:Y:S05]  /*6a20*/  BSYNC B0 ;  /* 0x0000000000007941 */ /* 0x000fea0003800000 */
.L_x_3365:
        /* <DEDUP_REMOVED lines=15> */
.L_x_3368:
[----:B------:R-:W-:Y:S05]  /*6b20*/  BSYNC B0 ;  /* 0x0000000000007941 */ /* 0x000fea0003800000 */
.L_x_3367:
        /* <DEDUP_REMOVED lines=15> */
.L_x_3370:
[----:B------:R-:W-:Y:S05]  /*6c20*/  BSYNC B0 ;  /* 0x0000000000007941 */ /* 0x000fea0003800000 */
.L_x_3369:
        /* <DEDUP_REMOVED lines=15> */
.L_x_3372:
[----:B------:R-:W-:Y:S05]  /*6d20*/  BSYNC B0 ;  /* 0x0000000000007941 */ /* 0x000fea0003800000 */
.L_x_3371:
        /* <DEDUP_REMOVED lines=15> */
.L_x_3295:
        /* <DEDUP_REMOVED lines=29> */
.L_x_3374:
[----:B------:R-:W-:Y:S01]  /*6ff0*/  ULDC UR9, c[0x0][0x8c4] ;  /* 0x0002310000097ab9 */ /* 0x000fe20000000800 */
[----:B------:R-:W-:Y:S01]  /*7000*/  UMOV UR7, UR8 ;  /* 0x0000000800077c82 */ /* 0x000fe20008000000 */
[----:B------:R-:W-:-:S11]  /*7010*/  UISETP.NE.AND UP0, UPT, UR9, 0x1, UPT ;  /* 0x000000010900788c */ /* 0x000fd6000bf05270 */
[----:B------:R-:W-:Y:S02]  /*7020*/  @UP0 ULDC.64 UR10, c[0x0][0x8c8] ;  /* 0x00023200000a0ab9 */ /* 0x000fe40000000a00 */
[----:B------:R-:W-:-:S04]  /*7030*/  UIMAD.WIDE.U32 UR4, UR8, UR10, URZ ;  /* 0x0000000a080472a5 */ /* 0x000fc8000f8e003f */
[----:B------:R-:W-:-:S04]  /*7040*/  @UP0 USHF.R.U32.HI UR7, URZ, UR11, UR5 ;  /* 0x0000000b3f070299 */ /* 0x000fc80008011605 */
[----:B------:R-:W-:-:S12]  /*7050*/  UIMAD UR4, UR7, UR9, URZ ;  /* 0x00000009070472a4 */ /* 0x000fd8000f8e023f */
.L_x_3375:
        /* <DEDUP_REMOVED lines=23> */
.L_x_3376:
        /* <DEDUP_REMOVED lines=13> */
.L_x_3378:
[----:B------:R-:W-:-:S05]  /*72a0*/  ULDC UR4, c[0x0][0x8ec] ;  /* 0x00023b0000047ab9 */ /* 0x000fca0000000800 */
.L_x_3377:
[----:B------:R-:W-:Y:S02]  /*72b0*/  UIADD3 UR4, UR4, 0x5f, URZ ;  /* 0x0000005f04047890 */ /* 0x000fe4000fffe03f */
[----:B------:R-:W-:Y:S02]  /*72c0*/  ULOP3.LUT UR13, URZ, UR7, URZ, 0x33, !UPT ;  /* 0x000000073f0d7292 */ /* 0x000fe4000f8e333f */
[----:B------:R-:W-:-:S04]  /*72d0*/  UIMAD.WIDE UR4, UR4, 0x2aaaaaab, URZ ;  /* 0x2aaaaaab040478a5 */ /* 0x000fc8000f8e023f */
[----:B------:R-:W-:-:S04]  /*72e0*/  USHF.R.U32.HI UR4, URZ, 0x1f, UR5 ;  /* 0x0000001f3f047899 */ /* 0x000fc80008011605 */
[----:B------:R-:W-:-:S04]  /*72f0*/  ULEA.HI.SX32 UR4, UR5, UR4, 0x1c ;  /* 0x0000000405047291 */ /* 0x000fc8000f8fe23f */
[----:B------:R-:W-:Y:S02]  /*7300*/  UISETP.GT.AND UP0, UPT, UR4, UR7, UPT ;  /* 0x000000070400728c */ /* 0x000fe4000bf04270 */
[----:B------:R-:W-:Y:S02]  /*7310*/  UIADD3 UR13, UR4, UR13, URZ ;  /* 0x0000000d040d7290 */ /* 0x000fe4000fffe03f */
[----:B------:R-:W-:-:S06]  /*7320*/  USEL UR10, UR10, 0xffffffff, UP0 ;  /* 0xffffffff0a0a7887 */ /* 0x000fcc0008000000 */
        /* <DEDUP_REMOVED lines=40> */
.L_x_3379:
        /* <DEDUP_REMOVED lines=13> */
.L_x_3380:
        /* <DEDUP_REMOVED lines=12> */
.L_x_3381:
[----:B------:R-:W-:Y:S01]  /*7740*/  UIMAD UR7, UR13, 0x60, UR14 ;  /* 0x000000600d0778a4 */ /* 0x000fe2000f8e020e */
[----:B------:R-:W-:-:S03]  /*7750*/  ULDC UR8, c[0x0][0x74c] ;  /* 0x0001d30000087ab9 */ /* 0x000fc60000000800 */
[----:B------:R-:W-:Y:S02]  /*7760*/  UIADD3 UR8, UR7, -UR8, -UR11 ;  /* 0x8000000807087290 */ /* 0x000fe4000fffe80b */
        /* <DEDUP_REMOVED lines=13> */
[----:B------:R-:W1:Y:S01]  /*7840*/  S2R R0, SR_TID.X ;  /* 0x0000000000007919 */ /* 0x000e620000002100 */
[----:B------:R-:W-:Y:S01]  /*7850*/  UIMAD UR16, UR18, UR20, URZ ;  /* 0x00000014121072a4 */ /* 0x000fe2000f8e023f */
[----:B------:R-:W-:Y:S01]  /*7860*/  LOP3.LUT R10, RZ, UR13, RZ, 0x33, !PT ;  /* 0x0000000dff0a7c12 */ /* 0x000fe2000f8e33ff */
[----:B------:R-:W-:Y:S02]  /*7870*/  UIMAD.WIDE.U32 UR8, UR6, UR20, URZ ;  /* 0x00000014060872a5 */ /* 0x000fe4000f8e003f */
[----:B------:R-:W-:Y:S02]  /*7880*/  UIADD3 UR20, UR11, 0x5f, URZ ;  /* 0x0000005f0b147890 */ /* 0x000fe4000fffe03f */
[----:B------:R-:W-:Y:S02]  /*7890*/  UIADD3 UR14, UR11, 0x9f, -UR14 ;  /* 0x0000009f0b0e7890 */ /* 0x000fe4000fffe80e */
[----:B------:R-:W-:-:S02]  /*78a0*/  UIADD3 UR11, UR7, -UR12, URZ ;  /* 0x8000000c070b7290 */ /* 0x000fc4000fffe03f */
[----:B------:R-:W-:Y:S02]  /*78b0*/  USHF.R.S32.HI UR15, URZ, 0x1f, UR10 ;  /* 0x0000001f3f0f7899 */ /* 0x000fe4000801140a */
[----:B------:R-:W-:Y:S02]  /*78c0*/  ULOP3.LUT UR11, UR11, 0x1, URZ, 0xc0, !UPT ;  /* 0x000000010b0b7892 */ /* 0x000fe4000f8ec03f */
[----:B------:R-:W-:Y:S02]  /*78d0*/  USEL UR29, UR10, URZ, !UP0 ;  /* 0x0000003f0a1d7287 */ /* 0x000fe4000c000000 */
[----:B------:R-:W-:Y:S02]  /*78e0*/  USEL UR23, UR15, URZ, !UP0 ;  /* 0x0000003f0f177287 */ /* 0x000fe4000c000000 */
[----:B------:R-:W-:Y:S02]  /*78f0*/  UISETP.NE.U32.AND UP0, UPT, UR11, 0x1, UPT ;  /* 0x000000010b00788c */ /* 0x000fe4000bf05070 */
[----:B------:R-:W-:Y:S01]  /*7900*/  UIMAD UR17, UR6, UR21, UR16 ;  /* 0x00000015061172a4 */ /* 0x000fe2000f8e0210 */
[----:B------:R-:W-:-:S02]  /*7910*/  ULDC UR22, c[0x0][0x760] ;  /* 0x0001d80000167ab9 */ /* 0x000fc40000000800 */
[----:B------:R-:W-:Y:S01]  /*7920*/  ULDC UR16, c[0x0][0x288] ;  /* 0x0000a20000107ab9 */ /* 0x000fe20000000800 */
[----:B------:R-:W-:Y:S01]  /*7930*/  UIADD3 UR17, UR9, UR17, URZ ;  /* 0x0000001109117290 */ /* 0x000fe2000fffe03f */
[----:B------:R-:W-:Y:S01]  /*7940*/  PLOP3.LUT P1, PT, PT, PT, UP0, 0x80, 0x0 ;  /* 0x000000000000781c */ /* 0x000fe20003f2f008 */
[----:B------:R-:W-:Y:S02]  /*7950*/  UIMAD UR19, UR10, UR16, URZ ;  /* 0x000000100a1372a4 */ /* 0x000fe4000f8e023f */
[----:B------:R-:W-:Y:S01]  /*7960*/  UIADD3 UR10, UP2, UR4, UR8, URZ ;  /* 0x00000008040a7290 */ /* 0x000fe2000ff5e03f */
[----:B------:R-:W-:Y:S01]  /*7970*/  ULDC.64 UR30, c[0x0][0x2e0] ;  /* 0x0000b800001e7ab9 */ /* 0x000fe20000000a00 */
[----:B------:R-:W-:Y:S01]  /*7980*/  UIMAD UR15, UR16, UR22, URZ ;  /* 0x00000016100f72a4 */ /* 0x000fe2000f8e023f */
[----:B-1----:R-:W-:Y:S01]  /*7990*/  LOP3.LUT R0, R0, 0x1f, RZ, 0xc0, !PT ;  /* 0x0000001f00007812 */ /* 0x002fe200078ec0ff */
[----:B------:R-:W-:Y:S02]  /*79a0*/  UIADD3 UR16, UP1, UR6, UR19, URZ ;  /* 0x0000001306107290 */ /* 0x000fe4000ff3e03f */
[----:B------:R-:W-:-:S02]  /*79b0*/  UIMAD.WIDE UR20, UR20, 0x2aaaaaab, URZ ;  /* 0x2aaaaaab141478a5 */ /* 0x000fc4000f8e023f */
[----:B------:R-:W-:Y:S02]  /*79c0*/  UIMAD UR6, UR23, UR30, URZ ;  /* 0x0000001e170672a4 */ /* 0x000fe4000f8e023f */
[----:B------:R-:W-:Y:S02]  /*79d0*/  UIADD3.X UR11, UR5, UR17, URZ, UP2, !UPT ;  /* 0x00000011050b7290 */ /* 0x000fe400097fe43f */
[----:B------:R-:W-:Y:S02]  /*79e0*/  ULEA.HI.X.SX32 UR18, UR19, UR18, 0x1, UP1 ;  /* 0x0000001213127291 */ /* 0x000fe400088f0e3f */
[----:B------:R-:W-:Y:S02]  /*79f0*/  USHF.R.U32.HI UR20, URZ, 0x1f, UR21 ;  /* 0x0000001f3f147899 */ /* 0x000fe40008011615 */
[----:B------:R-:W-:Y:S02]  /*7a00*/  UIMAD UR19, UR29, UR31, UR6 ;  /* 0x0000001f1d1372a4 */ /* 0x000fe4000f8e0206 */
[----:B------:R-:W-:Y:S01]  /*7a10*/  UIMAD.WIDE.U32 UR10, UR29, UR30, UR10 ;  /* 0x0000001e1d0a72a5 */ /* 0x000fe2000f8e000a */
[----:B------:R-:W-:Y:S01]  /*7a20*/  ELECT P0, URZ, PT ;  /* 0x00000000003f782f */ /* 0x000fe20003800000 */
[----:B------:R-:W-:-:S02]  /*7a30*/  ULEA.HI.SX32 UR20, UR21, UR20, 0x1c ;  /* 0x0000001415147291 */ /* 0x000fc4000f8fe23f */
        /* <DEDUP_REMOVED lines=20> */
.L_x_3385:
[----:B------:R-:W2:Y:S04]  /*7b80*/  LDG.E.STRONG.GPU R4, desc[UR38][R2.64] ;  /* 0x0000002602047981 */ /* 0x000ea8000c1ef900 */
[----:B--2---:R-:W-:Y:S01]  /*7b90*/  CCTL.IVALL ;  /* 0x00000000ff00798f */ /* 0x004fe20002000000 */
[----:B------:R-:W-:Y:S05]  /*7ba0*/  YIELD ;  /* 0x0000000000007946 */ /* 0x000fea0003800000 */
[----:B------:R-:W-:-:S13]  /*7bb0*/  ISETP.NE.AND P1, PT, R4, R5, PT ;  /* 0x000000050400720c */ /* 0x000fda0003f25270 */
[----:B------:R-:W-:Y:S05]  /*7bc0*/  @P1 BRA `(.L_x_3385) ;  /* 0xfffffffc00ec1947 */ /* 0x000fea000383ffff */
.L_x_3384:
[----:B------:R-:W-:Y:S05]  /*7bd0*/  BSYNC B0 ;  /* 0x0000000000007941 */ /* 0x000fea0003800000 */
.L_x_3383:
[----:B------:R-:W-:-:S03]  /*7be0*/  UMOV UR6, 0xffffffff ;  /* 0xffffffff00067882 */ /* 0x000fc60000000000 */
[----:B------:R-:W-:Y:S05]  /*7bf0*/  BRA.DIV UR6, `(.L_x_3386) ;  /* 0x0000004206d07947 */ /* 0x000fea000b800000 */
[----:B------:R-:W-:Y:S01]  /*7c00*/  NOP ;  /* 0x0000000000007918 */ /* 0x000fe20000000000 */
.L_x_3472:
        /* <DEDUP_REMOVED lines=22> */
.L_x_3388:
[----:B------:R-:W-:Y:S05]  /*7d70*/  BSYNC B0 ;  /* 0x0000000000007941 */ /* 0x000fea0003800000 */
.L_x_3387:
        /* <DEDUP_REMOVED lines=19> */
.L_x_3390:
[----:B------:R-:W-:Y:S05]  /*7eb0*/  BSYNC B0 ;  /* 0x0000000000007941 */ /* 0x000fea0003800000 */
.L_x_3389:
        /* <DEDUP_REMOVED lines=20> */
.L_x_3392:
[----:B------:R-:W-:Y:S05]  /*8000*/  BSYNC B0 ;  /* 0x0000000000007941 */ /* 0x000fea0003800000 */
.L_x_3391:
[----:B------:R-:W-:Y:S06]  /*8010*/  BAR.ARV 0xa, 0xa0 ;  /* 0x0282800000007b1d */ /* 0x000fec0000002000 */
[----:B------:R-:W-:Y:S04]  /*8020*/  BSSY B0, `(.L_x_3393) ;  /* 0x0000003000007945 */ /* 0x000fe80003800000 */
[----:B------:R-:W-:Y:S05]  /*8030*/  @!P0 BRA `(.L_x_3394) ;  /* 0x0000000000048947 */ /* 0x000fea0003800000 */
[----:B------:R-:W-:-:S04]  /*8040*/  DEPBAR.LE SB0, 0x1 ;  /* 0x000080400000791a */ /* 0x000fc80000000000 */
.L_x_3394:
[----:B------:R-:W-:Y:S05]  /*8050*/  BSYNC B0 ;  /* 0x0000000000007941 */ /* 0x000fea0003800000 */
.L_x_3393:
[----:B------:R-:W-:Y:S06]  /*8060*/  BAR.ARV 0xb, 0xa0 ;  /* 0x02c2800000007b1d */ /* 0x000fec0000002000 */
[----:B------:R-:W-:Y:S04]  /*8070*/  BSSY B0, `(.L_x_3395) ;  /* 0x0000003000007945 */ /* 0x000fe80003800000 */
[----:B------:R-:W-:Y:S05]  /*8080*/  @!P0 BRA `(.L_x_3396) ;  /* 0x0000000000048947 */ /* 0x000fea0003800000 */
[----:B------:R-:W-:-:S04]  /*8090*/  DEPBAR.LE SB0, 0x0 ;  /* 0x000080000000791a */ /* 0x000fc80000000000 */
.L_x_3396:
[----:B------:R-:W-:Y:S05]  /*80a0*/  BSYNC B0 ;  /* 0x0000000000007941 */ /* 0x000fea0003800000 */
.L_x_3395:
        /* <DEDUP_REMOVED lines=19> */
.L_x_3398:
[----:B------:R-:W-:Y:S05]  /*81e0*/  BSYNC B0 ;  /* 0x0000000000007941 */ /* 0x000fea0003800000 */
.L_x_3397:
[----:B------:R-:W-:Y:S01]  /*81f0*/  UIADD3 UR13, UR12, 0x1, URZ ;  /* 0x000000010c0d7890 */ /* 0x000fe2000fffe03f */
[----:B------:R-:W-:Y:S11]  /*8200*/  BRA `(.L_x_3399) ;  /* 0x0000000000047947 */ /* 0x000ff60003800000 */
.L_x_3382:
[----:B------:R-:W-:-:S05]  /*8210*/  UMOV UR13, UR12 ;  /* 0x0000000c000d7c82 */ /* 0x000fca0008000000 */
.L_x_3399:
[----:B------:R-:W-:-:S04]  /*8220*/  UIADD3 UR6, UR12, 0x1, URZ ;  /* 0x000000010c067890 */ /* 0x000fc8000fffe03f */
[----:B------:R-:W-:-:S06]  /*8230*/  UISETP.NE.AND UP0, UPT, UR7, UR6, UPT ;  /* 0x000000060700728c */ /* 0x000fcc000bf05270 */
[----:B------:R-:W-:-:S13]  /*8240*/  PLOP3.LUT P1, PT, PT, PT, UP0, 0x80, 0x0 ;  /* 0x000000000000781c */ /* 0x000fda0003f2f008 */
[----:B------:R-:W-:Y:S05]  /*8250*/  @!P1 BRA `(.L_x_3302) ;  /* 0x0000003800d09947 */ /* 0x000fea0003800000 */
[----:B------:R-:W-:Y:S01]  /*8260*/  UMOV UR22, UR8 ;  /* 0x0000000800167c82 */ /* 0x000fe20008000000 */
[----:B------:R-:W-:Y:S01]  /*8270*/  UMOV UR23, UR17 ;  /* 0x0000001100177c82 */ /* 0x000fe20008000000 */
[----:B------:R-:W-:Y:S01]  /*8280*/  ULDC.64 UR24, c[0x0][0x2c0] ;  /* 0x0000b00000187ab9 */ /* 0x000fe20000000a00 */
[----:B------:R-:W-:Y:S01]  /*8290*/  UIMAD.WIDE.U32 UR22, UR29, UR30, UR22 ;  /* 0x0000001e1d1672a5 */ /* 0x000fe2000f8e0016 */
[----:B------:R-:W-:Y:S01]  /*82a0*/  UMOV UR21, UR13 ;  /* 0x0000000d00157c82 */ /* 0x000fe20008000000 */
[----:B------:R-:W-:Y:S02]  /*82b0*/  UMOV UR6, URZ ;  /* 0x0000003f00067c82 */ /* 0x000fe40008000000 */
[----:B------:R-:W-:-:S04]  /*82c0*/  UIADD3 UR27, UP0, UR4, UR22, URZ ;  /* 0x00000016041b7290 */ /* 0x000fc8000ff1e03f */
[----:B------:R-:W-:Y:S02]  /*82d0*/  UIADD3.X UR22, UR5, UR19, UR23, UP0, !UPT ;  /* 0x0000001305167290 */ /* 0x000fe400087fe417 */
[----:B------:R-:W-:-:S04]  /*82e0*/  ULEA UR26, UP0, UR27, UR24, 0x2 ;  /* 0x000000181b1a7291 */ /* 0x000fc8000f80103f */
[----:B------:R-:W-:Y:S02]  /*82f0*/  ULEA.HI.X UR27, UR27, UR25, UR22, 0x2, UP0 ;  /* 0x000000191b1b7291 */ /* 0x000fe400080f1416 */
[----:B------:R-:W-:-:S04]  /*8300*/  UIADD3 UR26, UP0, UR26, 0x4000, URZ ;  /* 0x000040001a1a7890 */ /* 0x000fc8000ff1e03f */
[----:B------:R-:W-:-:S12]  /*8310*/  UIADD3.X UR27, URZ, UR27, URZ, UP0, !UPT ;  /* 0x0000001b3f1b7290 */ /* 0x000fd800087fe43f */
.L_x_3432:
        /* <DEDUP_REMOVED lines=18> */
.L_x_3402:
[----:B------:R-:W2:Y:S04]  /*8440*/  LDG.E.STRONG.GPU R4, desc[UR38][R2.64] ;  /* 0x0000002602047981 */ /* 0x000ea8000c1ef900 */
[----:B--2---:R-:W-:Y:S01]  /*8450*/  CCTL.IVALL ;  /* 0x00000000ff00798f */ /* 0x004fe20002000000 */
[----:B------:R-:W-:Y:S05]  /*8460*/  YIELD ;  /* 0x0000000000007946 */ /* 0x000fea0003800000 */
[----:B------:R-:W-:-:S13]  /*8470*/  ISETP.NE.AND P1, PT, R4, R5, PT ;  /* 0x000000050400720c */ /* 0x000fda0003f25270 */
[----:B------:R-:W-:Y:S05]  /*8480*/  @P1 BRA `(.L_x_3402) ;  /* 0xfffffffc00ec1947 */ /* 0x000fea000383ffff */
.L_x_3401:
[----:B------:R-:W-:Y:S05]  /*8490*/  BSYNC B0 ;  /* 0x0000000000007941 */ /* 0x000fea0003800000 */
.L_x_3400:
[----:B------:R-:W-:-:S03]  /*84a0*/  UMOV UR24, 0xffffffff ;  /* 0xffffffff00187882 */ /* 0x000fc60000000000 */
[----:B------:R-:W-:Y:S05]  /*84b0*/  BRA.DIV UR24, `(.L_x_3403) ;  /* 0x0000003a18bc7947 */ /* 0x000fea000b800000 */
[----:B------:R-:W-:Y:S01]  /*84c0*/  NOP ;  /* 0x0000000000007918 */ /* 0x000fe20000000000 */
.L_x_3475:
        /* <DEDUP_REMOVED lines=9> */
[----:B------:R-:W-:-:S03]  /*8560*/  UMOV UR37, 0x14f00000 ;  /* 0x14f0000000257882 */ /* 0x000fc60000000000 */
[----:B------:R-:W-:Y:S02]  /*8570*/  ULEA.HI.X.SX32 UR32, UR32, UR31, 0x1, UP0 ;  /* 0x0000001f20207291 */ /* 0x000fe400080f0e3f */
[----:B------:R-:W-:-:S04]  /*8580*/  ULEA UR24, UP0, UR36, UR24, 0x2 ;  /* 0x0000001824187291 */ /* 0x000fc8000f80103f */
[----:B------:R-:W-:-:S03]  /*8590*/  ULEA.HI.X UR25, UR36, UR25, UR32, 0x2, UP0 ;  /* 0x0000001924197291 */ /* 0x000fc600080f1420 */
[----:B------:R-:W-:Y:S01]  /*85a0*/  UMOV UR32, 0x400 ;  /* 0x0000040000207882 */ /* 0x000fe20000000000 */
[----:B------:R-:W-:Y:S01]  /*85b0*/  UMOV UR36, 0x0 ;  /* 0x0000000000247882 */ /* 0x000fe20000000000 */
[----:B-1----:R-:W-:-:S04]  /*85c0*/  ULEA UR34, UR35, UR34, 0x18 ;  /* 0x0000002223227291 */ /* 0x002fc8000f8ec03f */
[----:B------:R-:W-:-:S09]  /*85d0*/  UIADD3 UR34, UR34, 0x12000, URZ ;  /* 0x0001200022227890 */ /* 0x000fd2000fffe03f */
[----:B------:R1:W-:Y:S02]  /*85e0*/  UBLKRED.G.S.ADD.F32.RN [UR24], [UR34], UR32, desc[UR36] ;  /* 0x00002418220073bb */ /* 0x0003e400080a1420 */
[----:B-1----:R0:W-:Y:S02]  /*85f0*/  UTMACMDFLUSH ;  /* 0x00000000000079b7 */ /* 0x0021e40000000000 */
.L_x_3405:
[----:B------:R-:W-:Y:S05]  /*8600*/  BSYNC B0 ;  /* 0x0000000000007941 */ /* 0x000fea0003800000 */
.L_x_3404:
        /* <DEDUP_REMOVED lines=14> */
.L_x_3407:
[----:B------:R-:W-:Y:S05]  /*86f0*/  BSYNC B0 ;  /* 0x0000000000007941 */ /* 0x000fea0003800000 */
.L_x_3406:
        /* <DEDUP_REMOVED lines=15> */
.L_x_3409:
[----:B------:R-:W-:Y:S05]  /*87f0*/  BSYNC B0 ;  /* 0x0000000000007941 */ /* 0x000fea0003800000 */
.L_x_3408:
[----:B------:R-:W-:Y:S06]  /*8800*/  BAR.ARV 0xa, 0xa0 ;  /* 0x0282800000007b1d */ /* 0x000fec0000002000 */
[----:B------:R-:W-:Y:S04]  /*8810*/  BSSY B0, `(.L_x_3410) ;  /* 0x0000003000007945 */ /* 0x000fe80003800000 */
[----:B------:R-:W-:Y:S05]  /*8820*/  @!P0 BRA `(.L_x_3411) ;  /* 0x0000000000048947 */ /* 0x000fea0003800000 */
[----:B------:R-:W-:-:S04]  /*8830*/  DEPBAR.LE SB0, 0x1 ;  /* 0x000080400000791a */ /* 0x000fc80000000000 */
.L_x_3411:
[----:B------:R-:W-:Y:S05]  /*8840*/  BSYNC B0 ;  /* 0x0000000000007941 */ /* 0x000fea0003800000 */
.L_x_3410:
[----:B------:R-:W-:Y:S06]  /*8850*/  BAR.ARV 0xb, 0xa0 ;  /* 0x02c2800000007b1d */ /* 0x000fec0000002000 */
[----:B------:R-:W-:Y:S04]  /*8860*/  BSSY B0, `(.L_x_3412) ;  /* 0x0000003000007945 */ /* 0x000fe80003800000 */
[----:B------:R-:W-:Y:S05]  /*8870*/  @!P0 BRA `(.L_x_3413) ;  /* 0x0000000000048947 */ /* 0x000fea0003800000 */
[----:B------:R-:W-:-:S04]  /*8880*/  DEPBAR.LE SB0, 0x0 ;  /* 0x000080000000791a */ /* 0x000fc80000000000 */
.L_x_3413:
[----:B------:R-:W-:Y:S05]  /*8890*/  BSYNC B0 ;  /* 0x0000000000007941 */ /* 0x000fea0003800000 */
.L_x_3412:
        /* <DEDUP_REMOVED lines=19> */
.L_x_3415:
[----:B------:R-:W-:Y:S05]  /*89d0*/  BSYNC B0 ;  /* 0x0000000000007941 */ /* 0x000fea0003800000 */
.L_x_3414:
        /* <DEDUP_REMOVED lines=16> */
.L_x_3418:
[----:B------:R-:W2:Y:S04]  /*8ae0*/  LDG.E.STRONG.GPU R4, desc[UR38][R2.64] ;  /* 0x0000002602047981 */ /* 0x000ea8000c1ef900 */
[----:B--2---:R-:W-:Y:S01]  /*8af0*/  CCTL.IVALL ;  /* 0x00000000ff00798f */ /* 0x004fe20002000000 */
[----:B------:R-:W-:Y:S05]  /*8b00*/  YIELD ;  /* 0x0000000000007946 */ /* 0x000fea0003800000 */
[----:B------:R-:W-:-:S13]  /*8b10*/  ISETP.NE.AND P1, PT, R4, R5, PT ;  /* 0x000000050400720c */ /* 0x000fda0003f25270 */
[----:B------:R-:W-:Y:S05]  /*8b20*/  @P1 BRA `(.L_x_3418) ;  /* 0xfffffffc00ec1947 */ /* 0x000fea000383ffff */
.L_x_3417:
[----:B------:R-:W-:Y:S05]  /*8b30*/  BSYNC B0 ;  /* 0x0000000000007941 */ /* 0x000fea0003800000 */
.L_x_3416:
[----:B------:R-:W-:-:S03]  /*8b40*/  UMOV UR22, 0xffffffff ;  /* 0xffffffff00167882 */ /* 0x000fc60000000000 */
[----:B------:R-:W-:Y:S05]  /*8b50*/  BRA.DIV UR22, `(.L_x_3419) ;  /* 0x0000003616307947 */ /* 0x000fea000b800000 */
[----:B------:R-:W-:Y:S01]  /*8b60*/  NOP ;  /* 0x0000000000007918 */ /* 0x000fe20000000000 */
.L_x_3478:
        /* <DEDUP_REMOVED lines=15> */
.L_x_3421:
[----:B------:R-:W-:Y:S05]  /*8c60*/  BSYNC B0 ;  /* 0x0000000000007941 */ /* 0x000fea0003800000 */
.L_x_3420:
        /* <DEDUP_REMOVED lines=14> */
.L_x_3423:
[----:B------:R-:W-:Y:S05]  /*8d50*/  BSYNC B0 ;  /* 0x0000000000007941 */ /* 0x000fea0003800000 */
.L_x_3422:
        /* <DEDUP_REMOVED lines=15> */
.L_x_3425:
[----:B------:R-:W-:Y:S05]  /*8e50*/  BSYNC B0 ;  /* 0x0000000000007941 */ /* 0x000fea0003800000 */
.L_x_3424:
[----:B------:R-:W-:Y:S06]  /*8e60*/  BAR.ARV 0xa, 0xa0 ;  /* 0x0282800000007b1d */ /* 0x000fec0000002000 */
[----:B------:R-:W-:Y:S04]  /*8e70*/  BSSY B0, `(.L_x_3426) ;  /* 0x0000003000007945 */ /* 0x000fe80003800000 */
[----:B------:R-:W-:Y:S05]  /*8e80*/  @!P0 BRA `(.L_x_3427) ;  /* 0x0000000000048947 */ /* 0x000fea0003800000 */
[----:B------:R-:W-:-:S04]  /*8e90*/  DEPBAR.LE SB0, 0x1 ;  /* 0x000080400000791a */ /* 0x000fc80000000000 */
.L_x_3427:
[----:B------:R-:W-:Y:S05]  /*8ea0*/  BSYNC B0 ;  /* 0x0000000000007941 */ /* 0x000fea0003800000 */
.L_x_3426:
[----:B------:R-:W-:Y:S06]  /*8eb0*/  BAR.ARV 0xb, 0xa0 ;  /* 0x02c2800000007b1d */ /* 0x000fec0000002000 */
[----:B------:R-:W-:Y:S04]  /*8ec0*/  BSSY B0, `(.L_x_3428) ;  /* 0x0000003000007945 */ /* 0x000fe80003800000 */
[----:B------:R-:W-:Y:S05]  /*8ed0*/  @!P0 BRA `(.L_x_3429) ;  /* 0x0000000000048947 */ /* 0x000fea0003800000 */
[----:B------:R-:W-:-:S04]  /*8ee0*/  DEPBAR.LE SB0, 0x0 ;  /* 0x000080000000791a */ /* 0x000fc80000000000 */
.L_x_3429:
[----:B------:R-:W-:Y:S05]  /*8ef0*/  BSYNC B0 ;  /* 0x0000000000007941 */ /* 0x000fea0003800000 */
.L_x_3428:
        /* <DEDUP_REMOVED lines=19> */
.L_x_3431:
[----:B------:R-:W-:Y:S05]  /*9030*/  BSYNC B0 ;  /* 0x0000000000007941 */ /* 0x000fea0003800000 */
.L_x_3430:
[----:B------:R-:W-:Y:S02]  /*9040*/  UIADD3 UR13, UR13, 0x2, URZ ;  /* 0x000000020d0d7890 */ /* 0x000fe4000fffe03f */
[----:B------:R-:W-:Y:S02]  /*9050*/  UIADD3 UR6, UR6, 0x6000, URZ ;  /* 0x0000600006067890 */ /* 0x000fe4000fffe03f */
[----:B------:R-:W-:-:S06]  /*9060*/  UISETP.GE.AND UP0, UPT, UR13, UR7, UPT ;  /* 0x000000070d00728c */ /* 0x000fcc000bf06270 */
[----:B------:R-:W-:-:S13]  /*9070*/  PLOP3.LUT P1, PT, PT, PT, UP0, 0x80, 0x0 ;  /* 0x000000000000781c */ /* 0x000fda0003f2f008 */
[----:B------:R-:W-:Y:S05]  /*9080*/  @!P1 BRA `(.L_x_3432) ;  /* 0xfffffff000a49947 */ /* 0x000fea000383ffff */
[----:B------:R-:W-:Y:S05]  /*9090*/  BRA `(.L_x_3302) ;  /* 0x0000002c00407947 */ /* 0x000fea0003800000 */
.L_x_3373:
        /* <DEDUP_REMOVED lines=21> */
.L_x_3433:
[----:B------:R-:W1:Y:S01]  /*91f0*/  LDC R3, c[0x0][0x8c4] ;  /* 0x00023100ff037b82 */ /* 0x000e620000000800 */
[----:B------:R-:W-:Y:S01]  /*9200*/  IMAD.MOV.U32 R0, RZ, RZ, R5 ;  /* 0x000000ffff007224 */ /* 0x000fe200078e0005 */
[----:B-1----:R-:W-:-:S13]  /*9210*/  ISETP.NE.AND P0, PT, R3, 0x1, PT ;  /* 0x000000010300780c */ /* 0x002fda0003f05270 */
[----:B------:R-:W1:Y:S02]  /*9220*/  @P0 LDC.64 R6, c[0x0][0x8c8] ;  /* 0x00023200ff060b82 */ /* 0x000e640000000a00 */
[----:B-1----:R-:W-:-:S05]  /*9230*/  @P0 IMAD.HI.U32 R4, R5, R6, RZ ;  /* 0x0000000605040227 */ /* 0x002fca00078e00ff */
[----:B------:R-:W-:-:S05]  /*9240*/  @P0 SHF.R.U32.HI R0, RZ, R7, R4 ;  /* 0x00000007ff000219 */ /* 0x000fca0000011604 */
[----:B------:R-:W-:-:S07]  /*9250*/  IMAD R3, R0, R3, RZ ;  /* 0x0000000300037224 */ /* 0x000fce00078e02ff */
.L_x_3434:
        /* <DEDUP_REMOVED lines=23> */
.L_x_3435:
        /* <DEDUP_REMOVED lines=10> */
.L_x_3437:
[----:B------:R-:W2:Y:S02]  /*9470*/  LDC R4, c[0x0][0x8ec] ;  /* 0x00023b00ff047b82 */ /* 0x000ea40000000800 */
.L_x_3436:
[----:B--2--5:R-:W-:Y:S01]  /*9480*/  VIADD R4, R4, 0x5f ;  /* 0x0000005f04047836 */ /* 0x024fe20000000000 */
[----:B------:R-:W-:Y:S01]  /*9490*/  LOP3.LUT R8, RZ, R0, RZ, 0x33, !PT ;  /* 0x00000000ff087212 */ /* 0x000fe200078e33ff */
[----:B-1----:R-:W-:Y:S02]  /*94a0*/  IMAD.MOV.U32 R2, RZ, RZ, RZ ;  /* 0x000000ffff027224 */ /* 0x002fe400078e00ff */
[----:B------:R-:W-:-:S04]  /*94b0*/  IMAD.HI R4, R4, 0x2aaaaaab, RZ ;  /* 0x2aaaaaab04047827 */ /* 0x000fc800078e02ff */
[----:B------:R-:W-:Y:S01]  /*94c0*/  IMAD.MOV.U32 R16, RZ, RZ, 0x1 ;  /* 0x00000001ff107424 */ /* 0x000fe200078e00ff */
[----:B------:R-:W-:-:S04]  /*94d0*/  SHF.R.U32.HI R3, RZ, 0x1f, R4 ;  /* 0x0000001fff037819 */ /* 0x000fc80000011604 */
[----:B------:R-:W-:-:S04]  /*94e0*/  LEA.HI.SX32 R3, R4, R3, 0x1c ;  /* 0x0000000304037211 */ /* 0x000fc800078fe2ff */
[C---:B------:R-:W-:Y:S01]  /*94f0*/  ISETP.GT.AND P0, PT, R3.reuse, R0, PT ;  /* 0x000000000300720c */ /* 0x040fe20003f04270 */
[----:B------:R-:W-:Y:S02]  /*9500*/  IMAD.MOV.U32 R0, RZ, RZ, 0x1 ;  /* 0x00000001ff007424 */ /* 0x000fe400078e00ff */
[----:B------:R-:W-:Y:S01]  /*9510*/  IMAD.IADD R8, R3, 0x1, R8 ;  /* 0x0000000103087824 */ /* 0x000fe200078e0208 */
[----:B------:R-:W-:-:S04]  /*9520*/  SEL R9, R9, 0xffffffff, P0 ;  /* 0xffffffff09097807 */ /* 0x000fc80000000000 */
        /* <DEDUP_REMOVED lines=41> */
.L_x_3439:
        /* <DEDUP_REMOVED lines=11> */
.L_x_3440:
[----:B------:R-:W-:Y:S05]  /*9870*/  @!P0 BRA `(.L_x_3441) ;  /* 0x00000000000c8947 */ /* 0x000fea0003800000 */
[----:B------:R-:W2:Y:S04]  /*9880*/  LDG.E R5, desc[UR38][R2.64] ;  /* 0x0000002602057981 */ /* 0x000ea8000c1e1900 */
[----:B------:R-:W2:Y:S02]  /*9890*/  LDG.E R4, desc[UR38][R2.64+0x4] ;  /* 0x0000042602047981 */ /* 0x000ea4000c1e1900 */
[----:B--2---:R-:W-:-:S07]  /*98a0*/  IMAD.IADD R4, R4, 0x1, -R5 ;  /* 0x0000000104047824 */ /* 0x004fce00078e0a05 */
.L_x_3441:
        /* <DEDUP_REMOVED lines=22> */
[C---:B------:R-:W-:Y:S01]  /*9a10*/  R2UR UR29, R9.reuse ;  /* 0x00000000091d72ca */ /* 0x040fe200000e0000 */
[----:B------:R-:W-:Y:S01]  /*9a20*/  UIMAD.WIDE.U32 UR4, UR28, UR10, UR8 ;  /* 0x0000000a1c0472a5 */ /* 0x000fe2000f8e0008 */
[----:B------:R-:W-:Y:S01]  /*9a30*/  SEL R2, R2, RZ, !P1 ;  /* 0x000000ff02027207 */ /* 0x000fe20004800000 */
[----:B------:R-:W-:Y:S01]  /*9a40*/  UIMAD UR10, UR7, UR10, URZ ;  /* 0x0000000a070a72a4 */ /* 0x000fe2000f8e023f */
[----:B------:R-:W-:Y:S01]  /*9a50*/  R2UR UR35, R8 ;  /* 0x00000000082372ca */ /* 0x000fe200000e0000 */
[----:B------:R-:W-:Y:S01]  /*9a60*/  ULDC.64 UR12, c[0x0][0x730] ;  /* 0x0001cc00000c7ab9 */ /* 0x000fe20000000a00 */
[----:B------:R-:W-:Y:S01]  /*9a70*/  R2UR UR14, R2 ;  /* 0x00000000020e72ca */ /* 0x000fe200000e0000 */
[----:B------:R-:W-:Y:S01]  /*9a80*/  UIMAD UR10, UR28, UR11, UR10 ;  /* 0x0000000b1c0a72a4 */ /* 0x000fe2000f8e020a */
[----:B------:R-:W-:Y:S01]  /*9a90*/  SEL R9, R9, RZ, !P0 ;  /* 0x000000ff09097207 */ /* 0x000fe20004000000 */
[----:B------:R-:W-:Y:S01]  /*9aa0*/  UIMAD UR7, UR7, UR12, URZ ;  /* 0x0000000c070772a4 */ /* 0x000fe2000f8e023f */
[----:B------:R-:W-:Y:S01]  /*9ab0*/  BSSY B0, `(.L_x_3438) ;  /* 0x000020d000007945 */ /* 0x000fe20003800000 */
[----:B------:R-:W-:Y:S01]  /*9ac0*/  ULDC UR11, c[0x0][0x2e8] ;  /* 0x0000ba00000b7ab9 */ /* 0x000fe20000000800 */
[----:B------:R-:W-:Y:S01]  /*9ad0*/  UIMAD.WIDE.U32 UR8, UR28, UR12, UR8 ;  /* 0x0000000c1c0872a5 */ /* 0x000fe2000f8e0008 */
[----:B------:R-:W-:Y:S01]  /*9ae0*/  R2UR UR37, R9 ;  /* 0x00000000092572ca */ /* 0x000fe200000e0000 */
[----:B------:R-:W-:Y:S01]  /*9af0*/  UISETP.NE.AND UP0, UPT, UR11, 0x1, UPT ;  /* 0x000000010b00788c */ /* 0x000fe2000bf05270 */
[----:B------:R-:W-:Y:S01]  /*9b00*/  R2UR UR11, R12 ;  /* 0x000000000c0b72ca */ /* 0x000fe200000e0000 */
[----:B------:R-:W-:Y:S01]  /*9b10*/  UIMAD UR7, UR28, UR13, UR7 ;  /* 0x0000000d1c0772a4 */ /* 0x000fe2000f8e0207 */
[----:B------:R-:W-:Y:S01]  /*9b20*/  IMAD.MOV.U32 R2, RZ, RZ, RZ ;  /* 0x000000ffff027224 */ /* 0x000fe200078e00ff */
[----:B------:R-:W-:Y:S01]  /*9b30*/  VOTEU.ANY UP1, P1 ;  /* 0x00000000003f7886 */ /* 0x000fe20000820100 */
[----:B------:R-:W-:Y:S01]  /*9b40*/  ELECT P0, URZ, PT ;  /* 0x00000000003f782f */ /* 0x000fe20003800000 */
[----:B------:R-:W-:Y:S01]  /*9b50*/  IMAD.MOV.U32 R16, RZ, RZ, 0x1 ;  /* 0x00000001ff107424 */ /* 0x000fe200078e00ff */
[----:B------:R-:W-:Y:S01]  /*9b60*/  ULDC.64 UR12, c[0x0][0x720] ;  /* 0x0001c800000c7ab9 */ /* 0x000fe20000000a00 */
[----:B------:R-:W-:-:S02]  /*9b70*/  UIADD3 UR9, UR9, UR7, URZ ;  /* 0x0000000709097290 */ /* 0x000fc4000fffe03f */
[----:B------:R-:W-:Y:S01]  /*9b80*/  USEL UR29, UR29, URZ, !UP1 ;  /* 0x0000003f1d1d7287 */ /* 0x000fe2000c800000 */
[----:B------:R-:W-:Y:S01]  /*9b90*/  ULDC.64 UR16, c[0x0][0x738] ;  /* 0x0001ce0000107ab9 */ /* 0x000fe20000000a00 */
[----:B------:R-:W-:Y:S02]  /*9ba0*/  UIADD3 UR5, UR5, UR10, URZ ;  /* 0x0000000a05057290 */ /* 0x000fe4000fffe03f */
[----:B------:R-:W-:Y:S02]  /*9bb0*/  UIMAD UR7, UR14, UR12, URZ ;  /* 0x0000000c0e0772a4 */ /* 0x000fe4000f8e023f */
[----:B------:R-:W-:Y:S02]  /*9bc0*/  UIMAD UR10, UR14, UR16, URZ ;  /* 0x000000100e0a72a4 */ /* 0x000fe4000f8e023f */
[----:B------:R-:W-:Y:S02]  /*9bd0*/  UIMAD.WIDE.U32 UR14, UR16, UR29, UR8 ;  /* 0x0000001d100e72a5 */ /* 0x000fe4000f8e0008 */
[----:B------:R-:W-:Y:S01]  /*9be0*/  UIMAD.WIDE.U32 UR22, UR12, UR29, UR4 ;  /* 0x0000001d0c1672a5 */ /* 0x000fe2000f8e0004 */
[----:B------:R-:W-:Y:S01]  /*9bf0*/  @UP0 ULDC UR8, c[0x0][0x2ec] ;  /* 0x0000bb0000080ab9 */ /* 0x000fe20000000800 */
[----:B------:R-:W-:-:S02]  /*9c00*/  UIMAD UR5, UR13, UR29, UR7 ;  /* 0x0000001d0d0572a4 */ /* 0x000fc4000f8e0207 */
[----:B------:R-:W-:Y:S01]  /*9c10*/  UIMAD.WIDE.U32 UR8, UR28, UR8, URZ ;  /* 0x000000081c0872a5 */ /* 0x000fe2000f8e003f */
[----:B------:R-:W-:Y:S01]  /*9c20*/  @UP0 ULDC UR7, c[0x0][0x2f0] ;  /* 0x0000bc0000070ab9 */ /* 0x000fe20000000800 */
[----:B------:R-:W-:Y:S01]  /*9c30*/  UMOV UR36, UR28 ;  /* 0x0000001c00247c82 */ /* 0x000fe20008000000 */
[----:B------:R-:W-:Y:S02]  /*9c40*/  UIMAD UR4, UR17, UR29, UR10 ;  /* 0x0000001d110472a4 */ /* 0x000fe4000f8e020a */
[----:B------:R-:W-:Y:S02]  /*9c50*/  UIMAD UR35, UR35, 0x60, UR11 ;  /* 0x00000060232378a4 */ /* 0x000fe4000f8e020b */
        /* <DEDUP_REMOVED lines=14> */
.L_x_3479:
        /* <DEDUP_REMOVED lines=9> */
.L_x_3444:
        /* <DEDUP_REMOVED lines=112> */
.L_x_3455:
[----:B-1----:R-:W-:-:S05]  /*a4d0*/  IMAD.MOV.U32 R6, RZ, RZ, 0x1 ;  /* 0x00000001ff067424 */ /* 0x002fca00078e00ff */
[----:B------:R-:W-:-:S04]  /*a4e0*/  SHF.L.U32 R6, R6, 0x1f, RZ ;  /* 0x0000001f06067819 */ /* 0x000fc800000006ff */
[----:B------:R-:W1:Y:S02]  /*a4f0*/  SYNCS.PHASECHK.TRANS64.TRYWAIT P1, [R0+URZ+0x36438], R6 ;  /* 0x03643806000075a7 */ /* 0x000e64000802017f */
[----:B-1----:R-:W-:Y:S05]  /*a500*/  @!P1 BRA `(.L_x_3447) ;  /* 0x0000001800f49947 */ /* 0x002fea0003800000 */
.L_x_3480:
[----:B------:R-:W-:Y:S05]  /*a510*/  @P0 BRA `(.L_x_3448) ;  /* 0x0000000000140947 */ /* 0x000fea0003800000 */
[----:B------:R-:W-:Y:S01]  /*a520*/  ISETP.NE.AND P1, PT, R18, RZ, PT ;  /* 0x000000ff1200720c */ /* 0x000fe20003f25270 */
[----:B------:R-:W-:-:S04]  /*a530*/  IMAD.MOV.U32 R3, RZ, RZ, 0x6100 ;  /* 0x00006100ff037424 */ /* 0x000fc800078e00ff */
[----:B------:R2:W-:Y:S08]  /*a540*/  SYNCS.ARRIVE.TRANS64 RZ, [R0+URZ+0x36430], R3 ;  /* 0x0364300300ff79a7 */ /* 0x0005f0000800003f */
[----:B------:R-:W-:Y:S05]  /*a550*/  @!P1 BRA `(.L_x_3448) ;  /* 0x0000000000049947 */ /* 0x000fea0003800000 */
[----:B------:R-:W-:Y:S01]  /*a560*/  BPT.TRAP 0x1 ;  /* 0x000000040000795c */ /* 0x000fe20000300000 */
.L_x_3448:
        /* <DEDUP_REMOVED lines=48> */
.L_x_3481:
[----:B------:R-:W-:Y:S05]  /*a870*/  @P0 BRA `(.L_x_3450) ;  /* 0x0000000000140947 */ /* 0x000fea0003800000 */
[----:B------:R-:W-:Y:S01]  /*a880*/  ISETP.NE.AND P1, PT, R18, RZ, PT ;  /* 0x000000ff1200720c */ /* 0x000fe20003f25270 */
[----:B--2---:R-:W-:-:S04]  /*a890*/  IMAD.MOV.U32 R3, RZ, RZ, 0x6100 ;  /* 0x00006100ff037424 */ /* 0x004fc800078e00ff */
[----:B------:R3:W-:Y:S08]  /*a8a0*/  SYNCS.ARRIVE.TRANS64 RZ, [R0+URZ+0x36418], R3 ;  /* 0x0364180300ff79a7 */ /* 0x0007f0000800003f */
[----:B------:R-:W-:Y:S05]  /*a8b0*/  @!P1 BRA `(.L_x_3450) ;  /* 0x0000000000049947 */ /* 0x000fea0003800000 */
[----:B------:R-:W-:Y:S01]  /*a8c0*/  BPT.TRAP 0x1 ;  /* 0x000000040000795c */ /* 0x000fe20000300000 */
.L_x_3450:
        /* <DEDUP_REMOVED lines=47> */
.L_x_3482:
        /* <DEDUP_REMOVED lines=8> */
.L_x_3452:
        /* <DEDUP_REMOVED lines=37> */
.L_x_3484:
[----:B------:R-:W-:Y:S05]  /*ae90*/  @P0 BRA `(.L_x_3454) ;  /* 0x0000000000140947 */ /* 0x000fea0003800000 */
[----:B------:R-:W-:Y:S01]  /*aea0*/  ISETP.NE.AND P1, PT, R18, RZ, PT ;  /* 0x000000ff1200720c */ /* 0x000fe20003f25270 */
[----:B--2---:R-:W-:-:S04]  /*aeb0*/  IMAD.MOV.U32 R5, RZ, RZ, 0x6100 ;  /* 0x00006100ff057424 */ /* 0x004fc800078e00ff */
[----:B------:R3:W-:Y:S08]  /*aec0*/  SYNCS.ARRIVE.TRANS64 RZ, [R0+URZ+0x36410], R5 ;  /* 0x0364100500ff79a7 */ /* 0x0007f0000800003f */
[----:B------:R-:W-:Y:S05]  /*aed0*/  @!P1 BRA `(.L_x_3454) ;  /* 0x0000000000049947 */ /* 0x000fea0003800000 */
[----:B------:R-:W-:Y:S01]  /*aee0*/  BPT.TRAP 0x1 ;  /* 0x000000040000795c */ /* 0x000fe20000300000 */
.L_x_3454:
        /* <DEDUP_REMOVED lines=44> */
.L_x_3446:
[----:B------:R-:W-:Y:S01]  /*b1b0*/  ISETP.NE.AND P1, PT, R20, RZ, PT ;  /* 0x000000ff1400720c */ /* 0x000fe20003f25270 */
[----:B------:R-:W-:Y:S02]  /*b1c0*/  IMAD.MOV.U32 R16, RZ, RZ, 0x1 ;  /* 0x00000001ff107424 */ /* 0x000fe400078e00ff */
[----:B------:R-:W-:-:S10]  /*b1d0*/  IMAD.MOV.U32 R5, RZ, RZ, R14 ;  /* 0x000000ffff057224 */ /* 0x000fd400078e000e */
[----:B------:R-:W-:Y:S05]  /*b1e0*/  @!P1 BRA `(.L_x_3445) ;  /* 0x00000004008c9947 */ /* 0x000fea0003800000 */
[----:B------:R-:W2:Y:S02]  /*b1f0*/  SYNCS.PHASECHK.TRANS64.TRYWAIT P1, [R0+URZ+0x36438], R6 ;  /* 0x03643806000075a7 */ /* 0x000ea4000802017f */
[----:B--2---:R-:W-:Y:S05]  /*b200*/  @!P1 BRA `(.L_x_3456) ;  /* 0x0000001000149947 */ /* 0x004fea0003800000 */
.L_x_3485:
[----:B------:R-:W-:Y:S05]  /*b210*/  @P0 BRA `(.L_x_3457) ;  /* 0x0000000000140947 */ /* 0x000fea0003800000 */
[----:B------:R-:W-:Y:S01]  /*b220*/  ISETP.NE.AND P1, PT, R18, RZ, PT ;  /* 0x000000ff1200720c */ /* 0x000fe20003f25270 */
[----:B------:R-:W-:-:S04]  /*b230*/  IMAD.MOV.U32 R5, RZ, RZ, 0x6100 ;  /* 0x00006100ff057424 */ /* 0x000fc800078e00ff */
[----:B------:R3:W-:Y:S08]  /*b240*/  SYNCS.ARRIVE.TRANS64 RZ, [R0+URZ+0x36430], R5 ;  /* 0x0364300500ff79a7 */ /* 0x0007f0000800003f */
[----:B------:R-:W-:Y:S05]  /*b250*/  @!P1 BRA `(.L_x_3457) ;  /* 0x0000000000049947 */ /* 0x000fea0003800000 */
[----:B------:R-:W-:Y:S01]  /*b260*/  BPT.TRAP 0x1 ;  /* 0x000000040000795c */ /* 0x000fe20000300000 */
.L_x_3457:
        /* <DEDUP_REMOVED lines=42> */
.L_x_3486:
[----:B------:R-:W-:Y:S01]  /*b510*/  IMAD.MOV.U32 R16, RZ, RZ, RZ ;  /* 0x000000ffff107224 */ /* 0x000fe200078e00ff */
[----:B------:R-:W-:Y:S06]  /*b520*/  @P0 BRA `(.L_x_3459) ;  /* 0x0000000000140947 */ /* 0x000fec0003800000 */
[----:B------:R-:W-:Y:S01]  /*b530*/  ISETP.NE.AND P1, PT, R18, RZ, PT ;  /* 0x000000ff1200720c */ /* 0x000fe20003f25270 */
[----:B-1----:R-:W-:-:S04]  /*b540*/  IMAD.MOV.U32 R5, RZ, RZ, 0x6100 ;  /* 0x00006100ff057424 */ /* 0x002fc800078e00ff */
[----:B------:R2:W-:Y:S08]  /*b550*/  SYNCS.ARRIVE.TRANS64 RZ, [R0+URZ+0x36418], R5 ;  /* 0x0364180500ff79a7 */ /* 0x0005f0000800003f */
[----:B------:R-:W-:Y:S05]  /*b560*/  @!P1 BRA `(.L_x_3459) ;  /* 0x0000000000049947 */ /* 0x000fea0003800000 */
[----:B------:R-:W-:Y:S01]  /*b570*/  BPT.TRAP 0x1 ;  /* 0x000000040000795c */ /* 0x000fe20000300000 */
.L_x_3459:
        /* <DEDUP_REMOVED lines=42> */
.L_x_3445:
[----:B------:R-:W-:-:S04]  /*b820*/  SHF.L.U32 R3, R16, 0x1f, RZ ;  /* 0x0000001f10037819 */ /* 0x000fc800000006ff */
[----:B------:R-:W2:Y:S02]  /*b830*/  SYNCS.PHASECHK.TRANS64.TRYWAIT P1, [R0+URZ+0x36438], R3 ;  /* 0x03643803000075a7 */ /* 0x000ea4000802017f */
[----:B--2---:R-:W-:Y:S05]  /*b840*/  @!P1 BRA `(.L_x_3460) ;  /* 0x0000000800ac9947 */ /* 0x004fea0003800000 */
.L_x_3487:
[----:B------:R-:W-:Y:S05]  /*b850*/  @P0 BRA `(.L_x_3461) ;  /* 0x0000000000180947 */ /* 0x000fea0003800000 */
[----:B------:R-:W3:Y:S01]  /*b860*/  S2R R2, SR_TID.X ;  /* 0x0000000000027919 */ /* 0x000ee20000002100 */
[----:B--2---:R-:W-:-:S04]  /*b870*/  IMAD.MOV.U32 R3, RZ, RZ, 0x6100 ;  /* 0x00006100ff037424 */ /* 0x004fc800078e00ff */
[----:B------:R4:W-:Y:S01]  /*b880*/  SYNCS.ARRIVE.TRANS64 RZ, [R0+URZ+0x36430], R3 ;  /* 0x0364300300ff79a7 */ /* 0x0009e2000800003f */
[----:B---3--:R-:W-:-:S13]  /*b890*/  LOP3.LUT P0, RZ, R2, 0x1f, RZ, 0xc0, !PT ;  /* 0x0000001f02ff7812 */ /* 0x008fda000780c0ff */
[----:B----4-:R-:W-:Y:S05]  /*b8a0*/  @!P0 BRA `(.L_x_3461) ;  /* 0x0000000000048947 */ /* 0x010fea0003800000 */
[----:B------:R-:W-:Y:S01]  /*b8b0*/  BPT.TRAP 0x1 ;  /* 0x000000040000795c */ /* 0x000fe20000300000 */
.L_x_3461:
        /* <DEDUP_REMOVED lines=44> */
.L_x_3442:
[----:B------:R-:W-:Y:S05]  /*bb80*/  BSYNC B0 ;  /* 0x0000000000007941 */ /* 0x000fea0003800000 */
.L_x_3438:
[----:B------:R-:W-:-:S03]  /*bb90*/  UMOV UR7, 0xffffffff ;  /* 0xffffffff00077882 */ /* 0x000fc60000000000 */
[----:B------:R-:W-:Y:S05]  /*bba0*/  BRA.DIV UR7, `(.L_x_3462) ;  /* 0x0000000607e87947 */ /* 0x000fea000b800000 */
[----:B------:R-:W-:-:S13]  /*bbb0*/  ELECT P6, URZ, PT ;  /* 0x00000000003f782f */ /* 0x000fda00038c0000 */
.L_x_3490:
[----:B------:R-:W-:Y:S05]  /*bbc0*/  @!P6 BRA `(.L_x_3302) ;  /* 0x000000000074e947 */ /* 0x000fea0003800000 */
[----:B------:R-:W2:Y:S02]  /*bbd0*/  LDL.LU R3, [R1+0x4] ;  /* 0x0000040001037983 */ /* 0x000ea40000300800 */
[----:B--2---:R-:W-:-:S04]  /*bbe0*/  LOP3.LUT R3, R3, 0x2, RZ, 0xfc, !PT ;  /* 0x0000000203037812 */ /* 0x004fc800078efcff */
[----:B------:R-:W-:-:S13]  /*bbf0*/  ISETP.NE.AND P2, PT, R3, 0x3, PT ;  /* 0x000000030300780c */ /* 0x000fda0003f45270 */
[----:B------:R-:W-:Y:S05]  /*bc00*/  @!P2 BRA `(.L_x_3463) ;  /* 0x000000000004a947 */ /* 0x000fea0003800000 */
[----:B------:R-:W-:Y:S01]  /*bc10*/  BPT.TRAP 0x1 ;  /* 0x000000040000795c */ /* 0x000fe20000300000 */
.L_x_3463:
        /* <DEDUP_REMOVED lines=15> */
.L_x_3491:
[----:B------:R-:W2:Y:S02]  /*bd10*/  SYNCS.PHASECHK.TRANS64.TRYWAIT P0, [R3+URZ], R0 ;  /* 0x00000000030075a7 */ /* 0x000ea4000800017f */
[----:B--2---:R-:W-:Y:S05]  /*bd20*/  @!P0 BRA `(.L_x_3465) ;  /* 0x0000000400bc8947 */ /* 0x004fea0003800000 */
.L_x_3492:
[----:B------:R-:W-:Y:S05]  /*bd30*/  @!P2 BRA `(.L_x_3466) ;  /* 0x000000000004a947 */ /* 0x000fea0003800000 */
[----:B------:R-:W-:Y:S01]  /*bd40*/  BPT.TRAP 0x1 ;  /* 0x000000040000795c */ /* 0x000fe20000300000 */
.L_x_3466:
[----:B------:R-:W-:-:S07]  /*bd50*/  SHF.L.U32 R16, R16, 0x1f, RZ ;  /* 0x0000001f10107819 */ /* 0x000fce00000006ff */
.L_x_3467:
[----:B---3--:R3:W4:Y:S02]  /*bd60*/  SYNCS.PHASECHK.TRANS64.TRYWAIT P0, [R9+URZ+0x36438], R16 ;  /* 0x03643810090075a7 */ /* 0x008724000800017f */
[----:B----4-:R-:W-:Y:S05]  /*bd70*/  @!P0 NANOSLEEP.SYNCS 0x989680 ;  /* 0x009896800000895d */ /* 0x010fea0003900000 */
[----:B------:R-:W4:Y:S02]  /*bd80*/  @!P0 SYNCS.PHASECHK.TRANS64 P0, [R9+URZ+0x36438], R16 ;  /* 0x03643810090085a7 */ /* 0x000f24000800007f */
[----:B----4-:R-:W-:Y:S05]  /*bd90*/  @!P0 BRA `(.L_x_3467) ;  /* 0xfffffffc00f08947 */ /* 0x010fea000383ffff */
.L_x_3302:
[----:B------:R-:W-:Y:S05]  /*bda0*/  BSYNC B6 ;  /* 0x0000000000067941 */ /* 0x000fea0003800000 */
.L_x_3294:
[----:B------:R-:W-:Y:S05]  /*bdb0*/  EXIT ;  /* 0x000000000000794d */ /* 0x000fea0003800000 */
.L_x_3312:
[----:B------:R-:W-:Y:S02]  /*bdc0*/  IMAD.MOV.U32 R12, RZ, RZ, RZ ;  /* 0x000000ffff0c7224 */ /* 0x000fe400078e00ff */
[----:B------:R-:W-:Y:S02]  /*bdd0*/  IMAD.MOV.U32 R11, RZ, RZ, 0x1f ;  /* 0x0000001fff0b7424 */ /* 0x000fe400078e00ff */
[----:B------:R-:W-:-:S07]  /*bde0*/  IMAD.MOV.U32 R15, RZ, RZ, -0x1 ;  /* 0xffffffffff0f7424 */ /* 0x000fce00078e00ff */
[----:B------:R-:W-:Y:S05]  /*bdf0*/  WARPSYNC.COLLECTIVE R15, `(.L_x_3468) ;  /* 0x000000000f087348 */ /* 0x000fea0003c00000 */
[----:B------:R1:W2:Y:S02]  /*be00*/  SHFL.IDX P6, R14, R13, R12, R11 ;  /* 0x0000000c0d0e7389 */ /* 0x0002a400000c000b */
[----:B-12---:R-:W-:Y:S01]  /*be10*/  ENDCOLLECTIVE ;  /* 0x000000000000791b */ /* 0x006fe20003800000 */
.L_x_3468:
[----:B------:R-:W-:Y:S05]  /*be20*/  BRA `(.L_x_3469) ;  /* 0xffffff5800007947 */ /* 0x000fea000383ffff */
.L_x_3314:
[----:B--2---:R-:W-:-:S04]  /*be30*/  IMAD.U32 R0, RZ, RZ, UR36 ;  /* 0x00000024ff007e24 */ /* 0x004fc8000f8e00ff */
[----:B------:R2:W3:Y:S03]  /*be40*/  SYNCS.PHASECHK.TRANS64.TRYWAIT P0, [R0+URZ+0x36400], R10 ;  /* 0x0364000a000075a7 */ /* 0x0004e6000800017f */
[----:B---3--:R-:W-:Y:S05]  /*be50*/  @!P0 NANOSLEEP.SYNCS 0x989680 ;  /* 0x009896800000895d */ /* 0x008fea0003900000 */
[----:B------:R-:W3:Y:S02]  /*be60*/  @!P0 SYNCS.PHASECHK.TRANS64 P0, [R0+URZ+0x36400], R10 ;  /* 0x0364000a000085a7 */ /* 0x000ee4000800007f */
[----:B---3--:R-:W-:Y:S05]  /*be70*/  @!P0 BRA `(.L_x_3314) ;  /* 0xfffffffc00ec8947 */ /* 0x008fea000383ffff */
[----:B------:R-:W-:Y:S05]  /*be80*/  BRA `(.L_x_3313) ;  /* 0xffffff58003c7947 */ /* 0x000fea000383ffff */
.L_x_3318:
[----:B---3--:R3:W4:Y:S02]  /*be90*/  SYNCS.PHASECHK.TRANS64.TRYWAIT P1, [R3+URZ+0x36410], R10 ;  /* 0x0364100a030075a7 */ /* 0x008724000802017f */
[----:B----4-:R-:W-:Y:S05]  /*bea0*/  @!P1 NANOSLEEP.SYNCS 0x989680 ;  /* 0x009896800000995d */ /* 0x010fea0003900000 */
[----:B------:R-:W4:Y:S02]  /*beb0*/  @!P1 SYNCS.PHASECHK.TRANS64 P1, [R3+URZ+0x36410], R10 ;  /* 0x0364100a030095a7 */ /* 0x000f24000802007f */
[----:B----4-:R-:W-:Y:S05]  /*bec0*/  @!P1 BRA `(.L_x_3318) ;  /* 0xfffffffc00f09947 */ /* 0x010fea000383ffff */
[----:B------:R-:W-:Y:S05]  /*bed0*/  BRA `(.L_x_3317) ;  /* 0xffffff5c00fc7947 */ /* 0x000fea000383ffff */
.L_x_3322:
[----:B-1----:R-:W-:-:S04]  /*bee0*/  IMAD.U32 R121, RZ, RZ, UR36 ;  /* 0x00000024ff797e24 */ /* 0x002fc8000f8e00ff */
[----:B------:R1:W2:Y:S03]  /*bef0*/  SYNCS.PHASECHK.TRANS64.TRYWAIT P1, [R121+URZ+0x36430], R14 ;  /* 0x0364300e790075a7 */ /* 0x0002a6000802017f */
[----:B--2---:R-:W-:Y:S05]  /*bf00*/  @!P1 NANOSLEEP.SYNCS 0x989680 ;  /* 0x009896800000995d */ /* 0x004fea0003900000 */
[----:B------:R-:W2:Y:S02]  /*bf10*/  @!P1 SYNCS.PHASECHK.TRANS64 P1, [R121+URZ+0x36430], R14 ;  /* 0x0364300e790095a7 */ /* 0x000ea4000802007f */
[----:B--2---:R-:W-:Y:S05]  /*bf20*/  @!P1 BRA `(.L_x_3322) ;  /* 0xfffffffc00ec9947 */ /* 0x004fea000383ffff */
[----:B------:R-:W-:Y:S05]  /*bf30*/  BRA `(.L_x_3321) ;  /* 0xffffff6800207947 */ /* 0x000fea000383ffff */
.L_x_3386:
[----:B------:R-:W-:Y:S01]  /*bf40*/  BSSY B0, `(.L_x_3470) ;  /* 0x0000005000007945 */ /* 0x000fe20003800000 */
[----:B------:R-:W-:-:S07]  /*bf50*/  IMAD.MOV.U32 R15, RZ, RZ, -0x1 ;  /* 0xffffffffff0f7424 */ /* 0x000fce00078e00ff */
[----:B------:R-:W-:Y:S05]  /*bf60*/  WARPSYNC.COLLECTIVE R15, `(.L_x_3471) ;  /* 0x000000000f087348 */ /* 0x000fea0003c00000 */
[----:B------:R-:W-:Y:S01]  /*bf70*/  NOP ;  /* 0x0000000000007918 */ /* 0x000fe20000000000 */
[----:B------:R-:W-:Y:S01]  /*bf80*/  ENDCOLLECTIVE ;  /* 0x000000000000791b */ /* 0x000fe20003800000 */
.L_x_3471:
[----:B------:R-:W-:Y:S05]  /*bf90*/  BSYNC B0 ;  /* 0x0000000000007941 */ /* 0x000fea0003800000 */
.L_x_3470:
[----:B------:R-:W-:Y:S05]  /*bfa0*/  BRA `(.L_x_3472) ;  /* 0xffffffbc00187947 */ /* 0x000fea000383ffff */
.L_x_3403:
[----:B------:R-:W-:Y:S01]  /*bfb0*/  BSSY B0, `(.L_x_3473) ;  /* 0x0000005000007945 */ /* 0x000fe20003800000 */
[----:B------:R-:W-:-:S07]  /*bfc0*/  IMAD.MOV.U32 R15, RZ, RZ, -0x1 ;  /* 0xffffffffff0f7424 */ /* 0x000fce00078e00ff */
[----:B------:R-:W-:Y:S05]  /*bfd0*/  WARPSYNC.COLLECTIVE R15, `(.L_x_3474) ;  /* 0x000000000f087348 */ /* 0x000fea0003c00000 */
[----:B------:R-:W-:Y:S01]  /*bfe0*/  NOP ;  /* 0x0000000000007918 */ /* 0x000fe20000000000 */
[----:B------:R-:W-:Y:S01]  /*bff0*/  ENDCOLLECTIVE ;  /* 0x000000000000791b */ /* 0x000fe20003800000 */
.L_x_3474:
[----:B------:R-:W-:Y:S05]  /*c000*/  BSYNC B0 ;  /* 0x0000000000007941 */ /* 0x000fea0003800000 */
.L_x_3473:
[----:B------:R-:W-:Y:S05]  /*c010*/  BRA `(.L_x_3475) ;  /* 0xffffffc4002c7947 */ /* 0x000fea000383ffff */
.L_x_3419:
[----:B------:R-:W-:Y:S01]  /*c020*/  BSSY B0, `(.L_x_3476) ;  /* 0x0000005000007945 */ /* 0x000fe20003800000 */
[----:B------:R-:W-:-:S07]  /*c030*/  IMAD.MOV.U32 R15, RZ, RZ, -0x1 ;  /* 0xffffffffff0f7424 */ /* 0x000fce00078e00ff */
[----:B------:R-:W-:Y:S05]  /*c040*/  WARPSYNC.COLLECTIVE R15, `(.L_x_3477) ;  /* 0x000000000f087348 */ /* 0x000fea0003c00000 */
[----:B------:R-:W-:Y:S01]  /*c050*/  NOP ;  /* 0x0000000000007918 */ /* 0x000fe20000000000 */
[----:B------:R-:W-:Y:S01]  /*c060*/  ENDCOLLECTIVE ;  /* 0x000000000000791b */ /* 0x000fe20003800000 */
.L_x_3477:
[----:B------:R-:W-:Y:S05]  /*c070*/  BSYNC B0 ;  /* 0x0000000000007941 */ /* 0x000fea0003800000 */
.L_x_3476:
[----:B------:R-:W-:Y:S05]  /*c080*/  BRA `(.L_x_3478) ;  /* 0xffffffc800b87947 */ /* 0x000fea000383ffff */
.L_x_3443:
[----:B-1----:R1:W2:Y:S02]  /*c090*/  SYNCS.PHASECHK.TRANS64.TRYWAIT P1, [R0+URZ+0x36420], R6 ;  /* 0x03642006000075a7 */ /* 0x0022a4000802017f */
[----:B--2---:R-:W-:Y:S05]  /*c0a0*/  @!P1 NANOSLEEP.SYNCS 0x989680 ;  /* 0x009896800000995d */ /* 0x004fea0003900000 */
[----:B------:R-:W2:Y:S02]  /*c0b0*/  @!P1 SYNCS.PHASECHK.TRANS64 P1, [R0+URZ+0x36420], R6 ;  /* 0x03642006000095a7 */ /* 0x000ea4000802007f */
[----:B--2---:R-:W-:Y:S05]  /*c0c0*/  @!P1 BRA `(.L_x_3443) ;  /* 0xfffffffc00f09947 */ /* 0x004fea000383ffff */
[----:B------:R-:W-:Y:S05]  /*c0d0*/  BRA `(.L_x_3479) ;  /* 0xffffffdc00187947 */ /* 0x000fea000383ffff */
.L_x_3447:
[----:B-1----:R1:W2:Y:S02]  /*c0e0*/  SYNCS.PHASECHK.TRANS64.TRYWAIT P1, [R0+URZ+0x36438], R6 ;  /* 0x03643806000075a7 */ /* 0x0022a4000802017f */
[----:B--2---:R-:W-:Y:S05]  /*c0f0*/  @!P1 NANOSLEEP.SYNCS 0x989680 ;  /* 0x009896800000995d */ /* 0x004fea0003900000 */
[----:B------:R-:W2:Y:S02]  /*c100*/  @!P1 SYNCS.PHASECHK.TRANS64 P1, [R0+URZ+0x36438], R6 ;  /* 0x03643806000095a7 */ /* 0x000ea4000802007f */
[----:B--2---:R-:W-:Y:S05]  /*c110*/  @!P1 BRA `(.L_x_3447) ;  /* 0xfffffffc00f09947 */ /* 0x004fea000383ffff */
[----:B------:R-:W-:Y:S05]  /*c120*/  BRA `(.L_x_3480) ;  /* 0xffffffe000f87947 */ /* 0x000fea000383ffff */
.L_x_3449:
[----:B--2---:R2:W3:Y:S02]  /*c130*/  SYNCS.PHASECHK.TRANS64.TRYWAIT P1, [R0+URZ+0x36428], R3 ;  /* 0x03642803000075a7 */ /* 0x0044e4000802017f */
[----:B---3--:R-:W-:Y:S05]  /*c140*/  @!P1 NANOSLEEP.SYNCS 0x989680 ;  /* 0x009896800000995d */ /* 0x008fea0003900000 */
[----:B------:R-:W3:Y:S02]  /*c150*/  @!P1 SYNCS.PHASECHK.TRANS64 P1, [R0+URZ+0x36428], R3 ;  /* 0x03642803000095a7 */ /* 0x000ee4000802007f */
[----:B---3--:R-:W-:Y:S05]  /*c160*/  @!P1 BRA `(.L_x_3449) ;  /* 0xfffffffc00f09947 */ /* 0x008fea000383ffff */
[----:B------:R-:W-:Y:S05]  /*c170*/  BRA `(.L_x_3481) ;  /* 0xffffffe400bc7947 */ /* 0x000fea000383ffff */
.L_x_3451:
        /* <DEDUP_REMOVED lines=8> */
.L_x_3453:
[----:B------:R-:W-:-:S07]  /*c200*/  SHF.L.U32 R5, R7, 0x1f, RZ ;  /* 0x0000001f07057819 */ /* 0x000fce00000006ff */
.L_x_3483:
[----:B--2---:R2:W3:Y:S02]  /*c210*/  SYNCS.PHASECHK.TRANS64.TRYWAIT P1, [R0+URZ+0x36420], R5 ;  /* 0x03642005000075a7 */ /* 0x0044e4000802017f */
[----:B---3--:R-:W-:Y:S05]  /*c220*/  @!P1 NANOSLEEP.SYNCS 0x989680 ;  /* 0x009896800000995d */ /* 0x008fea0003900000 */
[----:B------:R-:W3:Y:S02]  /*c230*/  @!P1 SYNCS.PHASECHK.TRANS64 P1, [R0+URZ+0x36420], R5 ;  /* 0x03642005000095a7 */ /* 0x000ee4000802007f */
[----:B---3--:R-:W-:Y:S05]  /*c240*/  @!P1 BRA `(.L_x_3483) ;  /* 0xfffffffc00f09947 */ /* 0x008fea000383ffff */
[----:B------:R-:W-:Y:S05]  /*c250*/  BRA `(.L_x_3484) ;  /* 0xffffffec000c7947 */ /* 0x000fea000383ffff */
.L_x_3456:
[----:B--2---:R2:W3:Y:S02]  /*c260*/  SYNCS.PHASECHK.TRANS64.TRYWAIT P1, [R0+URZ+0x36438], R6 ;  /* 0x03643806000075a7 */ /* 0x0044e4000802017f */
[----:B---3--:R-:W-:Y:S05]  /*c270*/  @!P1 NANOSLEEP.SYNCS 0x989680 ;  /* 0x009896800000995d */ /* 0x008fea0003900000 */
[----:B------:R-:W3:Y:S02]  /*c280*/  @!P1 SYNCS.PHASECHK.TRANS64 P1, [R0+URZ+0x36438], R6 ;  /* 0x03643806000095a7 */ /* 0x000ee4000802007f */
[----:B---3--:R-:W-:Y:S05]  /*c290*/  @!P1 BRA `(.L_x_3456) ;  /* 0xfffffffc00f09947 */ /* 0x008fea000383ffff */
[----:B------:R-:W-:Y:S05]  /*c2a0*/  BRA `(.L_x_3485) ;  /* 0xffffffec00d87947 */ /* 0x000fea000383ffff */
.L_x_3458:
[----:B-1----:R1:W2:Y:S02]  /*c2b0*/  SYNCS.PHASECHK.TRANS64.TRYWAIT P1, [R0+URZ+0x36428], R5 ;  /* 0x03642805000075a7 */ /* 0x0022a4000802017f */
[----:B--2---:R-:W-:Y:S05]  /*c2c0*/  @!P1 NANOSLEEP.SYNCS 0x989680 ;  /* 0x009896800000995d */ /* 0x004fea0003900000 */
[----:B------:R-:W2:Y:S02]  /*c2d0*/  @!P1 SYNCS.PHASECHK.TRANS64 P1, [R0+URZ+0x36428], R5 ;  /* 0x03642805000095a7 */ /* 0x000ea4000802007f */
[----:B--2---:R-:W-:Y:S05]  /*c2e0*/  @!P1 BRA `(.L_x_3458) ;  /* 0xfffffffc00f09947 */ /* 0x004fea000383ffff */
[----:B------:R-:W-:Y:S05]  /*c2f0*/  BRA `(.L_x_3486) ;  /* 0xfffffff000847947 */ /* 0x000fea000383ffff */
.L_x_3460:
[----:B--2---:R2:W3:Y:S02]  /*c300*/  SYNCS.PHASECHK.TRANS64.TRYWAIT P1, [R0+URZ+0x36438], R3 ;  /* 0x03643803000075a7 */ /* 0x0044e4000802017f */
[----:B---3--:R-:W-:Y:S05]  /*c310*/  @!P1 NANOSLEEP.SYNCS 0x989680 ;  /* 0x009896800000995d */ /* 0x008fea0003900000 */
[----:B------:R-:W3:Y:S02]  /*c320*/  @!P1 SYNCS.PHASECHK.TRANS64 P1, [R0+URZ+0x36438], R3 ;  /* 0x03643803000095a7 */ /* 0x000ee4000802007f */
[----:B---3--:R-:W-:Y:S05]  /*c330*/  @!P1 BRA `(.L_x_3460) ;  /* 0xfffffffc00f09947 */ /* 0x008fea000383ffff */
[----:B------:R-:W-:Y:S05]  /*c340*/  BRA `(.L_x_3487) ;  /* 0xfffffff400407947 */ /* 0x000fea000383ffff */
.L_x_3462:
[----:B------:R-:W-:Y:S01]  /*c350*/  BSSY B0, `(.L_x_3488) ;  /* 0x0000006000007945 */ /* 0x000fe20003800000 */
[----:B------:R-:W-:-:S07]  /*c360*/  IMAD.MOV.U32 R15, RZ, RZ, -0x1 ;  /* 0xffffffffff0f7424 */ /* 0x000fce00078e00ff */
[----:B------:R-:W-:Y:S05]  /*c370*/  WARPSYNC.COLLECTIVE R15, `(.L_x_3489) ;  /* 0x000000000f0c7348 */ /* 0x000fea0003c00000 */
[----:B------:R-:W-:Y:S02]  /*c380*/  ELECT P6, UR62, PT ;  /* 0x00000000003e782f */ /* 0x000fe400038c0000 */
[----:B------:R-:W-:Y:S01]  /*c390*/  MOV R14, UR62 ;  /* 0x0000003e000e7c02 */ /* 0x000fe20008000f00 */
[----:B------:R-:W-:Y:S10]  /*c3a0*/  ENDCOLLECTIVE ;  /* 0x000000000000791b */ /* 0x000ff40003800000 */
.L_x_3489:
[----:B------:R-:W-:Y:S05]  /*c3b0*/  BSYNC B0 ;  /* 0x0000000000007941 */ /* 0x000fea0003800000 */
.L_x_3488:
[----:B------:R-:W-:Y:S05]  /*c3c0*/  BRA `(.L_x_3490) ;  /* 0xfffffff400fc7947 */ /* 0x000fea000383ffff */
.L_x_3464:
[----:B-1----:R1:W2:Y:S02]  /*c3d0*/  SYNCS.PHASECHK.TRANS64.TRYWAIT P0, [R7+URZ], R4 ;  /* 0x00000004070075a7 */ /* 0x0022a4000800017f */
[----:B--2---:R-:W-:Y:S05]  /*c3e0*/  @!P0 NANOSLEEP.SYNCS 0x989680 ;  /* 0x009896800000895d */ /* 0x004fea0003900000 */
[----:B------:R-:W2:Y:S02]  /*c3f0*/  @!P0 SYNCS.PHASECHK.TRANS64 P0, [R7+URZ], R4 ;  /* 0x00000004070085a7 */ /* 0x000ea4000800007f */
[----:B--2---:R-:W-:Y:S05]  /*c400*/  @!P0 BRA `(.L_x_3464) ;  /* 0xfffffffc00f08947 */ /* 0x004fea000383ffff */
[----:B------:R-:W-:Y:S05]  /*c410*/  BRA `(.L_x_3491) ;  /* 0xfffffff8003c7947 */ /* 0x000fea000383ffff */
.L_x_3465:
[----:B--2---:R2:W3:Y:S02]  /*c420*/  SYNCS.PHASECHK.TRANS64.TRYWAIT P0, [R3+URZ], R0 ;  /* 0x00000000030075a7 */ /* 0x0044e4000800017f */
[----:B---3--:R-:W-:Y:S05]  /*c430*/  @!P0 NANOSLEEP.SYNCS 0x989680 ;  /* 0x009896800000895d */ /* 0x008fea0003900000 */
[----:B------:R-:W3:Y:S02]  /*c440*/  @!P0 SYNCS.PHASECHK.TRANS64 P0, [R3+URZ], R0 ;  /* 0x00000000030085a7 */ /* 0x000ee4000800007f */
[----:B---3--:R-:W-:Y:S05]  /*c450*/  @!P0 BRA `(.L_x_3465) ;  /* 0xfffffffc00f08947 */ /* 0x008fea000383ffff */
[----:B------:R-:W-:Y:S05]  /*c460*/  BRA `(.L_x_3492) ;  /* 0xfffffff800307947 */ /* 0x000fea000383ffff */
.L_x_3493:
        /* <DEDUP_REMOVED lines=9> */
.L_x_3877:


//--------------------- .text._ZN7cutlass13device_kernelIN5flash11enable_sm90INS1_16FlashAttnBwdSm90INS1_25CollectiveMainloopBwdSm90ILi2ELi1ELi1EN4cute5tupleIJNS5_1CILi1EEES8_S8_EEENS6_IJNS7_ILi64EEENS7_ILi96EEENS7_ILi192EEEEEENS_10bfloat16_tEfNS_4arch4Sm90ELb1ELb0ELb1ELb1ELb0ELb0ELb1ELb0ELi3ELi1ELi1ELi1ELb0EEENS1_24CollectiveEpilogueBwdGQAISD_fSG_Li384ELb1ELb0EEENS1_25SingleTileBwdLPTSchedulerILb1ELi96ELb0EEEEEEEEEvNT_6ParamsE --------------------------
	.section	.text._ZN7cutlass13device_kernelIN5flash11enable_sm90INS1_16FlashAttnBwdSm90INS1_25CollectiveMainloopBwdSm90ILi2ELi1ELi1EN4cute5tupleIJNS5_1CILi1EEES8_S8_EEENS6_IJNS7_ILi64EEENS7_ILi96EEENS7_ILi192EEEEEENS_10bfloat16_tEfNS_4arch4Sm90ELb1ELb0ELb1ELb1ELb0ELb0ELb1ELb0ELi3ELi1ELi1ELi1ELb0EEENS1_24CollectiveEpilogueBwdGQAISD_fSG_Li384ELb1ELb0EEENS1_25SingleTileBwdLPTSchedulerILb1ELi96ELb0EEEEEEEEEvNT_6ParamsE,"ax",@progbits
	.align	128
.text._ZN7cutlass13device_kernelIN5flash11enable_sm90INS1_16FlashAttnBwdSm90INS1_25CollectiveMainloopBwdSm90ILi2ELi1ELi1EN4cute5tupleIJNS5_1CILi1EEES8_S8_EEENS6_IJNS7_ILi64EEENS7_ILi96EEENS7_ILi192EEEEEENS_10bfloat16_tEfNS_4arch4Sm90ELb1ELb0ELb1ELb1ELb0ELb0ELb1ELb0ELi3ELi1ELi1ELi1ELb0EEENS1_24CollectiveEpilogueBwdGQAISD_fSG_Li384ELb1ELb0EEENS1_25SingleTileBwdLPTSchedulerILb1ELi96ELb0EEEEEEEEEvNT_6ParamsE:
        .type           _ZN7cutlass13device_kernelIN5flash11enable_sm90INS1_16FlashAttnBwdSm90INS1_25CollectiveMainloopBwdSm90ILi2ELi1ELi1EN4cute5tupleIJNS5_1CILi1EEES8_S8_EEENS6_IJNS7_ILi64EEENS7_ILi96EEENS7_ILi192EEEEEENS_10bfloat16_tEfNS_4arch4Sm90ELb1ELb0ELb1ELb1ELb0ELb0ELb1ELb0ELi3ELi1ELi1ELi1ELb0EEENS1_24CollectiveEpilogueBwdGQAISD_fSG_Li384ELb1ELb0EEENS1_25SingleTileBwdLPTSchedulerILb1ELi96ELb0EEEEEEEEEvNT_6ParamsE,@function
        .size           _ZN7cutlass13device_kernelIN5flash11enable_sm90INS1_16FlashAttnBwdSm90INS1_25CollectiveMainloopBwdSm90ILi2ELi1ELi1EN4cute5tupleIJNS5_1CILi1EEES8_S8_EEENS6_IJNS7_ILi64EEENS7_ILi96EEENS7_ILi192EEEEEENS_10bfloat16_tEfNS_4arch4Sm90ELb1ELb0ELb1ELb1ELb0ELb0ELb1ELb0ELi3ELi1ELi1ELi1ELb0EEENS1_24CollectiveEpilogueBwdGQAISD_fSG_Li384ELb1ELb0EEENS1_25SingleTileBwdLPTSchedulerILb1ELi96ELb0EEEEEEEEEvNT_6ParamsE,(.L_x_3878 - _ZN7cutlass13device_kernelIN5flash11enable_sm90INS1_16FlashAttnBwdSm90INS1_25CollectiveMainloopBwdSm90ILi2ELi1ELi1EN4cute5tupleIJNS5_1CILi1EEES8_S8_EEENS6_IJNS7_ILi64EEENS7_ILi96EEENS7_ILi192EEEEEENS_10bfloat16_tEfNS_4arch4Sm90ELb1ELb0ELb1ELb1ELb0ELb0ELb1ELb0ELi3ELi1ELi1ELi1ELb0EEENS1_24CollectiveEpilogueBwdGQAISD_fSG_Li384ELb1ELb0EEENS1_25SingleTileBwdLPTSchedulerILb1ELi96ELb0EEEEEEEEEvNT_6ParamsE)
        .other          _ZN7cutlass13device_kernelIN5flash11enable_sm90INS1_16FlashAttnBwdSm90INS1_25CollectiveMainloopBwdSm90ILi2ELi1ELi1EN4cute5tupleIJNS5_1CILi1EEES8_S8_EEENS6_IJNS7_ILi64EEENS7_ILi96EEENS7_ILi192EEEEEENS_10bfloat16_tEfNS_4arch4Sm90ELb1ELb0ELb1ELb1ELb0ELb0ELb1ELb0ELi3ELi1ELi1ELi1ELb0EEENS1_24CollectiveEpilogueBwdGQAISD_fSG_Li384ELb1ELb0EEENS1_25SingleTileBwdLPTSchedulerILb1ELi96ELb0EEEEEEEEEvNT_6ParamsE,@"STO_CUDA_ENTRY STV_DEFAULT"
_ZN7cutlass13device_kernelIN5flash11enable_sm90INS1_16FlashAttnBwdSm90INS1_25CollectiveMainloopBwdSm90ILi2ELi1ELi1EN4cute5tupleIJNS5_1CILi1EEES8_S8_EEENS6_IJNS7_ILi64EEENS7_ILi96EEENS7_ILi192EEEEEENS_10bfloat16_tEfNS_4arch4Sm90ELb1ELb0ELb1ELb1ELb0ELb0ELb1ELb0ELi3ELi1ELi1ELi1ELb0EEENS1_24CollectiveEpilogueBwdGQAISD_fSG_Li384ELb1ELb0EEENS1_25SingleTileBwdLPTSchedulerILb1ELi96ELb0EEEEEEEEEvNT_6ParamsE:
        /* <DEDUP_REMOVED lines=23> */
.L_x_3495:
[----:B------:R-:W-:Y:S05]  /*0170*/  BSYNC B0 ;  /* 0x0000000000007941 */ /* 0x000fea0003800000 */
.L_x_3494:
        /* <DEDUP_REMOVED lines=34> */
.L_x_3496:
        /* <DEDUP_REMOVED lines=20> */
.L_x_3497:
        /* <DEDUP_REMOVED lines=9> */
.L_x_3500:
        /* <DEDUP_REMOVED lines=33> */
.L_x_3501:
        /* <DEDUP_REMOVED lines=8> */
.L_x_3502:
        /* <DEDUP_REMOVED lines=19> */
[----:B-1----:R2:W5:Y:S01]  /*0930*/  LDG.E R0, desc[UR38][R2.64] ;  /* 0x0000002602007981 */ /* 0x002562000c1e1900 */
[----:B------:R-:W-:Y:S05]  /*0940*/  BRA `(.L_x_3504) ;  /* 0x00000000002c7947 */ /* 0x000fea0003800000 */
.L_x_3503:
[----:B------:R-:W-:Y:S02]  /*0950*/  ULDC.64 UR4, c[0x0][0x8f8] ;  /* 0x00023e0000047ab9 */ /* 0x000fe40000000a00 */
[----:B------:R-:W-:-:S04]  /*0960*/  ISETP.NE.U32.AND P0, PT, RZ, UR4, PT ;  /* 0x00000004ff007c0c */ /* 0x000fc8000bf05070 */
[----:B------:R-:W-:-:S13]  /*0970*/  ISETP.NE.AND.EX P0, PT, RZ, UR5, PT, P0 ;  /* 0x00000005ff007c0c */ /* 0x000fda000bf05300 */
[----:B------:R-:W-:Y:S05]  /*0980*/  @!P0 BRA `(.L_x_3505) ;  /* 0x0000000000188947 */ /* 0x000fea0003800000 */
[----:B------:R-:W2:Y:S02]  /*0990*/  LDC.64 R2, c[0x0][0x8f8] ;  /* 0x00023e00ff027b82 */ /* 0x000ea40000000a00 */
[----:B--2---:R-:W-:-:S05]  /*09a0*/  IMAD.WIDE R2, R5, 0x4, R2 ;  /* 0x0000000405027825 */ /* 0x004fca00078e0202 */
[----:B-1----:R-:W2:Y:S04]  /*09b0*/  LDG.E R0, desc[UR38][R2.64] ;  /* 0x0000002602007981 */ /* 0x002ea8000c1e1900 */
[----:B------:R-:W2:Y:S02]  /*09c0*/  LDG.E R7, desc[UR38][R2.64+0x4] ;  /* 0x0000042602077981 */ /* 0x000ea4000c1e1900 */
[----:B--2---:R-:W-:Y:S01]  /*09d0*/  IMAD.IADD R0, R7, 0x1, -R0 ;  /* 0x0000000107007824 */ /* 0x004fe200078e0a00 */
[----:B------:R-:W-:Y:S06]  /*09e0*/  BRA `(.L_x_3504) ;  /* 0x0000000000047947 */ /* 0x000fec0003800000 */
.L_x_3505:
[----:B-1----:R-:W1:Y:S02]  /*09f0*/  LDC R0, c[0x0][0x8f4] ;  /* 0x00023d00ff007b82 */ /* 0x002e640000000800 */
.L_x_3504:
[----:B------:R-:W3:Y:S01]  /*0a00*/  LDL R4, [R1+0x10] ;  /* 0x0000100001047983 */ /* 0x000ee20000100800 */
[----:B-1---5:R-:W-:-:S04]  /*0a10*/  VIADD R0, R0, 0x5f ;  /* 0x0000005f00007836 */ /* 0x022fc80000000000 */
[----:B------:R-:W-:-:S05]  /*0a20*/  IMAD.HI R0, R0, 0x2aaaaaab, RZ ;  /* 0x2aaaaaab00007827 */ /* 0x000fca00078e02ff */
[----:B--2---:R-:W-:-:S04]  /*0a30*/  SHF.R.U32.HI R3, RZ, 0x1f, R0 ;  /* 0x0000001fff037819 */ /* 0x004fc80000011600 */
[----:B------:R-:W-:-:S04]  /*0a40*/  LEA.HI.SX32 R3, R0, R3, 0x1c ;  /* 0x0000000300037211 */ /* 0x000fc800078fe2ff */
[----:B---3--:R-:W-:-:S04]  /*0a50*/  ISETP.GE.AND P0, PT, R4, R3, PT ;  /* 0x000000030400720c */ /* 0x008fc80003f06270 */
[----:B------:R-:W-:-:S04]  /*0a60*/  SEL R6, R5, 0xffffffff, !P0 ;  /* 0xffffffff05067807 */ /* 0x000fc80004000000 */
[----:B------:R-:W-:Y:S01]  /*0a70*/  ISETP.GE.AND P0, PT, R6, RZ, PT ;  /* 0x000000ff0600720c */ /* 0x000fe20003f06270 */
[----:B------:R4:W-:-:S12]  /*0a80*/  STL [R1+0xc], R6 ;  /* 0x00000c0601007387 */ /* 0x0009d80000100800 */
[----:B----4-:R-:W-:Y:S05]  /*0a90*/  @!P0 BRA `(.L_x_3506) ;  /* 0x0000008800788947 */ /* 0x010fea0003800000 */
[----:B------:R-:W-:Y:S01]  /*0aa0*/  ULDC.64 UR4, c[0x0][0x780] ;  /* 0x0001e00000047ab9 */ /* 0x000fe20000000a00 */
[----:B------:R-:W1:Y:S01]  /*0ab0*/  LDC R17, c[0x0][0x290] ;  /* 0x0000a400ff117b82 */ /* 0x000e620000000800 */
[----:B------:R-:W-:-:S04]  /*0ac0*/  ISETP.NE.U32.AND P0, PT, RZ, UR4, PT ;  /* 0x00000004ff007c0c */ /* 0x000fc8000bf05070 */
[----:B------:R-:W-:-:S13]  /*0ad0*/  ISETP.NE.AND.EX P0, PT, RZ, UR5, PT, P0 ;  /* 0x00000005ff007c0c */ /* 0x000fda000bf05300 */
[----:B------:R-:W-:Y:S05]  /*0ae0*/  @!P0 BRA `(.L_x_3507) ;  /* 0x0000000000108947 */ /* 0x000fea0003800000 */
[----:B------:R-:W2:Y:S02]  /*0af0*/  LDC.64 R18, c[0x0][0x780] ;  /* 0x0001e000ff127b82 */ /* 0x000ea40000000a00 */
[----:B--2---:R-:W-:-:S06]  /*0b00*/  IMAD.WIDE R18, R6, 0x4, R18 ;  /* 0x0000000406127825 */ /* 0x004fcc00078e0212 */
[----:B------:R2:W5:Y:S01]  /*0b10*/  LDG.E R18, desc[UR38][R18.64] ;  /* 0x0000002612127981 */ /* 0x000562000c1e1900 */
[----:B------:R-:W-:Y:S05]  /*0b20*/  BRA `(.L_x_3508) ;  /* 0x0000000000287947 */ /* 0x000fea0003800000 */
.L_x_3507:
        /* <DEDUP_REMOVED lines=10> */
.L_x_3508:
[----:B------:R-:W-:Y:S02]  /*0bd0*/  ULDC.64 UR4, c[0x0][0x788] ;  /* 0x0001e20000047ab9 */ /* 0x000fe40000000a00 */
[----:B------:R-:W-:-:S04]  /*0be0*/  ISETP.NE.U32.AND P0, PT, RZ, UR4, PT ;  /* 0x00000004ff007c0c */ /* 0x000fc8000bf05070 */
[----:B------:R-:W-:-:S13]  /*0bf0*/  ISETP.NE.AND.EX P0, PT, RZ, UR5, PT, P0 ;  /* 0x00000005ff007c0c */ /* 0x000fda000bf05300 */
[----:B------:R-:W-:Y:S05]  /*0c00*/  @!P0 BRA `(.L_x_3509) ;  /* 0x0000000000108947 */ /* 0x000fea0003800000 */
[----:B------:R-:W4:Y:S02]  /*0c10*/  LDC.64 R2, c[0x0][0x788] ;  /* 0x0001e200ff027b82 */ /* 0x000f240000000a00 */
[----:B----4-:R-:W-:-:S05]  /*0c20*/  IMAD.WIDE R2, R6, 0x4, R2 ;  /* 0x0000000406027825 */ /* 0x010fca00078e0202 */
[----:B-1----:R4:W5:Y:S01]  /*0c30*/  LDG.E R17, desc[UR38][R2.64] ;  /* 0x0000002602117981 */ /* 0x002962000c1e1900 */
[----:B------:R-:W-:Y:S05]  /*0c40*/  BRA `(.L_x_3510) ;  /* 0x0000000000247947 */ /* 0x000fea0003800000 */
.L_x_3509:
[----:B------:R-:W-:Y:S02]  /*0c50*/  ULDC.64 UR4, c[0x0][0x778] ;  /* 0x0001de0000047ab9 */ /* 0x000fe40000000a00 */
[----:B------:R-:W-:-:S04]  /*0c60*/  ISETP.NE.U32.AND P0, PT, RZ, UR4, PT ;  /* 0x00000004ff007c0c */ /* 0x000fc8000bf05070 */
[----:B------:R-:W-:-:S13]  /*0c70*/  ISETP.NE.AND.EX P0, PT, RZ, UR5, PT, P0 ;  /* 0x00000005ff007c0c */ /* 0x000fda000bf05300 */
[----:B------:R-:W-:Y:S05]  /*0c80*/  @!P0 BRA `(.L_x_3510) ;  /* 0x0000000000148947 */ /* 0x000fea0003800000 */
[----:B------:R-:W4:Y:S02]  /*0c90*/  LDC.64 R2, c[0x0][0x778] ;  /* 0x0001de00ff027b82 */ /* 0x000f240000000a00 */
[----:B----4-:R-:W-:-:S05]  /*0ca0*/  IMAD.WIDE R2, R6, 0x4, R2 ;  /* 0x0000000406027825 */ /* 0x010fca00078e0202 */
[----:B-1----:R-:W4:Y:S04]  /*0cb0*/  LDG.E R17, desc[UR38][R2.64] ;  /* 0x0000002602117981 */ /* 0x002f28000c1e1900 */
[----:B------:R-:W4:Y:S02]  /*0cc0*/  LDG.E R0, desc[UR38][R2.64+0x4] ;  /* 0x0000042602007981 */ /* 0x000f24000c1e1900 */
[----:B----4-:R-:W-:-:S07]  /*0cd0*/  IMAD.IADD R17, R0, 0x1, -R17 ;  /* 0x0000000100117824 */ /* 0x010fce00078e0a11 */
.L_x_3510:
[----:B-1-3-5:R-:W-:Y:S01]  /*0ce0*/  IMAD.IADD R0, R18, 0x1, -R17 ;  /* 0x0000000112007824 */ /* 0x02afe200078e0a11 */
[----:B------:R-:W-:Y:S01]  /*0cf0*/  ULDC UR4, c[0x0][0x74c] ;  /* 0x0001d30000047ab9 */ /* 0x000fe20000000800 */
[----:B------:R-:W-:Y:S02]  /*0d00*/  PLOP3.LUT P0, PT, PT, PT, PT, 0x80, 0x0 ;  /* 0x000000000000781c */ /* 0x000fe40003f0f070 */
[----:B------:R-:W-:Y:S01]  /*0d10*/  CS2R R72, SRZ ;  /* 0x0000000000487805 */ /* 0x000fe2000001ff00 */
[----:B----4-:R-:W-:Y:S01]  /*0d20*/  IMAD R2, R4, 0x60, R0 ;  /* 0x0000006004027824 */ /* 0x010fe200078e0200 */
        /* <DEDUP_REMOVED lines=72> */
[----:B------:R1:W3:Y:S01]  /*11b0*/  LDC.64 R14, c[0x4][R2] ;  /* 0x01000000020e7b82 */ /* 0x0002e20000000a00 */
        /* <DEDUP_REMOVED lines=11> */
.L_x_3513:
        /* <DEDUP_REMOVED lines=15> */
.L_x_3512:
        /* <DEDUP_REMOVED lines=20> */
.L_x_3515:
        /* <DEDUP_REMOVED lines=15> */
.L_x_3514:
[----:B------:R-:W1:Y:S01]  /*1590*/  S2R R2, SR_TID.X ;  /* 0x0000000000027919 */ /* 0x000e620000002100 */
[----:B------:R-:W-:Y:S01]  /*15a0*/  UMOV UR4, 0xffffffff ;  /* 0xffffffff00047882 */ /* 0x000fe20000000000 */
[----:B-1----:R-:W-:-:S05]  /*15b0*/  VIADD R0, R2, 0xffffff80 ;  /* 0xffffff8002007836 */ /* 0x002fca0000000000 */
[----:B------:R-:W-:-:S04]  /*15c0*/  SHF.R.S32.HI R3, RZ, 0x1f, R0 ;  /* 0x0000001fff037819 */ /* 0x000fc80000011400 */
[----:B------:R-:W-:-:S04]  /*15d0*/  LEA.HI R2, R3, R0, RZ, 0x7 ;  /* 0x0000000003027211 */ /* 0x000fc800078f38ff */
[----:B------:R-:W-:Y:S01]  /*15e0*/  SHF.R.S32.HI R13, RZ, 0x7, R2 ;  /* 0x00000007ff0d7819 */ /* 0x000fe20000011402 */
[----:B------:R-:W-:Y:S06]  /*15f0*/  BRA.DIV UR4, `(.L_x_3516) ;  /* 0x0000007e04a87947 */ /* 0x000fec000b800000 */
[----:B------:R1:W3:Y:S02]  /*1600*/  SHFL.IDX PT, R14, R13, RZ, 0x1f ;  /* 0x00001fff0d0e7589 */ /* 0x0002e400000e0000 */
.L_x_3612:
[----:B------:R-:W-:Y:S01]  /*1610*/  SHF.L.U32 R10, RZ, 0x1f, RZ ;  /* 0x0000001fff0a7819 */ /* 0x000fe200000006ff */
[----:B---3--:R-:W-:Y:S01]  /*1620*/  IMAD.HI R4, R14, 0x55555556, RZ ;  /* 0x555555560e047827 */ /* 0x008fe200078e02ff */
[----:B------:R-:W-:Y:S02]  /*1630*/  LOP3.LUT R5, R2, 0xffffff80, RZ, 0xc0, !PT ;  /* 0xffffff8002057812 */ /* 0x000fe400078ec0ff */
[----:B------:R-:W3:Y:S01]  /*1640*/  SYNCS.PHASECHK.TRANS64.TRYWAIT P0, [UR36+0x36400], R10 ;  /* 0x0364000aff0075a7 */ /* 0x000ee20008000164 */
        /* <DEDUP_REMOVED lines=14> */
[----:B---3--:R-:W-:Y:S06]  /*1730*/  @P0 BRA `(.L_x_3517) ;  /* 0x0000000000080947 */ /* 0x008fec0003800000 */
[----:B------:R-:W3:Y:S02]  /*1740*/  SYNCS.PHASECHK.TRANS64.TRYWAIT P0, [UR36+0x36400], R10 ;  /* 0x0364000aff0075a7 */ /* 0x000ee40008000164 */
[----:B---3--:R-:W-:Y:S05]  /*1750*/  @!P0 BRA `(.L_x_3518) ;  /* 0x0000007c006c8947 */ /* 0x008fea0003800000 */
.L_x_3517:
[----:B------:R-:W4:Y:S04]  /*1760*/  LDL R20, [R1+0x10] ;  /* 0x0000100001147983 */ /* 0x000f280000100800 */
[----:B--2---:R-:W2:Y:S01]  /*1770*/  LDL.LU R19, [R1+0x4] ;  /* 0x0000040001137983 */ /* 0x004ea20000300800 */
[----:B---3--:R-:W-:Y:S01]  /*1780*/  LEA.HI R0, R3, R2, RZ, 0x2 ;  /* 0x0000000203007211 */ /* 0x008fe200078f10ff */
        /* <DEDUP_REMOVED lines=98> */
[----:B--2---:R-:W-:Y:S02]  /*1db0*/  LOP3.LUT R8, R19, 0x1, RZ, 0xfc, !PT ;  /* 0x0000000113087812 */ /* 0x004fe400078efcff */
[----:B------:R2:W-:Y:S01]  /*1dc0*/  STL [R1], R2 ;  /* 0x0000000201007387 */ /* 0x0005e20000100800 */
[----:B------:R-:W-:-:S03]  /*1dd0*/  IMAD.IADD R157, R18, 0x1, -R157 ;  /* 0x00000001129d7824 */ /* 0x000fc600078e0a9d */
[----:B------:R3:W-:Y:S01]  /*1de0*/  STL [R1+0x4], R3 ;  /* 0x0000040301007387 */ /* 0x0007e20000100800 */
[----:B--2---:R-:W-:-:S07]  /*1df0*/  IMAD.MOV.U32 R2, RZ, RZ, RZ ;  /* 0x000000ffff027224 */ /* 0x004fce00078e00ff */
.L_x_3529:
[----:B------:R-:W-:-:S13]  /*1e00*/  ISETP.NE.AND P0, PT, R8, 0x3, PT ;  /* 0x000000030800780c */ /* 0x000fda0003f05270 */
[----:B------:R-:W-:Y:S05]  /*1e10*/  @!P0 BRA `(.L_x_3519) ;  /* 0x0000000000048947 */ /* 0x000fea0003800000 */
[----:B------:R-:W-:Y:S01]  /*1e20*/  BPT.TRAP 0x1 ;  /* 0x000000040000795c */ /* 0x000fe20000300000 */
.L_x_3519:
[----:B---3--:R-:W-:Y:S02]  /*1e30*/  LEA R3, R2, UR36, 0x3 ;  /* 0x0000002402037c11 */ /* 0x008fe4000f8e18ff */
[----:B------:R-:W-:-:S04]  /*1e40*/  SHF.L.U32 R10, R7, 0x1f, RZ ;  /* 0x0000001f070a7819 */ /* 0x000fc800000006ff */
[----:B------:R2:W3:Y:S01]  /*1e50*/  SYNCS.PHASECHK.TRANS64.TRYWAIT P1, [R3+URZ+0x36410], R10 ;  /* 0x0364100a030075a7 */ /* 0x0004e2000802017f */
[----:B------:R-:W-:Y:S05]  /*1e60*/  @!P0 BRA `(.L_x_3520) ;  /* 0x0000000000048947 */ /* 0x000fea0003800000 */
[----:B------:R-:W-:Y:S01]  /*1e70*/  BPT.TRAP 0x1 ;  /* 0x000000040000795c */ /* 0x000fe20000300000 */
.L_x_3520:
[----:B---3--:R-:W-:Y:S05]  /*1e80*/  @P1 BRA `(.L_x_3521) ;  /* 0x0000000000081947 */ /* 0x008fea0003800000 */
[----:B------:R-:W3:Y:S02]  /*1e90*/  SYNCS.PHASECHK.TRANS64.TRYWAIT P1, [R3+URZ+0x36410], R10 ;  /* 0x0364100a030075a7 */ /* 0x000ee4000802017f */
[----:B---3--:R-:W-:Y:S05]  /*1ea0*/  @!P1 BRA `(.L_x_3522) ;  /* 0x0000007400b09947 */ /* 0x008fea0003800000 */
.L_x_3521:
        /* <DEDUP_REMOVED lines=103> */
.L_x_3523:
[----:B------:R-:W-:-:S04]  /*2520*/  SHF.L.U32 R14, R5, 0x1f, RZ ;  /* 0x0000001f050e7819 */ /* 0x000fc800000006ff */
[----:B------:R1:W1:Y:S01]  /*2530*/  SYNCS.PHASECHK.TRANS64.TRYWAIT P1, [UR36+0x36430], R14 ;  /* 0x0364300eff0075a7 */ /* 0x0002620008020164 */
[----:B------:R-:W-:Y:S05]  /*2540*/  @!P0 BRA `(.L_x_3524) ;  /* 0x0000000000048947 */ /* 0x000fea0003800000 */
[----:B------:R-:W-:Y:S01]  /*2550*/  BPT.TRAP 0x1 ;  /* 0x000000040000795c */ /* 0x000fe20000300000 */
.L_x_3524:
        /* <DEDUP_REMOVED lines=36> */
.L_x_3525:
        /* <DEDUP_REMOVED lines=351> */
.L_x_3527:
        /* <DEDUP_REMOVED lines=60> */
.L_x_3528:
        /* <DEDUP_REMOVED lines=63> */
.L_x_3511:
[----:B------:R-:W-:Y:S05]  /*4540*/  @P0 BRA `(.L_x_3506) ;  /* 0x0000004c00cc0947 */ /* 0x000fea0003800000 */
[----:B------:R-:W3:Y:S01]  /*4550*/  LDL.LU R9, [R1+0x10] ;  /* 0x0000100001097983 */ /* 0x000ee20000300800 */
[----:B------:R-:W1:Y:S03]  /*4560*/  LDC.64 R2, c[0x0][0x878] ;  /* 0x00021e00ff027b82 */ /* 0x000e660000000a00 */
[----:B------:R-:W4:Y:S04]  /*4570*/  LDL.LU R121, [R1+0x14] ;  /* 0x0000140001797983 */ /* 0x000f280000300800 */
[----:B------:R-:W5:Y:S01]  /*4580*/  LDL.LU R120, [R1+0xc] ;  /* 0x00000c0001787983 */ /* 0x000f620000300800 */
[----:B------:R-:W5:Y:S01]  /*4590*/  S2R R0, SR_TID.X ;  /* 0x0000000000007919 */ /* 0x000f620000002100 */
[----:B------:R-:W5:Y:S01]  /*45a0*/  S2UR UR5, SR_CgaCtaId ;  /* 0x00000000000579c3 */ /* 0x000f620000008800 */
[----:B------:R-:W-:-:S07]  /*45b0*/  UMOV UR4, 0x400 ;  /* 0x0000040000047882 */ /* 0x000fce0000000000 */
[----:B------:R-:W3:Y:S01]  /*45c0*/  LDC.64 R12, c[0x0][0x818] ;  /* 0x00020600ff0c7b82 */ /* 0x000ee20000000a00 */
[----:B-1----:R-:W-:-:S04]  /*45d0*/  ISETP.NE.U32.AND P0, PT, R2, RZ, PT ;  /* 0x000000ff0200720c */ /* 0x002fc80003f05070 */
[----:B------:R-:W-:-:S03]  /*45e0*/  ISETP.NE.AND.EX P0, PT, R3, RZ, PT, P0 ;  /* 0x000000ff0300720c */ /* 0x000fc60003f05300 */
[----:B------:R-:W1:Y:S08]  /*45f0*/  LDC R2, c[0x0][0x850] ;  /* 0x00021400ff027b82 */ /* 0x000e700000000800 */
[----:B------:R-:W3:Y:S08]  /*4600*/  LDC.64 R16, c[0x0][0x840] ;  /* 0x00021000ff107b82 */ /* 0x000ef00000000a00 */
[----:B------:R-:W5:Y:S08]  /*4610*/  @P0 LDC.64 R4, c[0x0][0x878] ;  /* 0x00021e00ff040b82 */ /* 0x000f700000000a00 */
[----:B------:R-:W3:Y:S08]  /*4620*/  LDC.64 R14, c[0x0][0x820] ;  /* 0x00020800ff0e7b82 */ /* 0x000ef00000000a00 */
[----:B--2---:R-:W2:Y:S08]  /*4630*/  LDC.64 R18, c[0x0][0x848] ;  /* 0x00021200ff127b82 */ /* 0x004eb00000000a00 */
[----:B------:R-:W2:Y:S08]  /*4640*/  LDC.64 R20, c[0x0][0x800] ;  /* 0x00020000ff147b82 */ /* 0x000eb00000000a00 */
[----:B------:R-:W2:Y:S01]  /*4650*/  LDC.64 R22, c[0x0][0x828] ;  /* 0x00020a00ff167b82 */ /* 0x000ea20000000a00 */
[----:B-----5:R-:W-:-:S06]  /*4660*/  @P0 IMAD.WIDE R4, R120, 0x4, R4 ;  /* 0x0000000478040825 */ /* 0x020fcc00078e0204 */
[----:B------:R-:W5:Y:S01]  /*4670*/  @P0 LDG.E R4, desc[UR38][R4.64] ;  /* 0x0000002604040981 */ /* 0x000f62000c1e1900 */
[----:B------:R-:W-:Y:S01]  /*4680*/  BAR.SYNC.DEFER_BLOCKING 0x1, 0x180 ;  /* 0x0046000000007b1d */ /* 0x000fe20000010000 */
[----:B-1----:R-:W-:Y:S01]  /*4690*/  ISETP.NE.AND P1, PT, R2, 0x1, PT ;  /* 0x000000010200780c */ /* 0x002fe20003f25270 */
        /* <DEDUP_REMOVED lines=9> */
[----:B------:R-:W1:Y:S02]  /*4730*/  @P1 LDC R8, c[0x0][0x858] ;  /* 0x00021600ff081b82 */ /* 0x000e640000000800 */
[----:B------:R-:W-:-:S04]  /*4740*/  IMAD R6, R6, 0x600, R3 ;  /* 0x0000060006067824 */ /* 0x000fc800078e0203 */
[----:B------:R-:W-:Y:S02]  /*4750*/  IMAD.SHL.U32 R6, R6, 0x4, RZ ;  /* 0x0000000406067824 */ /* 0x000fe400078e00ff */
[----:B----4-:R-:W-:-:S05]  /*4760*/  @P1 IMAD.HI.U32 R3, R121, R7, RZ ;  /* 0x0000000779031227 */ /* 0x010fca00078e00ff */
[----:B-1----:R-:W-:Y:S01]  /*4770*/  @P1 SHF.R.U32.HI R121, RZ, R8, R3 ;  /* 0x00000008ff791219 */ /* 0x002fe20000011603 */
[----:B---3--:R-:W-:Y:S01]  /*4780*/  IMAD R3, R9, 0x4800, RZ ;  /* 0x0000480009037824 */ /* 0x008fe200078e02ff */
[----:B------:R-:W-:Y:S02]  /*4790*/  LEA R8, R6, UR4, 0x2 ;  /* 0x0000000406087c11 */ /* 0x000fe4000f8e10ff */
[----:B------:R-:W-:Y:S01]  /*47a0*/  SHF.R.S32.HI R9, RZ, 0x1f, R121 ;  /* 0x0000001fff097819 */ /* 0x000fe20000011479 */
[----:B------:R1:W-:Y:S04]  /*47b0*/  @P1 STL [R1+0x14], R121 ;  /* 0x0000147901001387 */ /* 0x0003e80000100800 */
[----:B------:R1:W-:Y:S01]  /*47c0*/  STS.128 [R8], R24 ;  /* 0x0000001808007388 */ /* 0x0003e20000000c00 */
[----:B------:R-:W-:-:S03]  /*47d0*/  IMAD R10, R9, R16, RZ ;  /* 0x00000010090a7224 */ /* 0x000fc600078e02ff */
        /* <DEDUP_REMOVED lines=16> */
[----:B---3--:R-:W3:Y:S01]  /*48e0*/  FENCE.VIEW.ASYNC.S ;  /* 0x00000000000073c6 */ /* 0x008ee20000000000 */
[----:B-----5:R-:W-:-:S04]  /*48f0*/  @P0 IMAD R4, R120, 0x60, R4 ;  /* 0x0000006078040824 */ /* 0x020fc800078e0204 */
[----:B------:R-:W-:-:S05]  /*4900*/  @P0 IMAD.HI R4, R4, 0x2aaaaaab, RZ ;  /* 0x2aaaaaab04040827 */ /* 0x000fca00078e02ff */
[----:B------:R-:W-:-:S04]  /*4910*/  @P0 SHF.R.U32.HI R5, RZ, 0x1f, R4 ;  /* 0x0000001fff050819 */ /* 0x000fc80000011604 */
[----:B------:R-:W-:-:S05]  /*4920*/  @P0 LEA.HI.SX32 R5, R4, R5, 0x1c ;  /* 0x0000000504050211 */ /* 0x000fca00078fe2ff */
[----:B------:R-:W-:-:S05]  /*4930*/  @P0 IMAD R4, R5, 0x4800, RZ ;  /* 0x0000480005040824 */ /* 0x000fca00078e02ff */
[----:B------:R-:W-:Y:S02]  /*4940*/  @P0 SHF.R.S32.HI R5, RZ, 0x1f, R4 ;  /* 0x0000001fff050819 */ /* 0x000fe40000011404 */
[----:B------:R-:W-:Y:S01]  /*4950*/  @!P0 CS2R R4, SRZ ;  /* 0x0000000000048805 */ /* 0x000fe2000001ff00 */
[----:B---3--:R-:W-:Y:S05]  /*4960*/  BAR.SYNC.DEFER_BLOCKING 0x1, 0x180 ;  /* 0x0046000000007b1d */ /* 0x008fea0000010000 */
[----:B------:R-:W-:Y:S01]  /*4970*/  IADD3 R6, P1, R3, R4, RZ ;  /* 0x0000000403067210 */ /* 0x000fe20007f3e0ff */
[----:B------:R-:W-:Y:S01]  /*4980*/  IMAD R4, R9, R12, RZ ;  /* 0x0000000c09047224 */ /* 0x000fe200078e02ff */
[----:B------:R-:W-:-:S02]  /*4990*/  SEL R9, R120, RZ, !P0 ;  /* 0x000000ff78097207 */ /* 0x000fc40004000000 */
[----:B------:R-:W-:Y:S01]  /*49a0*/  LEA.HI.X.SX32 R7, R3, R5, 0x1, P1 ;  /* 0x0000000503077211 */ /* 0x000fe200008f0eff */
[C---:B------:R-:W-:Y:S01]  /*49b0*/  IMAD R11, R121.reuse, R13, R4 ;  /* 0x0000000d790b7224 */ /* 0x040fe200078e0204 */
[----:B------:R-:W-:Y:S01]  /*49c0*/  SHF.R.S32.HI R3, RZ, 0x1f, R120 ;  /* 0x0000001fff037819 */ /* 0x000fe20000011478 */
[C---:B------:R-:W-:Y:S02]  /*49d0*/  IMAD R13, R121.reuse, R17, R10 ;  /* 0x00000011790d7224 */ /* 0x040fe400078e020a */
[--C-:B------:R-:W-:Y:S01]  /*49e0*/  IMAD.WIDE.U32 R4, R121, R12, R6.reuse ;  /* 0x0000000c79047225 */ /* 0x100fe200078e0006 */
[----:B------:R-:W-:Y:S02]  /*49f0*/  SEL R3, R3, RZ, !P0 ;  /* 0x000000ff03037207 */ /* 0x000fe40004000000 */
[----:B------:R-:W-:Y:S01]  /*4a00*/  ISETP.NE.AND P0, PT, R2, RZ, PT ;  /* 0x000000ff0200720c */ /* 0x000fe20003f05270 */
[----:B------:R-:W-:-:S04]  /*4a10*/  IMAD.WIDE.U32 R6, R121, R16, R6 ;  /* 0x0000001079067225 */ /* 0x000fc800078e0006 */
[----:B------:R-:W-:Y:S02]  /*4a20*/  IMAD.IADD R5, R5, 0x1, R11 ;  /* 0x0000000105057824 */ /* 0x000fe400078e020b */
[----:B------:R-:W-:Y:S02]  /*4a30*/  IMAD.IADD R7, R7, 0x1, R13 ;  /* 0x0000000107077824 */ /* 0x000fe400078e020d */
[C---:B------:R-:W-:Y:S02]  /*4a40*/  IMAD R10, R3.reuse, R14, RZ ;  /* 0x0000000e030a7224 */ /* 0x040fe400078e02ff */
[----:B--2---:R-:W-:Y:S02]  /*4a50*/  IMAD R12, R3, R18, RZ ;  /* 0x00000012030c7224 */ /* 0x004fe400078e02ff */
[----:B------:R-:W-:-:S04]  /*4a60*/  IMAD.WIDE.U32 R4, R9, R14, R4 ;  /* 0x0000000e09047225 */ /* 0x000fc800078e0004 */
[----:B------:R-:W-:Y:S01]  /*4a70*/  IMAD.WIDE.U32 R6, R9, R18, R6 ;  /* 0x0000001209067225 */ /* 0x000fe200078e0006 */
[----:B------:R-:W-:-:S03]  /*4a80*/  LEA R20, P1, R4, R20, 0x2 ;  /* 0x0000001404147211 */ /* 0x000fc600078210ff */
[C---:B------:R-:W-:Y:S01]  /*4a90*/  IMAD R3, R9.reuse, R15, R10 ;  /* 0x0000000f09037224 */ /* 0x040fe200078e020a */
[----:B------:R-:W-:Y:S01]  /*4aa0*/  LEA R22, P2, R6, R22, 0x2 ;  /* 0x0000001606167211 */ /* 0x000fe200078410ff */
[----:B------:R-:W-:Y:S02]  /*4ab0*/  IMAD R9, R9, R19, R12 ;  /* 0x0000001309097224 */ /* 0x000fe400078e020c */
[----:B------:R-:W-:Y:S02]  /*4ac0*/  IMAD.IADD R3, R5, 0x1, R3 ;  /* 0x0000000105037824 */ /* 0x000fe400078e0203 */
[----:B------:R-:W-:-:S03]  /*4ad0*/  IMAD.IADD R2, R7, 0x1, R9 ;  /* 0x0000000107027824 */ /* 0x000fc600078e0209 */
[----:B------:R-:W-:Y:S02]  /*4ae0*/  LEA.HI.X R3, R4, R21, R3, 0x2, P1 ;  /* 0x0000001504037211 */ /* 0x000fe400008f1403 */
[----:B------:R-:W-:Y:S01]  /*4af0*/  LEA.HI.X R2, R6, R23, R2, 0x2, P2 ;  /* 0x0000001706027211 */ /* 0x000fe200010f1402 */
[----:B-1----:R-:W-:Y:S06]  /*4b00*/  @P0 BRA `(.L_x_3531) ;  /* 0x0000000000340947 */ /* 0x002fec0003800000 */
[----:B------:R-:W-:Y:S01]  /*4b10*/  R2UR UR6, R22 ;  /* 0x00000000160672ca */ /* 0x000fe200000e0000 */
[----:B------:R-:W-:Y:S01]  /*4b20*/  UMOV UR5, 0x1200 ;  /* 0x0000120000057882 */ /* 0x000fe20000000000 */
[----:B------:R-:W-:Y:S01]  /*4b30*/  R2UR UR7, R2 ;  /* 0x00000000020772ca */ /* 0x000fe200000e0000 */
[----:B------:R-:W-:Y:S01]  /*4b40*/  UMOV UR8, 0x0 ;  /* 0x0000000000087882 */ /* 0x000fe20000000000 */
[----:B------:R-:W-:Y:S01]  /*4b50*/  PLOP3.LUT P0, PT, PT, PT, PT, 0x80, 0x0 ;  /* 0x000000000000781c */ /* 0x000fe20003f0f070 */
[----:B------:R-:W-:-:S12]  /*4b60*/  UMOV UR9, 0x14f00000 ;  /* 0x14f0000000097882 */ /* 0x000fd80000000000 */
.L_x_3532:
[----:B------:R-:W-:Y:S01]  /*4b70*/  @P0 ELECT P1, URZ, PT ;  /* 0x00000000003f082f */ /* 0x000fe20003820000 */
[----:B------:R1:W-:-:S12]  /*4b80*/  UBLKRED.G.S.ADD.F32.RN [UR6], [UR4], UR5, desc[UR8] ;  /* 0x00000806040073bb */ /* 0x0003d800080a1405 */
[----:B------:R-:W-:Y:S02]  /*4b90*/  @P1 PLOP3.LUT P0, PT, P1, PT, PT, 0x8, 0x0 ;  /* 0x000000000000181c */ /* 0x000fe40000f0e170 */
[----:B------:R-:W-:-:S11]  /*4ba0*/  PLOP3.LUT P1, PT, PT, PT, PT, 0x8, 0x0 ;  /* 0x000000000000781c */ /* 0x000fd60003f2e170 */
[----:B-1----:R-:W-:Y:S05]  /*4bb0*/  @P0 BRA.U.ANY `(.L_x_3532) ;  /* 0xfffffffd00ec0947 */ /* 0x002fea000393ffff */
[----:B------:R0:W-:Y:S01]  /*4bc0*/  UTMACMDFLUSH ;  /* 0x00000000000079b7 */ /* 0x0001e20000000000 */
[----:B------:R-:W-:-:S04]  /*4bd0*/  DEPBAR.LE SB0, 0x0 ;  /* 0x000080000000791a */ /* 0x000fc80000000000 */
.L_x_3531:
[----:B------:R-:W-:Y:S05]  /*4be0*/  BSYNC B0 ;  /* 0x0000000000007941 */ /* 0x000fea0003800000 */
.L_x_3530:
        /* <DEDUP_REMOVED lines=28> */
.L_x_3533:
        /* <DEDUP_REMOVED lines=8> */
.L_x_3499:
        /* <DEDUP_REMOVED lines=29> */
.L_x_3535:
[----:B------:R-:W-:Y:S01]  /*5000*/  ULDC UR9, c[0x0][0x8cc] ;  /* 0x0002330000097ab9 */ /* 0x000fe20000000800 */
[----:B------:R-:W-:Y:S01]  /*5010*/  UMOV UR7, UR8 ;  /* 0x0000000800077c82 */ /* 0x000fe20008000000 */
[----:B------:R-:W-:-:S11]  /*5020*/  UISETP.NE.AND UP0, UPT, UR9, 0x1, UPT ;  /* 0x000000010900788c */ /* 0x000fd6000bf05270 */
[----:B------:R-:W-:Y:S02]  /*5030*/  @UP0 ULDC.64 UR10, c[0x0][0x8d0] ;  /* 0x00023400000a0ab9 */ /* 0x000fe40000000a00 */
[----:B------:R-:W-:-:S04]  /*5040*/  UIMAD.WIDE.U32 UR4, UR8, UR10, URZ ;  /* 0x0000000a080472a5 */ /* 0x000fc8000f8e003f */
[----:B------:R-:W-:-:S04]  /*5050*/  @UP0 USHF.R.U32.HI UR7, URZ, UR11, UR5 ;  /* 0x0000000b3f070299 */ /* 0x000fc80008011605 */
[----:B------:R-:W-:-:S12]  /*5060*/  UIMAD UR4, UR7, UR9, URZ ;  /* 0x00000009070472a4 */ /* 0x000fd8000f8e023f */
.L_x_3536:
        /* <DEDUP_REMOVED lines=23> */
.L_x_3537:
        /* <DEDUP_REMOVED lines=13> */
.L_x_3539:
[----:B------:R-:W-:-:S05]  /*52b0*/  ULDC UR4, c[0x0][0x8f4] ;  /* 0x00023d0000047ab9 */ /* 0x000fca0000000800 */
.L_x_3538:
        /* <DEDUP_REMOVED lines=46> */
.L_x_3540:
        /* <DEDUP_REMOVED lines=13> */
.L_x_3541:
        /* <DEDUP_REMOVED lines=12> */
.L_x_3542:
        /* <DEDUP_REMOVED lines=54> */
.L_x_3545:
[----:B------:R-:W-:Y:S05]  /*5a90*/  BSYNC B0 ;  /* 0x0000000000007941 */ /* 0x000fea0003800000 */
.L_x_3544:
        /* <DEDUP_REMOVED lines=18> */
.L_x_3547:
[----:B------:R-:W-:Y:S05]  /*5bc0*/  BSYNC B0 ;  /* 0x0000000000007941 */ /* 0x000fea0003800000 */
.L_x_3546:
        /* <DEDUP_REMOVED lines=19> */
.L_x_3549:
[----:B------:R-:W-:Y:S05]  /*5d00*/  BSYNC B0 ;  /* 0x0000000000007941 */ /* 0x000fea0003800000 */
.L_x_3548:
[----:B------:R-:W-:Y:S06]  /*5d10*/  BAR.ARV 0xa, 0xa0 ;  /* 0x0282800000007b1d */ /* 0x000fec0000002000 */
[----:B------:R-:W-:Y:S04]  /*5d20*/  BSSY B0, `(.L_x_3550) ;  /* 0x0000003000007945 */ /* 0x000fe80003800000 */
[----:B------:R-:W-:Y:S05]  /*5d30*/  @!P0 BRA `(.L_x_3551) ;  /* 0x0000000000048947 */ /* 0x000fea0003800000 */
[----:B------:R-:W-:-:S04]  /*5d40*/  DEPBAR.LE SB0, 0x1 ;  /* 0x000080400000791a */ /* 0x000fc80000000000 */
.L_x_3551:
[----:B------:R-:W-:Y:S05]  /*5d50*/  BSYNC B0 ;  /* 0x0000000000007941 */ /* 0x000fea0003800000 */
.L_x_3550:
[----:B------:R-:W-:Y:S06]  /*5d60*/  BAR.ARV 0xb, 0xa0 ;  /* 0x02c2800000007b1d */ /* 0x000fec0000002000 */
[----:B------:R-:W-:Y:S04]  /*5d70*/  BSSY B0, `(.L_x_3552) ;  /* 0x0000003000007945 */ /* 0x000fe80003800000 */
[----:B------:R-:W-:Y:S05]  /*5d80*/  @!P0 BRA `(.L_x_3553) ;  /* 0x0000000000048947 */ /* 0x000fea0003800000 */
[----:B------:R-:W-:-:S04]  /*5d90*/  DEPBAR.LE SB0, 0x0 ;  /* 0x000080000000791a */ /* 0x000fc80000000000 */
.L_x_3553:
[----:B------:R-:W-:Y:S05]  /*5da0*/  BSYNC B0 ;  /* 0x0000000000007941 */ /* 0x000fea0003800000 */
.L_x_3552:
[----:B------:R-:W-:Y:S06]  /*5db0*/  BAR.ARV 0xc, 0xa0 ;  /* 0x0302800000007b1d */ /* 0x000fec0000002000 */
[----:B------:R-:W-:Y:S01]  /*5dc0*/  UIADD3 UR20, UR16, 0x1, URZ ;  /* 0x0000000110147890 */ /* 0x000fe2000fffe03f */
[----:B------:R-:W-:Y:S11]  /*5dd0*/  BRA `(.L_x_3554) ;  /* 0x0000000000047947 */ /* 0x000ff60003800000 */
.L_x_3543:
[----:B------:R-:W-:-:S05]  /*5de0*/  UMOV UR20, UR16 ;  /* 0x0000001000147c82 */ /* 0x000fca0008000000 */
.L_x_3554:
        /* <DEDUP_REMOVED lines=26> */
.L_x_3575:
        /* <DEDUP_REMOVED lines=32> */
.L_x_3556:
[----:B------:R-:W-:Y:S05]  /*6190*/  BSYNC B0 ;  /* 0x0000000000007941 */ /* 0x000fea0003800000 */
.L_x_3555:
        /* <DEDUP_REMOVED lines=12> */
.L_x_3558:
[----:B------:R-:W-:Y:S05]  /*6260*/  BSYNC B0 ;  /* 0x0000000000007941 */ /* 0x000fea0003800000 */
.L_x_3557:
        /* <DEDUP_REMOVED lines=13> */
.L_x_3560:
[----:B------:R-:W-:Y:S05]  /*6340*/  BSYNC B0 ;  /* 0x0000000000007941 */ /* 0x000fea0003800000 */
.L_x_3559:
[----:B------:R-:W-:Y:S06]  /*6350*/  BAR.ARV 0xa, 0xa0 ;  /* 0x0282800000007b1d */ /* 0x000fec0000002000 */
[----:B------:R-:W-:Y:S04]  /*6360*/  BSSY B0, `(.L_x_3561) ;  /* 0x0000003000007945 */ /* 0x000fe80003800000 */
[----:B------:R-:W-:Y:S05]  /*6370*/  @!P0 BRA `(.L_x_3562) ;  /* 0x0000000000048947 */ /* 0x000fea0003800000 */
[----:B------:R-:W-:-:S04]  /*6380*/  DEPBAR.LE SB0, 0x1 ;  /* 0x000080400000791a */ /* 0x000fc80000000000 */
.L_x_3562:
[----:B------:R-:W-:Y:S05]  /*6390*/  BSYNC B0 ;  /* 0x0000000000007941 */ /* 0x000fea0003800000 */
.L_x_3561:
[----:B------:R-:W-:Y:S06]  /*63a0*/  BAR.ARV 0xb, 0xa0 ;  /* 0x02c2800000007b1d */ /* 0x000fec0000002000 */
[----:B------:R-:W-:Y:S04]  /*63b0*/  BSSY B0, `(.L_x_3563) ;  /* 0x0000003000007945 */ /* 0x000fe80003800000 */
[----:B------:R-:W-:Y:S05]  /*63c0*/  @!P0 BRA `(.L_x_3564) ;  /* 0x0000000000048947 */ /* 0x000fea0003800000 */
[----:B------:R-:W-:-:S04]  /*63d0*/  DEPBAR.LE SB0, 0x0 ;  /* 0x000080000000791a */ /* 0x000fc80000000000 */
.L_x_3564:
[----:B------:R-:W-:Y:S05]  /*63e0*/  BSYNC B0 ;  /* 0x0000000000007941 */ /* 0x000fea0003800000 */
.L_x_3563:
        /* <DEDUP_REMOVED lines=13> */
.L_x_3566:
[----:B------:R-:W-:Y:S05]  /*64c0*/  BSYNC B0 ;  /* 0x0000000000007941 */ /* 0x000fea0003800000 */
.L_x_3565:
        /* <DEDUP_REMOVED lines=12> */
.L_x_3568:
[----:B------:R-:W-:Y:S05]  /*6590*/  BSYNC B0 ;  /* 0x0000000000007941 */ /* 0x000fea0003800000 */
.L_x_3567:
        /* <DEDUP_REMOVED lines=13> */
.L_x_3570:
[----:B------:R-:W-:Y:S05]  /*6670*/  BSYNC B0 ;  /* 0x0000000000007941 */ /* 0x000fea0003800000 */
.L_x_3569:
[----:B------:R-:W-:Y:S06]  /*6680*/  BAR.ARV 0xa, 0xa0 ;  /* 0x0282800000007b1d */ /* 0x000fec0000002000 */
[----:B------:R-:W-:Y:S04]  /*6690*/  BSSY B0, `(.L_x_3571) ;  /* 0x0000003000007945 */ /* 0x000fe80003800000 */
[----:B------:R-:W-:Y:S05]  /*66a0*/  @!P0 BRA `(.L_x_3572) ;  /* 0x0000000000048947 */ /* 0x000fea0003800000 */
[----:B------:R-:W-:-:S04]  /*66b0*/  DEPBAR.LE SB0, 0x1 ;  /* 0x000080400000791a */ /* 0x000fc80000000000 */
.L_x_3572:
[----:B------:R-:W-:Y:S05]  /*66c0*/  BSYNC B0 ;  /* 0x0000000000007941 */ /* 0x000fea0003800000 */
.L_x_3571:
[----:B------:R-:W-:Y:S01]  /*66d0*/  UIADD3 UR20, UR20, 0x2, URZ ;  /* 0x0000000214147890 */ /* 0x000fe2000fffe03f */
[----:B------:R-:W-:Y:S06]  /*66e0*/  BAR.ARV 0xb, 0xa0 ;  /* 0x02c2800000007b1d */ /* 0x000fec0000002000 */
[----:B------:R-:W-:Y:S01]  /*66f0*/  UISETP.GE.AND UP0, UPT, UR20, UR7, UPT ;  /* 0x000000071400728c */ /* 0x000fe2000bf06270 */
[----:B------:R-:W-:Y:S04]  /*6700*/  BSSY B0, `(.L_x_3573) ;  /* 0x0000003000007945 */ /* 0x000fe80003800000 */
[----:B------:R-:W-:Y:S06]  /*6710*/  @!P0 BRA `(.L_x_3574) ;  /* 0x0000000000048947 */ /* 0x000fec0003800000 */
[----:B------:R-:W-:-:S04]  /*6720*/  DEPBAR.LE SB0, 0x0 ;  /* 0x000080000000791a */ /* 0x000fc80000000000 */
.L_x_3574:
[----:B------:R-:W-:Y:S05]  /*6730*/  BSYNC B0 ;  /* 0x0000000000007941 */ /* 0x000fea0003800000 */
.L_x_3573:
[----:B------:R-:W-:Y:S06]  /*6740*/  BAR.ARV 0xc, 0xa0 ;  /* 0x0302800000007b1d */ /* 0x000fec0000002000 */
[----:B------:R-:W-:Y:S01]  /*6750*/  PLOP3.LUT P1, PT, PT, PT, UP0, 0x80, 0x0 ;  /* 0x000000000000781c */ /* 0x000fe20003f2f008 */
[----:B------:R-:W-:Y:S02]  /*6760*/  UIADD3 UR47, UR47, 0x6000, URZ ;  /* 0x000060002f2f7890 */ /* 0x000fe4000fffe03f */
[----:B------:R-:W-:-:S10]  /*6770*/  UIADD3 UR6, UR6, 0x6000, URZ ;  /* 0x0000600006067890 */ /* 0x000fd4000fffe03f */
[----:B------:R-:W-:Y:S05]  /*6780*/  @!P1 BRA `(.L_x_3575) ;  /* 0xfffffff800009947 */ /* 0x000fea000383ffff */
[----:B------:R-:W-:Y:S05]  /*6790*/  BRA `(.L_x_3506) ;  /* 0x0000002c00387947 */ /* 0x000fea0003800000 */
.L_x_3534:
        /* <DEDUP_REMOVED lines=21> */
.L_x_3576:
[----:B------:R-:W1:Y:S01]  /*68f0*/  LDC R3, c[0x0][0x8cc] ;  /* 0x00023300ff037b82 */ /* 0x000e620000000800 */
[----:B------:R-:W-:Y:S01]  /*6900*/  IMAD.MOV.U32 R0, RZ, RZ, R5 ;  /* 0x000000ffff007224 */ /* 0x000fe200078e0005 */
[----:B-1----:R-:W-:-:S13]  /*6910*/  ISETP.NE.AND P0, PT, R3, 0x1, PT ;  /* 0x000000010300780c */ /* 0x002fda0003f05270 */
[----:B------:R-:W1:Y:S02]  /*6920*/  @P0 LDC.64 R6, c[0x0][0x8d0] ;  /* 0x00023400ff060b82 */ /* 0x000e640000000a00 */
[----:B-1----:R-:W-:-:S05]  /*6930*/  @P0 IMAD.HI.U32 R4, R5, R6, RZ ;  /* 0x0000000605040227 */ /* 0x002fca00078e00ff */
[----:B------:R-:W-:-:S05]  /*6940*/  @P0 SHF.R.U32.HI R0, RZ, R7, R4 ;  /* 0x00000007ff000219 */ /* 0x000fca0000011604 */
[----:B------:R-:W-:-:S07]  /*6950*/  IMAD R3, R0, R3, RZ ;  /* 0x0000000300037224 */ /* 0x000fce00078e02ff */
.L_x_3577:
        /* <DEDUP_REMOVED lines=23> */
.L_x_3578:
        /* <DEDUP_REMOVED lines=10> */
.L_x_3580:
[----:B------:R-:W1:Y:S02]  /*6b70*/  LDC R4, c[0x0][0x8f4] ;  /* 0x00023d00ff047b82 */ /* 0x000e640000000800 */
.L_x_3579:
[----:B-1---5:R-:W-:Y:S02]  /*6b80*/  VIADD R4, R4, 0x5f ;  /* 0x0000005f04047836 */ /* 0x022fe40000000000 */
[----:B------:R-:W-:Y:S02]  /*6b90*/  IMAD.MOV.U32 R8, RZ, RZ, 0x1 ;  /* 0x00000001ff087424 */ /* 0x000fe400078e00ff */
[----:B------:R-:W-:-:S04]  /*6ba0*/  IMAD.HI R4, R4, 0x2aaaaaab, RZ ;  /* 0x2aaaaaab04047827 */ /* 0x000fc800078e02ff */
[----:B--2---:R-:W-:Y:S01]  /*6bb0*/  IMAD.MOV.U32 R2, RZ, RZ, RZ ;  /* 0x000000ffff027224 */ /* 0x004fe200078e00ff */
        /* <DEDUP_REMOVED lines=46> */
.L_x_3582:
        /* <DEDUP_REMOVED lines=11> */
.L_x_3583:
[----:B------:R-:W-:Y:S05]  /*6f50*/  @!P0 BRA `(.L_x_3584) ;  /* 0x00000000000c8947 */ /* 0x000fea0003800000 */
[----:B------:R-:W2:Y:S04]  /*6f60*/  LDG.E R5, desc[UR38][R2.64] ;  /* 0x0000002602057981 */ /* 0x000ea8000c1e1900 */
[----:B------:R-:W2:Y:S02]  /*6f70*/  LDG.E R4, desc[UR38][R2.64+0x4] ;  /* 0x0000042602047981 */ /* 0x000ea4000c1e1900 */
[----:B--2---:R-:W-:-:S07]  /*6f80*/  IMAD.IADD R4, R4, 0x1, -R5 ;  /* 0x0000000104047824 */ /* 0x004fce00078e0a05 */
.L_x_3584:
        /* <DEDUP_REMOVED lines=73> */
.L_x_3613:
        /* <DEDUP_REMOVED lines=9> */
.L_x_3587:
        /* <DEDUP_REMOVED lines=112> */
.L_x_3598:
[----:B-1----:R-:W-:-:S05]  /*7bb0*/  IMAD.MOV.U32 R6, RZ, RZ, 0x1 ;  /* 0x00000001ff067424 */ /* 0x002fca00078e00ff */
[----:B------:R-:W-:-:S04]  /*7bc0*/  SHF.L.U32 R6, R6, 0x1f, RZ ;  /* 0x0000001f06067819 */ /* 0x000fc800000006ff */
[----:B------:R-:W1:Y:S02]  /*7bd0*/  SYNCS.PHASECHK.TRANS64.TRYWAIT P1, [R0+URZ+0x36438], R6 ;  /* 0x03643806000075a7 */ /* 0x000e64000802017f */
[----:B-1----:R-:W-:Y:S05]  /*7be0*/  @!P1 BRA `(.L_x_3590) ;  /* 0x0000001800a09947 */ /* 0x002fea0003800000 */
.L_x_3614:
[----:B------:R-:W-:Y:S05]  /*7bf0*/  @P0 BRA `(.L_x_3591) ;  /* 0x0000000000140947 */ /* 0x000fea0003800000 */
[----:B------:R-:W-:Y:S01]  /*7c00*/  ISETP.NE.AND P1, PT, R18, RZ, PT ;  /* 0x000000ff1200720c */ /* 0x000fe20003f25270 */
[----:B------:R-:W-:-:S04]  /*7c10*/  IMAD.MOV.U32 R3, RZ, RZ, 0x6100 ;  /* 0x00006100ff037424 */ /* 0x000fc800078e00ff */
[----:B------:R2:W-:Y:S08]  /*7c20*/  SYNCS.ARRIVE.TRANS64 RZ, [R0+URZ+0x36430], R3 ;  /* 0x0364300300ff79a7 */ /* 0x0005f0000800003f */
[----:B------:R-:W-:Y:S05]  /*7c30*/  @!P1 BRA `(.L_x_3591) ;  /* 0x0000000000049947 */ /* 0x000fea0003800000 */
[----:B------:R-:W-:Y:S01]  /*7c40*/  BPT.TRAP 0x1 ;  /* 0x000000040000795c */ /* 0x000fe20000300000 */
.L_x_3591:
        /* <DEDUP_REMOVED lines=48> */
.L_x_3615:
[----:B------:R-:W-:Y:S05]  /*7f50*/  @P0 BRA `(.L_x_3593) ;  /* 0x0000000000140947 */ /* 0x000fea0003800000 */
[----:B------:R-:W-:Y:S01]  /*7f60*/  ISETP.NE.AND P1, PT, R18, RZ, PT ;  /* 0x000000ff1200720c */ /* 0x000fe20003f25270 */
[----:B--2---:R-:W-:-:S04]  /*7f70*/  IMAD.MOV.U32 R3, RZ, RZ, 0x6100 ;  /* 0x00006100ff037424 */ /* 0x004fc800078e00ff */
[----:B------:R3:W-:Y:S08]  /*7f80*/  SYNCS.ARRIVE.TRANS64 RZ, [R0+URZ+0x36418], R3 ;  /* 0x0364180300ff79a7 */ /* 0x0007f0000800003f */
[----:B------:R-:W-:Y:S05]  /*7f90*/  @!P1 BRA `(.L_x_3593) ;  /* 0x0000000000049947 */ /* 0x000fea0003800000 */
[----:B------:R-:W-:Y:S01]  /*7fa0*/  BPT.TRAP 0x1 ;  /* 0x000000040000795c */ /* 0x000fe20000300000 */
.L_x_3593:
        /* <DEDUP_REMOVED lines=47> */
.L_x_3616:
        /* <DEDUP_REMOVED lines=8> */
.L_x_3595:
        /* <DEDUP_REMOVED lines=37> */
.L_x_3618:
[----:B------:R-:W-:Y:S05]  /*8570*/  @P0 BRA `(.L_x_3597) ;  /* 0x0000000000140947 */ /* 0x000fea0003800000 */
[----:B------:R-:W-:Y:S01]  /*8580*/  ISETP.NE.AND P1, PT, R18, RZ, PT ;  /* 0x000000ff1200720c */ /* 0x000fe20003f25270 */
[----:B--2---:R-:W-:-:S04]  /*8590*/  IMAD.MOV.U32 R5, RZ, RZ, 0x6100 ;  /* 0x00006100ff057424 */ /* 0x004fc800078e00ff */
[----:B------:R3:W-:Y:S08]  /*85a0*/  SYNCS.ARRIVE.TRANS64 RZ, [R0+URZ+0x36410], R5 ;  /* 0x0364100500ff79a7 */ /* 0x0007f0000800003f */
[----:B------:R-:W-:Y:S05]  /*85b0*/  @!P1 BRA `(.L_x_3597) ;  /* 0x0000000000049947 */ /* 0x000fea0003800000 */
[----:B------:R-:W-:Y:S01]  /*85c0*/  BPT.TRAP 0x1 ;  /* 0x000000040000795c */ /* 0x000fe20000300000 */
.L_x_3597:
        /* <DEDUP_REMOVED lines=44> */
.L_x_3589:
[----:B------:R-:W-:Y:S01]  /*8890*/  ISETP.NE.AND P1, PT, R20, RZ, PT ;  /* 0x000000ff1400720c */ /* 0x000fe20003f25270 */
[----:B------:R-:W-:Y:S02]  /*88a0*/  IMAD.MOV.U32 R16, RZ, RZ, 0x1 ;  /* 0x00000001ff107424 */ /* 0x000fe400078e00ff */
[----:B------:R-:W-:-:S10]  /*88b0*/  IMAD.MOV.U32 R5, RZ, RZ, R14 ;  /* 0x000000ffff057224 */ /* 0x000fd400078e000e */
[----:B------:R-:W-:Y:S05]  /*88c0*/  @!P1 BRA `(.L_x_3588) ;  /* 0x00000004008c9947 */ /* 0x000fea0003800000 */
[----:B------:R-:W2:Y:S02]  /*88d0*/  SYNCS.PHASECHK.TRANS64.TRYWAIT P1, [R0+URZ+0x36438], R6 ;  /* 0x03643806000075a7 */ /* 0x000ea4000802017f */
[----:B--2---:R-:W-:Y:S05]  /*88e0*/  @!P1 BRA `(.L_x_3599) ;  /* 0x0000000c00c09947 */ /* 0x004fea0003800000 */
.L_x_3619:
[----:B------:R-:W-:Y:S05]  /*88f0*/  @P0 BRA `(.L_x_3600) ;  /* 0x0000000000140947 */ /* 0x000fea0003800000 */
[----:B------:R-:W-:Y:S01]  /*8900*/  ISETP.NE.AND P1, PT, R18, RZ, PT ;  /* 0x000000ff1200720c */ /* 0x000fe20003f25270 */
[----:B------:R-:W-:-:S04]  /*8910*/  IMAD.MOV.U32 R5, RZ, RZ, 0x6100 ;  /* 0x00006100ff057424 */ /* 0x000fc800078e00ff */
[----:B------:R3:W-:Y:S08]  /*8920*/  SYNCS.ARRIVE.TRANS64 RZ, [R0+URZ+0x36430], R5 ;  /* 0x0364300500ff79a7 */ /* 0x0007f0000800003f */
[----:B------:R-:W-:Y:S05]  /*8930*/  @!P1 BRA `(.L_x_3600) ;  /* 0x0000000000049947 */ /* 0x000fea0003800000 */
[----:B------:R-:W-:Y:S01]  /*8940*/  BPT.TRAP 0x1 ;  /* 0x000000040000795c */ /* 0x000fe20000300000 */
.L_x_3600:
        /* <DEDUP_REMOVED lines=42> */
.L_x_3620:
[----:B------:R-:W-:Y:S01]  /*8bf0*/  IMAD.MOV.U32 R16, RZ, RZ, RZ ;  /* 0x000000ffff107224 */ /* 0x000fe200078e00ff */
[----:B------:R-:W-:Y:S06]  /*8c00*/  @P0 BRA `(.L_x_3602) ;  /* 0x0000000000140947 */ /* 0x000fec0003800000 */
[----:B------:R-:W-:Y:S01]  /*8c10*/  ISETP.NE.AND P1, PT, R18, RZ, PT ;  /* 0x000000ff1200720c */ /* 0x000fe20003f25270 */
[----:B-1----:R-:W-:-:S04]  /*8c20*/  IMAD.MOV.U32 R5, RZ, RZ, 0x6100 ;  /* 0x00006100ff057424 */ /* 0x002fc800078e00ff */
[----:B------:R2:W-:Y:S08]  /*8c30*/  SYNCS.ARRIVE.TRANS64 RZ, [R0+URZ+0x36418], R5 ;  /* 0x0364180500ff79a7 */ /* 0x0005f0000800003f */
[----:B------:R-:W-:Y:S05]  /*8c40*/  @!P1 BRA `(.L_x_3602) ;  /* 0x0000000000049947 */ /* 0x000fea0003800000 */
[----:B------:R-:W-:Y:S01]  /*8c50*/  BPT.TRAP 0x1 ;  /* 0x000000040000795c */ /* 0x000fe20000300000 */
.L_x_3602:
        /* <DEDUP_REMOVED lines=42> */
.L_x_3588:
[----:B------:R-:W-:-:S04]  /*8f00*/  SHF.L.U32 R3, R16, 0x1f, RZ ;  /* 0x0000001f10037819 */ /* 0x000fc800000006ff */
[----:B------:R-:W2:Y:S02]  /*8f10*/  SYNCS.PHASECHK.TRANS64.TRYWAIT P1, [R0+URZ+0x36438], R3 ;  /* 0x03643803000075a7 */ /* 0x000ea4000802017f */
[----:B--2---:R-:W-:Y:S05]  /*8f20*/  @!P1 BRA `(.L_x_3603) ;  /* 0x0000000800589947 */ /* 0x004fea0003800000 */
.L_x_3621:
[----:B------:R-:W-:Y:S05]  /*8f30*/  @P0 BRA `(.L_x_3604) ;  /* 0x0000000000180947 */ /* 0x000fea0003800000 */
[----:B------:R-:W3:Y:S01]  /*8f40*/  S2R R2, SR_TID.X ;  /* 0x0000000000027919 */ /* 0x000ee20000002100 */
[----:B--2---:R-:W-:-:S04]  /*8f50*/  IMAD.MOV.U32 R3, RZ, RZ, 0x6100 ;  /* 0x00006100ff037424 */ /* 0x004fc800078e00ff */
[----:B------:R4:W-:Y:S01]  /*8f60*/  SYNCS.ARRIVE.TRANS64 RZ, [R0+URZ+0x36430], R3 ;  /* 0x0364300300ff79a7 */ /* 0x0009e2000800003f */
[----:B---3--:R-:W-:-:S13]  /*8f70*/  LOP3.LUT P0, RZ, R2, 0x1f, RZ, 0xc0, !PT ;  /* 0x0000001f02ff7812 */ /* 0x008fda000780c0ff */
[----:B----4-:R-:W-:Y:S05]  /*8f80*/  @!P0 BRA `(.L_x_3604) ;  /* 0x0000000000048947 */ /* 0x010fea0003800000 */
[----:B------:R-:W-:Y:S01]  /*8f90*/  BPT.TRAP 0x1 ;  /* 0x000000040000795c */ /* 0x000fe20000300000 */
.L_x_3604:
        /* <DEDUP_REMOVED lines=44> */
.L_x_3585:
[----:B------:R-:W-:Y:S05]  /*9260*/  BSYNC B0 ;  /* 0x0000000000007941 */ /* 0x000fea0003800000 */
.L_x_3581:
[----:B------:R-:W-:-:S03]  /*9270*/  UMOV UR7, 0xffffffff ;  /* 0xffffffff00077882 */ /* 0x000fc60000000000 */
[----:B------:R-:W-:Y:S05]  /*9280*/  BRA.DIV UR7, `(.L_x_3605) ;  /* 0x0000000607947947 */ /* 0x000fea000b800000 */
[----:B------:R-:W-:-:S13]  /*9290*/  ELECT P6, URZ, PT ;  /* 0x00000000003f782f */ /* 0x000fda00038c0000 */
.L_x_3624:
[----:B------:R-:W-:Y:S05]  /*92a0*/  @!P6 BRA `(.L_x_3506) ;  /* 0x000000000074e947 */ /* 0x000fea0003800000 */
[----:B-12---:R-:W2:Y:S02]  /*92b0*/  LDL.LU R0, [R1+0x4] ;  /* 0x0000040001007983 */ /* 0x006ea40000300800 */
[----:B--2---:R-:W-:-:S04]  /*92c0*/  LOP3.LUT R0, R0, 0x2, RZ, 0xfc, !PT ;  /* 0x0000000200007812 */ /* 0x004fc800078efcff */
[----:B------:R-:W-:-:S13]  /*92d0*/  ISETP.NE.AND P2, PT, R0, 0x3, PT ;  /* 0x000000030000780c */ /* 0x000fda0003f45270 */
[----:B------:R-:W-:Y:S05]  /*92e0*/  @!P2 BRA `(.L_x_3606) ;  /* 0x000000000004a947 */ /* 0x000fea0003800000 */
[----:B------:R-:W-:Y:S01]  /*92f0*/  BPT.TRAP 0x1 ;  /* 0x000000040000795c */ /* 0x000fe20000300000 */
.L_x_3606:
        /* <DEDUP_REMOVED lines=15> */
.L_x_3625:
[----:B------:R-:W2:Y:S02]  /*93f0*/  SYNCS.PHASECHK.TRANS64.TRYWAIT P0, [R3+URZ], R2 ;  /* 0x00000002030075a7 */ /* 0x000ea4000800017f */
[----:B--2---:R-:W-:Y:S05]  /*9400*/  @!P0 BRA `(.L_x_3608) ;  /* 0x0000000400688947 */ /* 0x004fea0003800000 */
.L_x_3626:
[----:B------:R-:W-:Y:S05]  /*9410*/  @!P2 BRA `(.L_x_3609) ;  /* 0x000000000004a947 */ /* 0x000fea0003800000 */
[----:B------:R-:W-:Y:S01]  /*9420*/  BPT.TRAP 0x1 ;  /* 0x000000040000795c */ /* 0x000fe20000300000 */
.L_x_3609:
[----:B------:R-:W-:-:S07]  /*9430*/  SHF.L.U32 R16, R16, 0x1f, RZ ;  /* 0x0000001f10107819 */ /* 0x000fce00000006ff */
.L_x_3610:
[----:B---3--:R3:W4:Y:S02]  /*9440*/  SYNCS.PHASECHK.TRANS64.TRYWAIT P0, [R9+URZ+0x36438], R16 ;  /* 0x03643810090075a7 */ /* 0x008724000800017f */
[----:B----4-:R-:W-:Y:S05]  /*9450*/  @!P0 NANOSLEEP.SYNCS 0x989680 ;  /* 0x009896800000895d */ /* 0x010fea0003900000 */
[----:B------:R-:W4:Y:S02]  /*9460*/  @!P0 SYNCS.PHASECHK.TRANS64 P0, [R9+URZ+0x36438], R16 ;  /* 0x03643810090085a7 */ /* 0x000f24000800007f */
[----:B----4-:R-:W-:Y:S05]  /*9470*/  @!P0 BRA `(.L_x_3610) ;  /* 0xfffffffc00f08947 */ /* 0x010fea000383ffff */
.L_x_3506:
[----:B------:R-:W-:Y:S05]  /*9480*/  BSYNC B6 ;  /* 0x0000000000067941 */ /* 0x000fea0003800000 */
.L_x_3498:
[----:B------:R-:W-:Y:S05]  /*9490*/  EXIT ;  /* 0x000000000000794d */ /* 0x000fea0003800000 */
.L_x_3516:
[----:B------:R-:W-:Y:S02]  /*94a0*/  IMAD.MOV.U32 R12, RZ, RZ, RZ ;  /* 0x000000ffff0c7224 */ /* 0x000fe400078e00ff */
[----:B------:R-:W-:Y:S02]  /*94b0*/  IMAD.MOV.U32 R11, RZ, RZ, 0x1f ;  /* 0x0000001fff0b7424 */ /* 0x000fe400078e00ff */
[----:B------:R-:W-:-:S07]  /*94c0*/  IMAD.MOV.U32 R15, RZ, RZ, -0x1 ;  /* 0xffffffffff0f7424 */ /* 0x000fce00078e00ff */
[----:B--2---:R-:W-:Y:S05]  /*94d0*/  WARPSYNC.COLLECTIVE R15, `(.L_x_3611) ;  /* 0x000000000f087348 */ /* 0x004fea0003c00000 */
[----:B------:R1:W3:Y:S02]  /*94e0*/  SHFL.IDX P6, R14, R13, R12, R11 ;  /* 0x0000000c0d0e7389 */ /* 0x0002e400000c000b */
[----:B-123--:R-:W-:Y:S01]  /*94f0*/  ENDCOLLECTIVE ;  /* 0x000000000000791b */ /* 0x00efe20003800000 */
.L_x_3611:
[----:B------:R-:W-:Y:S05]  /*9500*/  BRA `(.L_x_3612) ;  /* 0xffffff8000407947 */ /* 0x000fea000383ffff */
.L_x_3518:
[----:B---3--:R-:W-:-:S04]  /*9510*/  IMAD.U32 R0, RZ, RZ, UR36 ;  /* 0x00000024ff007e24 */ /* 0x008fc8000f8e00ff */
[----:B------:R3:W4:Y:S03]  /*9520*/  SYNCS.PHASECHK.TRANS64.TRYWAIT P0, [R0+URZ+0x36400], R10 ;  /* 0x0364000a000075a7 */ /* 0x000726000800017f */
[----:B----4-:R-:W-:Y:S05]  /*9530*/  @!P0 NANOSLEEP.SYNCS 0x989680 ;  /* 0x009896800000895d */ /* 0x010fea0003900000 */
[----:B------:R-:W4:Y:S02]  /*9540*/  @!P0 SYNCS.PHASECHK.TRANS64 P0, [R0+URZ+0x36400], R10 ;  /* 0x0364000a000085a7 */ /* 0x000f24000800007f */
[----:B----4-:R-:W-:Y:S05]  /*9550*/  @!P0 BRA `(.L_x_3518) ;  /* 0xfffffffc00ec8947 */ /* 0x010fea000383ffff */
[----:B------:R-:W-:Y:S05]  /*9560*/  BRA `(.L_x_3517) ;  /* 0xffffff80007c7947 */ /* 0x000fea000383ffff */
.L_x_3522:
[----:B---3--:R3:W4:Y:S02]  /*9570*/  SYNCS.PHASECHK.TRANS64.TRYWAIT P1, [R3+URZ+0x36410], R10 ;  /* 0x0364100a030075a7 */ /* 0x008724000802017f */
[----:B----4-:R-:W-:Y:S05]  /*9580*/  @!P1 NANOSLEEP.SYNCS 0x989680 ;  /* 0x009896800000995d */ /* 0x010fea0003900000 */
[----:B------:R-:W4:Y:S02]  /*9590*/  @!P1 SYNCS.PHASECHK.TRANS64 P1, [R3+URZ+0x36410], R10 ;  /* 0x0364100a030095a7 */ /* 0x000f24000802007f */
[----:B----4-:R-:W-:Y:S05]  /*95a0*/  @!P1 BRA `(.L_x_3522) ;  /* 0xfffffffc00f09947 */ /* 0x010fea000383ffff */
[----:B------:R-:W-:Y:S05]  /*95b0*/  BRA `(.L_x_3521) ;  /* 0xffffff88003c7947 */ /* 0x000fea000383ffff */
.L_x_3526:
[----:B-1----:R-:W-:-:S04]  /*95c0*/  IMAD.U32 R121, RZ, RZ, UR36 ;  /* 0x00000024ff797e24 */ /* 0x002fc8000f8e00ff */
[----:B------:R1:W2:Y:S03]  /*95d0*/  SYNCS.PHASECHK.TRANS64.TRYWAIT P1, [R121+URZ+0x36430], R14 ;  /* 0x0364300e790075a7 */ /* 0x0002a6000802017f */
[----:B--2---:R-:W-:Y:S05]  /*95e0*/  @!P1 NANOSLEEP.SYNCS 0x989680 ;  /* 0x009896800000995d */ /* 0x004fea0003900000 */
[----:B------:R-:W2:Y:S02]  /*95f0*/  @!P1 SYNCS.PHASECHK.TRANS64 P1, [R121+URZ+0x36430], R14 ;  /* 0x0364300e790095a7 */ /* 0x000ea4000802007f */
[----:B--2---:R-:W-:Y:S05]  /*9600*/  @!P1 BRA `(.L_x_3526) ;  /* 0xfffffffc00ec9947 */ /* 0x004fea000383ffff */
[----:B------:R-:W-:Y:S05]  /*9610*/  BRA `(.L_x_3525) ;  /* 0xffffff9000607947 */ /* 0x000fea000383ffff */
.L_x_3586:
[----:B-1----:R1:W2:Y:S02]  /*9620*/  SYNCS.PHASECHK.TRANS64.TRYWAIT P1, [R0+URZ+0x36420], R6 ;  /* 0x03642006000075a7 */ /* 0x0022a4000802017f */
[----:B--2---:R-:W-:Y:S05]  /*9630*/  @!P1 NANOSLEEP.SYNCS 0x989680 ;  /* 0x009896800000995d */ /* 0x004fea0003900000 */
[----:B------:R-:W2:Y:S02]  /*9640*/  @!P1 SYNCS.PHASECHK.TRANS64 P1, [R0+URZ+0x36420], R6 ;  /* 0x03642006000095a7 */ /* 0x000ea4000802007f */
[----:B--2---:R-:W-:Y:S05]  /*9650*/  @!P1 BRA `(.L_x_3586) ;  /* 0xfffffffc00f09947 */ /* 0x004fea000383ffff */
[----:B------:R-:W-:Y:S05]  /*9660*/  BRA `(.L_x_3613) ;  /* 0xffffffdc006c7947 */ /* 0x000fea000383ffff */
.L_x_3590:
[----:B-1----:R1:W2:Y:S02]  /*9670*/  SYNCS.PHASECHK.TRANS64.TRYWAIT P1, [R0+URZ+0x36438], R6 ;  /* 0x03643806000075a7 */ /* 0x0022a4000802017f */
[----:B--2---:R-:W-:Y:S05]  /*9680*/  @!P1 NANOSLEEP.SYNCS 0x989680 ;  /* 0x009896800000995d */ /* 0x004fea0003900000 */
[----:B------:R-:W2:Y:S02]  /*9690*/  @!P1 SYNCS.PHASECHK.TRANS64 P1, [R0+URZ+0x36438], R6 ;  /* 0x03643806000095a7 */ /* 0x000ea4000802007f */
[----:B--2---:R-:W-:Y:S05]  /*96a0*/  @!P1 BRA `(.L_x_3590) ;  /* 0xfffffffc00f09947 */ /* 0x004fea000383ffff */
[----:B------:R-:W-:Y:S05]  /*96b0*/  BRA `(.L_x_3614) ;  /* 0xffffffe4004c7947 */ /* 0x000fea000383ffff */
.L_x_3592:
[----:B--2---:R2:W3:Y:S02]  /*96c0*/  SYNCS.PHASECHK.TRANS64.TRYWAIT P1, [R0+URZ+0x36428], R3 ;  /* 0x03642803000075a7 */ /* 0x0044e4000802017f */
[----:B---3--:R-:W-:Y:S05]  /*96d0*/  @!P1 NANOSLEEP.SYNCS 0x989680 ;  /* 0x009896800000995d */ /* 0x008fea0003900000 */
[----:B------:R-:W3:Y:S02]  /*96e0*/  @!P1 SYNCS.PHASECHK.TRANS64 P1, [R0+URZ+0x36428], R3 ;  /* 0x03642803000095a7 */ /* 0x000ee4000802007f */
[----:B---3--:R-:W-:Y:S05]  /*96f0*/  @!P1 BRA `(.L_x_3592) ;  /* 0xfffffffc00f09947 */ /* 0x008fea000383ffff */
[----:B------:R-:W-:Y:S05]  /*9700*/  BRA `(.L_x_3615) ;  /* 0xffffffe800107947 */ /* 0x000fea000383ffff */
.L_x_3594:
        /* <DEDUP_REMOVED lines=8> */
.L_x_3596:
[----:B------:R-:W-:-:S07]  /*9790*/  SHF.L.U32 R5, R7, 0x1f, RZ ;  /* 0x0000001f07057819 */ /* 0x000fce00000006ff */
.L_x_3617:
[----:B--2---:R2:W3:Y:S02]  /*97a0*/  SYNCS.PHASECHK.TRANS64.TRYWAIT P1, [R0+URZ+0x36420], R5 ;  /* 0x03642005000075a7 */ /* 0x0044e4000802017f */
[----:B---3--:R-:W-:Y:S05]  /*97b0*/  @!P1 NANOSLEEP.SYNCS 0x989680 ;  /* 0x009896800000995d */ /* 0x008fea0003900000 */
[----:B------:R-:W3:Y:S02]  /*97c0*/  @!P1 SYNCS.PHASECHK.TRANS64 P1, [R0+URZ+0x36420], R5 ;  /* 0x03642005000095a7 */ /* 0x000ee4000802007f */
[----:B---3--:R-:W-:Y:S05]  /*97d0*/  @!P1 BRA `(.L_x_3617) ;  /* 0xfffffffc00f09947 */ /* 0x008fea000383ffff */
[----:B------:R-:W-:Y:S05]  /*97e0*/  BRA `(.L_x_3618) ;  /* 0xffffffec00607947 */ /* 0x000fea000383ffff */
.L_x_3599:
[----:B--2---:R2:W3:Y:S02]  /*97f0*/  SYNCS.PHASECHK.TRANS64.TRYWAIT P1, [R0+URZ+0x36438], R6 ;  /* 0x03643806000075a7 */ /* 0x0044e4000802017f */
[----:B---3--:R-:W-:Y:S05]  /*9800*/  @!P1 NANOSLEEP.SYNCS 0x989680 ;  /* 0x009896800000995d */ /* 0x008fea0003900000 */
[----:B------:R-:W3:Y:S02]  /*9810*/  @!P1 SYNCS.PHASECHK.TRANS64 P1, [R0+URZ+0x36438], R6 ;  /* 0x03643806000095a7 */ /* 0x000ee4000802007f */
[----:B---3--:R-:W-:Y:S05]  /*9820*/  @!P1 BRA `(.L_x_3599) ;  /* 0xfffffffc00f09947 */ /* 0x008fea000383ffff */
[----:B------:R-:W-:Y:S05]  /*9830*/  BRA `(.L_x_3619) ;  /* 0xfffffff0002c7947 */ /* 0x000fea000383ffff */
.L_x_3601:
[----:B-1----:R1:W2:Y:S02]  /*9840*/  SYNCS.PHASECHK.TRANS64.TRYWAIT P1, [R0+URZ+0x36428], R5 ;  /* 0x03642805000075a7 */ /* 0x0022a4000802017f */
[----:B--2---:R-:W-:Y:S05]  /*9850*/  @!P1 NANOSLEEP.SYNCS 0x989680 ;  /* 0x009896800000995d */ /* 0x004fea0003900000 */
[----:B------:R-:W2:Y:S02]  /*9860*/  @!P1 SYNCS.PHASECHK.TRANS64 P1, [R0+URZ+0x36428], R5 ;  /* 0x03642805000095a7 */ /* 0x000ea4000802007f */
[----:B--2---:R-:W-:Y:S05]  /*9870*/  @!P1 BRA `(.L_x_3601) ;  /* 0xfffffffc00f09947 */ /* 0x004fea000383ffff */
[----:B------:R-:W-:Y:S05]  /*9880*/  BRA `(.L_x_3620) ;  /* 0xfffffff000d87947 */ /* 0x000fea000383ffff */
.L_x_3603:
[----:B--2---:R2:W3:Y:S02]  /*9890*/  SYNCS.PHASECHK.TRANS64.TRYWAIT P1, [R0+URZ+0x36438], R3 ;  /* 0x03643803000075a7 */ /* 0x0044e4000802017f */
[----:B---3--:R-:W-:Y:S05]  /*98a0*/  @!P1 NANOSLEEP.SYNCS 0x989680 ;  /* 0x009896800000995d */ /* 0x008fea0003900000 */
[----:B------:R-:W3:Y:S02]  /*98b0*/  @!P1 SYNCS.PHASECHK.TRANS64 P1, [R0+URZ+0x36438], R3 ;  /* 0x03643803000095a7 */ /* 0x000ee4000802007f */
[----:B---3--:R-:W-:Y:S05]  /*98c0*/  @!P1 BRA `(.L_x_3603) ;  /* 0xfffffffc00f09947 */ /* 0x008fea000383ffff */
[----:B------:R-:W-:Y:S05]  /*98d0*/  BRA `(.L_x_3621) ;  /* 0xfffffff400947947 */ /* 0x000fea000383ffff */
.L_x_3605:
[----:B------:R-:W-:Y:S01]  /*98e0*/  BSSY B0, `(.L_x_3622) ;  /* 0x0000006000007945 */ /* 0x000fe20003800000 */
[----:B------:R-:W-:-:S07]  /*98f0*/  IMAD.MOV.U32 R15, RZ, RZ, -0x1 ;  /* 0xffffffffff0f7424 */ /* 0x000fce00078e00ff */
[----:B-12---:R-:W-:Y:S05]  /*9900*/  WARPSYNC.COLLECTIVE R15, `(.L_x_3623) ;  /* 0x000000000f0c7348 */ /* 0x006fea0003c00000 */
[----:B------:R-:W-:Y:S02]  /*9910*/  ELECT P6, UR62, PT ;  /* 0x00000000003e782f */ /* 0x000fe400038c0000 */
[----:B------:R-:W-:Y:S01]  /*9920*/  MOV R14, UR62 ;  /* 0x0000003e000e7c02 */ /* 0x000fe20008000f00 */
[----:B-12---:R-:W-:Y:S10]  /*9930*/  ENDCOLLECTIVE ;  /* 0x000000000000791b */ /* 0x006ff40003800000 */
.L_x_3623:
[----:B------:R-:W-:Y:S05]  /*9940*/  BSYNC B0 ;  /* 0x0000000000007941 */ /* 0x000fea0003800000 */
.L_x_3622:
[----:B------:R-:W-:Y:S05]  /*9950*/  BRA `(.L_x_3624) ;  /* 0xfffffff800507947 */ /* 0x000fea000383ffff */
.L_x_3607:
[----:B-1----:R1:W2:Y:S02]  /*9960*/  SYNCS.PHASECHK.TRANS64.TRYWAIT P0, [R7+URZ], R0 ;  /* 0x00000000070075a7 */ /* 0x0022a4000800017f */
[----:B--2---:R-:W-:Y:S05]  /*9970*/  @!P0 NANOSLEEP.SYNCS 0x989680 ;  /* 0x009896800000895d */ /* 0x004fea0003900000 */
[----:B------:R-:W2:Y:S02]  /*9980*/  @!P0 SYNCS.PHASECHK.TRANS64 P0, [R7+URZ], R0 ;  /* 0x00000000070085a7 */ /* 0x000ea4000800007f */
[----:B--2---:R-:W-:Y:S05]  /*9990*/  @!P0 BRA `(.L_x_3607) ;  /* 0xfffffffc00f08947 */ /* 0x004fea000383ffff */
[----:B------:R-:W-:Y:S05]  /*99a0*/  BRA `(.L_x_3625) ;  /* 0xfffffff800907947 */ /* 0x000fea000383ffff */
.L_x_3608:
[----:B--2---:R2:W3:Y:S02]  /*99b0*/  SYNCS.PHASECHK.TRANS64.TRYWAIT P0, [R3+URZ], R2 ;  /* 0x00000002030075a7 */ /* 0x0044e4000800017f */
[----:B---3--:R-:W-:Y:S05]  /*99c0*/  @!P0 NANOSLEEP.SYNCS 0x989680 ;  /* 0x009896800000895d */ /* 0x008fea0003900000 */
[----:B------:R-:W3:Y:S02]  /*99d0*/  @!P0 SYNCS.PHASECHK.TRANS64 P0, [R3+URZ], R2 ;  /* 0x00000002030085a7 */ /* 0x000ee4000800007f */
[----:B---3--:R-:W-:Y:S05]  /*99e0*/  @!P0 BRA `(.L_x_3608) ;  /* 0xfffffffc00f08947 */ /* 0x008fea000383ffff */
[----:B------:R-:W-:Y:S05]  /*99f0*/  BRA `(.L_x_3626) ;  /* 0xfffffff800847947 */ /* 0x000fea000383ffff */
.L_x_3627:
        /* <DEDUP_REMOVED lines=16> */
.L_x_3878:


//--------------------- .text._ZN7cutlass13device_kernelIN5flash32FlashAttnBwdPostprocessConvertdQIN4cute5tupleIJNS3_1CILi96EEENS5_ILi192EEEEEENS_10bfloat16_tEfNS_4arch4Sm90ELi384ENS3_8TiledMMAINS3_8MMA_AtomIJNS3_4SM904GMMA27MMA_64x96x16_F32BF16BF16_SSILNSF_5MajorE1ELSH_1ELNSF_7ScaleInE1ELSI_1EEEEEENS3_6LayoutINS4_IJNS5_ILi3EEENS5_ILi1EEESN_EEENS4_IJSN_NS5_ILi0EEESP_EEEEENS4_IJNS3_10UnderscoreESS_SS_EEEEELb1EEEEEvNT_6ParamsE --------------------------
	.section	.text._ZN7cutlass13device_kernelIN5flash32FlashAttnBwdPostprocessConvertdQIN4cute5tupleIJNS3_1CILi96EEENS5_ILi192EEEEEENS_10bfloat16_tEfNS_4arch4Sm90ELi384ENS3_8TiledMMAINS3_8MMA_AtomIJNS3_4SM904GMMA27MMA_64x96x16_F32BF16BF16_SSILNSF_5MajorE1ELSH_1ELNSF_7ScaleInE1ELSI_1EEEEEENS3_6LayoutINS4_IJNS5_ILi3EEENS5_ILi1EEESN_EEENS4_IJSN_NS5_ILi0EEESP_EEEEENS4_IJNS3_10UnderscoreESS_SS_EEEEELb1EEEEEvNT_6ParamsE,"ax",@progbits
	.align	128
.text._ZN7cutlass13device_kernelIN5flash32FlashAttnBwdPostprocessConvertdQIN4cute5tupleIJNS3_1CILi96EEENS5_ILi192EEEEEENS_10bfloat16_tEfNS_4arch4Sm90ELi384ENS3_8TiledMMAINS3_8MMA_AtomIJNS3_4SM904GMMA27MMA_64x96x16_F32BF16BF16_SSILNSF_5MajorE1ELSH_1ELNSF_7ScaleInE1ELSI_1EEEEEENS3_6LayoutINS4_IJNS5_ILi3EEENS5_ILi1EEESN_EEENS4_IJSN_NS5_ILi0EEESP_EEEEENS4_IJNS3_10UnderscoreESS_SS_EEEEELb1EEEEEvNT_6ParamsE:
        .type           _ZN7cutlass13device_kernelIN5flash32FlashAttnBwdPostprocessConvertdQIN4cute5tupleIJNS3_1CILi96EEENS5_ILi192EEEEEENS_10bfloat16_tEfNS_4arch4Sm90ELi384ENS3_8TiledMMAINS3_8MMA_AtomIJNS3_4SM904GMMA27MMA_64x96x16_F32BF16BF16_SSILNSF_5MajorE1ELSH_1ELNSF_7ScaleInE1ELSI_1EEEEEENS3_6LayoutINS4_IJNS5_ILi3EEENS5_ILi1EEESN_EEENS4_IJSN_NS5_ILi0EEESP_EEEEENS4_IJNS3_10UnderscoreESS_SS_EEEEELb1EEEEEvNT_6ParamsE,@function
        .size           _ZN7cutlass13device_kernelIN5flash32FlashAttnBwdPostprocessConvertdQIN4cute5tupleIJNS3_1CILi96EEENS5_ILi192EEEEEENS_10bfloat16_tEfNS_4arch4Sm90ELi384ENS3_8TiledMMAINS3_8MMA_AtomIJNS3_4SM904GMMA27MMA_64x96x16_F32BF16BF16_SSILNSF_5MajorE1ELSH_1ELNSF_7ScaleInE1ELSI_1EEEEEENS3_6LayoutINS4_IJNS5_ILi3EEENS5_ILi1EEESN_EEENS4_IJSN_NS5_ILi0EEESP_EEEEENS4_IJNS3_10UnderscoreESS_SS_EEEEELb1EEEEEvNT_6ParamsE,(.L_x_3879 - _ZN7cutlass13device_kernelIN5flash32FlashAttnBwdPostprocessConvertdQIN4cute5tupleIJNS3_1CILi96EEENS5_ILi192EEEEEENS_10bfloat16_tEfNS_4arch4Sm90ELi384ENS3_8TiledMMAINS3_8MMA_AtomIJNS3_4SM904GMMA27MMA_64x96x16_F32BF16BF16_SSILNSF_5MajorE1ELSH_1ELNSF_7ScaleInE1ELSI_1EEEEEENS3_6LayoutINS4_IJNS5_ILi3EEENS5_ILi1EEESN_EEENS4_IJSN_NS5_ILi0EEESP_EEEEENS4_IJNS3_10UnderscoreESS_SS_EEEEELb1EEEEEvNT_6ParamsE)
        .other          _ZN7cutlass13device_kernelIN5flash32FlashAttnBwdPostprocessConvertdQIN4cute5tupleIJNS3_1CILi96EEENS5_ILi192EEEEEENS_10bfloat16_tEfNS_4arch4Sm90ELi384ENS3_8TiledMMAINS3_8MMA_AtomIJNS3_4SM904GMMA27MMA_64x96x16_F32BF16BF16_SSILNSF_5MajorE1ELSH_1ELNSF_7ScaleInE1ELSI_1EEEEEENS3_6LayoutINS4_IJNS5_ILi3EEENS5_ILi1EEESN_EEENS4_IJSN_NS5_ILi0EEESP_EEEEENS4_IJNS3_10UnderscoreESS_SS_EEEEELb1EEEEEvNT_6ParamsE,@"STO_CUDA_ENTRY STV_DEFAULT"
_ZN7cutlass13device_kernelIN5flash32FlashAttnBwdPostprocessConvertdQIN4cute5tupleIJNS3_1CILi96EEENS5_ILi192EEEEEENS_10bfloat16_tEfNS_4arch4Sm90ELi384ENS3_8TiledMMAINS3_8MMA_AtomIJNS3_4SM904GMMA27MMA_64x96x16_F32BF16BF16_SSILNSF_5MajorE1ELSH_1ELNSF_7ScaleInE1ELSI_1EEEEEENS3_6LayoutINS4_IJNS5_ILi3EEENS5_ILi1EEESN_EEENS4_IJSN_NS5_ILi0EEESP_EEEEENS4_IJNS3_10UnderscoreESS_SS_EEEEELb1EEEEEvNT_6ParamsE:
[----:B------:R-:W-:Y:S08]  /*0000*/  LDC R1, c[0x0][0x28] ;  /* 0x00000a00ff017b82 */ /* 0x000ff00000000800 */
[----:B------:R-:W0:Y:S01]  /*0010*/  LDC.64 R4, c[0x0][0x278] ;  /* 0x00009e00ff047b82 */ /* 0x000e220000000a00 */
[----:B------:R-:W1:Y:S01]  /*0020*/  S2R R11, SR_CTAID.Z ;  /* 0x00000000000b7919 */ /* 0x000e620000002700 */
[----:B------:R-:W-:-:S06]  /*0030*/  ULDC.64 UR8, c[0x0][0x208] ;  /* 0x0000820000087ab9 */ /* 0x000fcc0000000a00 */
[----:B------:R-:W2:Y:S08]  /*0040*/  LDC.64 R8, c[0x0][0x270] ;  /* 0x00009c00ff087b82 */ /* 0x000eb00000000a00 */
[----:B------:R-:W1:Y:S01]  /*0050*/  LDC.64 R2, c[0x0][0x270] ;  /* 0x00009c00ff027b82 */ /* 0x000e620000000a00 */
[----:B0-----:R-:W-:-:S04]  /*0060*/  ISETP.NE.U32.AND P2, PT, R4, RZ, PT ;  /* 0x000000ff0400720c */ /* 0x001fc80003f45070 */
[----:B------:R-:W-:-:S03]  /*0070*/  ISETP.NE.AND.EX P2, PT, R5, RZ, PT, P2 ;  /* 0x000000ff0500720c */ /* 0x000fc60003f45320 */
[----:B------:R-:W0:Y:S01]  /*0080*/  LDC R55, c[0x0][0x240] ;  /* 0x00009000ff377b82 */ /* 0x000e220000000800 */
[----:B--2---:R-:W-:-:S04]  /*0090*/  ISETP.NE.U32.AND P1, PT, R8, RZ, PT ;  /* 0x000000ff0800720c */ /* 0x004fc80003f25070 */
[----:B------:R-:W-:Y:S01]  /*00a0*/  ISETP.NE.AND.EX P1, PT, R9, RZ, PT, P1 ;  /* 0x000000ff0900720c */ /* 0x000fe20003f25310 */
[----:B-1----:R-:W-:-:S04]  /*00b0*/  IMAD.WIDE R2, R11, 0x4, R2 ;  /* 0x000000040b027825 */ /* 0x002fc800078e0202 */
[----:B------:R-:W1:Y:S08]  /*00c0*/  @P2 LDC.64 R4, c[0x0][0x278] ;  /* 0x00009e00ff042b82 */ /* 0x000e700000000a00 */
[----:B------:R2:W5:Y:S01]  /*00d0*/  @P1 LDG.E R7, desc[UR8][R2.64] ;  /* 0x0000000802071981 */ /* 0x000562000c1e1900 */
[----:B-1----:R-:W-:-:S05]  /*00e0*/  @P2 IMAD.WIDE R4, R11, 0x4, R4 ;  /* 0x000000040b042825 */ /* 0x002fca00078e0204 */
[----:B0-----:R2:W5:Y:S01]  /*00f0*/  @P2 LDG.E R55, desc[UR8][R4.64] ;  /* 0x0000000804372981 */ /* 0x001562000c1e1900 */
[----:B------:R-:W-:Y:S01]  /*0100*/  ISETP.NE.U32.AND P0, PT, R8, RZ, PT ;  /* 0x000000ff0800720c */ /* 0x000fe20003f05070 */
[----:B------:R-:W0:Y:S03]  /*0110*/  S2R R48, SR_CTAID.X ;  /* 0x0000000000307919 */ /* 0x000e260000002500 */
[----:B------:R-:W-:Y:S01]  /*0120*/  ISETP.NE.AND.EX P0, PT, R9, RZ, PT, P0 ;  /* 0x000000ff0900720c */ /* 0x000fe20003f05300 */
[----:B0-----:R-:W-:Y:S01]  /*0130*/  IMAD R0, R48, 0x60, RZ ;  /* 0x0000006030007824 */ /* 0x001fe200078e02ff */
[----:B--2---:R-:W-:Y:S11]  /*0140*/  @P2 BRA `(.L_x_3628) ;  /* 0x0000000000102947 */ /* 0x004ff60003800000 */
[----:B------:R-:W-:Y:S05]  /*0150*/  @!P1 BRA `(.L_x_3628) ;  /* 0x00000000000c9947 */ /* 0x000fea0003800000 */
[----:B------:R-:W2:Y:S04]  /*0160*/  LDG.E R4, desc[UR8][R2.64] ;  /* 0x0000000802047981 */ /* 0x000ea8000c1e1900 */
[----:B-----5:R-:W2:Y:S02]  /*0170*/  LDG.E R55, desc[UR8][R2.64+0x4] ;  /* 0x0000040802377981 */ /* 0x020ea4000c1e1900 */
[----:B--2---:R-:W-:-:S07]  /*0180*/  IMAD.IADD R55, R55, 0x1, -R4 ;  /* 0x0000000137377824 */ /* 0x004fce00078e0a04 */
.L_x_3628:
[----:B-----5:R-:W-:-:S13]  /*0190*/  ISETP.GE.AND P2, PT, R0, R55, PT ;  /* 0x000000370000720c */ /* 0x020fda0003f46270 */
[----:B------:R-:W-:Y:S05]  /*01a0*/  @P0 EXIT P2 ;  /* 0x000000000000094d */ /* 0x000fea0001000000 */
[C---:B------:R-:W-:Y:S01]  /*01b0*/  @P1 IMAD R2, R11.reuse, 0x60, R7 ;  /* 0x000000600b021824 */ /* 0x040fe200078e0207 */
[----:B------:R-:W0:Y:S01]  /*01c0*/  S2R R0, SR_CTAID.Y ;  /* 0x0000000000007919 */ /* 0x000e220000002600 */
[----:B------:R-:W1:Y:S01]  /*01d0*/  LDC.64 R14, c[0x0][0x228] ;  /* 0x00008a00ff0e7b82 */ /* 0x000e620000000a00 */
[----:B------:R-:W-:Y:S01]  /*01e0*/  IMAD R9, R48, 0x4800, RZ ;  /* 0x0000480030097824 */ /* 0x000fe200078e02ff */
[----:B------:R-:W-:Y:S01]  /*01f0*/  SHF.R.S32.HI R53, RZ, 0x1f, R11 ;  /* 0x0000001fff357819 */ /* 0x000fe2000001140b */
[----:B------:R-:W-:Y:S01]  /*0200*/  @P1 IMAD.HI R2, R2, 0x2aaaaaab, RZ ;  /* 0x2aaaaaab02021827 */ /* 0x000fe200078e02ff */
[----:B------:R-:W2:Y:S01]  /*0210*/  S2R R12, SR_TID.X ;  /* 0x00000000000c7919 */ /* 0x000ea20000002100 */
[----:B------:R-:W-:Y:S01]  /*0220*/  SEL R50, R11, RZ, !P0 ;  /* 0x000000ff0b327207 */ /* 0x000fe20004000000 */
[----:B------:R-:W-:Y:S01]  /*0230*/  BSSY B0, `(.L_x_3629) ;  /* 0x000002f000007945 */ /* 0x000fe20003800000 */
[----:B------:R-:W-:Y:S01]  /*0240*/  SEL R53, R53, RZ, !P0 ;  /* 0x000000ff35357207 */ /* 0x000fe20004000000 */
[----:B------:R-:W3:Y:S01]  /*0250*/  LDC.64 R16, c[0x0][0x230] ;  /* 0x00008c00ff107b82 */ /* 0x000ee20000000a00 */
[----:B------:R-:W-:Y:S01]  /*0260*/  @P1 SHF.R.U32.HI R3, RZ, 0x1f, R2 ;  /* 0x0000001fff031819 */ /* 0x000fe20000011602 */
[----:B------:R-:W4:Y:S03]  /*0270*/  S2R R13, SR_CgaCtaId ;  /* 0x00000000000d7919 */ /* 0x000f260000008800 */
[----:B------:R-:W-:-:S05]  /*0280*/  @P1 LEA.HI.SX32 R3, R2, R3, 0x1c ;  /* 0x0000000302031211 */ /* 0x000fca00078fe2ff */
[----:B------:R-:W-:Y:S01]  /*0290*/  @P1 IMAD R5, R3, 0x4800, RZ ;  /* 0x0000480003051824 */ /* 0x000fe200078e02ff */
[----:B------:R-:W-:-:S03]  /*02a0*/  CS2R R2, SRZ ;  /* 0x0000000000027805 */ /* 0x000fc6000001ff00 */
[--C-:B------:R-:W-:Y:S01]  /*02b0*/  @P1 IMAD.MOV.U32 R2, RZ, RZ, R5.reuse ;  /* 0x000000ffff021224 */ /* 0x100fe200078e0005 */
[----:B------:R-:W-:-:S04]  /*02c0*/  @P1 SHF.R.S32.HI R3, RZ, 0x1f, R5 ;  /* 0x0000001fff031819 */ /* 0x000fc80000011405 */
[----:B------:R-:W-:-:S04]  /*02d0*/  IADD3 R2, P2, R9, R2, RZ ;  /* 0x0000000209027210 */ /* 0x000fc80007f5e0ff */
[----:B------:R-:W-:Y:S02]  /*02e0*/  LEA.HI.X.SX32 R3, R9, R3, 0x1, P2 ;  /* 0x0000000309037211 */ /* 0x000fe400010f0eff */
[----:B------:R-:W5:Y:S01]  /*02f0*/  LDC.64 R8, c[0x0][0x210] ;  /* 0x00008400ff087b82 */ /* 0x000f620000000a00 */
[----:B0-----:R-:W-:Y:S01]  /*0300*/  SHF.R.S32.HI R51, RZ, 0x1f, R0 ;  /* 0x0000001fff337819 */ /* 0x001fe20000011400 */
[----:B-1----:R-:W-:Y:S01]  /*0310*/  IMAD.WIDE.U32 R2, R0, R14, R2 ;  /* 0x0000000e00027225 */ /* 0x002fe200078e0002 */
[----:B--2---:R-:W-:-:S03]  /*0320*/  ISETP.NE.AND P0, PT, R12, RZ, PT ;  /* 0x000000ff0c00720c */ /* 0x004fc60003f05270 */
[----:B------:R-:W-:-:S04]  /*0330*/  IMAD R4, R51, R14, RZ ;  /* 0x0000000e33047224 */ /* 0x000fc800078e02ff */
[----:B------:R-:W-:Y:S02]  /*0340*/  IMAD R5, R0, R15, R4 ;  /* 0x0000000f00057224 */ /* 0x000fe400078e0204 */
[-C--:B---3--:R-:W-:Y:S02]  /*0350*/  IMAD R4, R53, R16.reuse, RZ ;  /* 0x0000001035047224 */ /* 0x088fe400078e02ff */
[----:B------:R-:W-:Y:S02]  /*0360*/  IMAD.IADD R3, R3, 0x1, R5 ;  /* 0x0000000103037824 */ /* 0x000fe400078e0205 */
[C---:B------:R-:W-:Y:S02]  /*0370*/  IMAD R5, R50.reuse, R17, R4 ;  /* 0x0000001132057224 */ /* 0x040fe400078e0204 */
[----:B------:R-:W-:-:S05]  /*0380*/  IMAD.WIDE.U32 R2, R50, R16, R2 ;  /* 0x0000001032027225 */ /* 0x000fca00078e0002 */
[----:B------:R-:W-:Y:S02]  /*0390*/  IADD3 R3, R3, R5, RZ ;  /* 0x0000000503037210 */ /* 0x000fe40007ffe0ff */
[----:B-----5:R-:W-:-:S04]  /*03a0*/  LEA R8, P2, R2, R8, 0x2 ;  /* 0x0000000802087211 */ /* 0x020fc800078410ff */
[----:B------:R-:W-:Y:S01]  /*03b0*/  LEA.HI.X R3, R2, R9, R3, 0x2, P2 ;  /* 0x0000000902037211 */ /* 0x000fe200010f1403 */
[----:B----4-:R-:W-:Y:S08]  /*03c0*/  @P0 BRA `(.L_x_3630) ;  /* 0x0000000000540947 */ /* 0x010ff00003800000 */
[----:B------:R-:W0:Y:S01]  /*03d0*/  S2UR UR7, SR_CgaCtaId ;  /* 0x00000000000779c3 */ /* 0x000e220000008800 */
[----:B------:R-:W-:Y:S01]  /*03e0*/  UMOV UR6, 0x400 ;  /* 0x0000040000067882 */ /* 0x000fe20000000000 */
[----:B------:R-:W-:Y:S01]  /*03f0*/  UMOV UR4, 0x1 ;  /* 0x0000000100047882 */ /* 0x000fe20000000000 */
[----:B------:R-:W-:Y:S01]  /*0400*/  IMAD.MOV.U32 R2, RZ, RZ, 0x12000 ;  /* 0x00012000ff027424 */ /* 0x000fe200078e00ff */
[----:B------:R-:W-:-:S04]  /*0410*/  UIADD3 UR4, -UR4, 0x100000, URZ ;  /* 0x0010000004047890 */ /* 0x000fc8000fffe13f */
[----:B------:R-:W-:Y:S02]  /*0420*/  USHF.L.U32 UR5, UR4, 0xb, URZ ;  /* 0x0000000b04057899 */ /* 0x000fe4000800063f */
[----:B------:R-:W-:Y:S01]  /*0430*/  USHF.L.U32 UR4, UR4, 0x1, URZ ;  /* 0x0000000104047899 */ /* 0x000fe2000800063f */
[----:B------:R-:W-:Y:S01]  /*0440*/  PLOP3.LUT P0, PT, PT, PT, PT, 0x80, 0x0 ;  /* 0x000000000000781c */ /* 0x000fe20003f0f070 */
[----:B------:R-:W-:Y:S01]  /*0450*/  UMOV UR10, 0x1200 ;  /* 0x00001200000a7882 */ /* 0x000fe20000000000 */
[----:B0-----:R-:W-:-:S04]  /*0460*/  ULEA UR6, UR7, UR6, 0x18 ;  /* 0x0000000607067291 */ /* 0x001fc8000f8ec03f */
[----:B------:R-:W-:Y:S01]  /*0470*/  UIADD3 UR7, UR6, 0x1b000, URZ ;  /* 0x0001b00006077890 */ /* 0x000fe2000fffe03f */
[----:B------:R-:W0:Y:S07]  /*0480*/  FENCE.VIEW.ASYNC.S ;  /* 0x00000000000073c6 */ /* 0x000e2e0000000000 */
[----:B0-----:R0:W1:Y:S02]  /*0490*/  SYNCS.EXCH.64 URZ, [UR6+0x1b000], UR4 ;  /* 0x01b00004063f75b2 */ /* 0x0010640008000100 */
[----:B0-----:R-:W-:-:S02]  /*04a0*/  R2UR UR4, R8 ;  /* 0x00000000080472ca */ /* 0x001fc400000e0000 */
[----:B------:R-:W-:Y:S01]  /*04b0*/  R2UR UR5, R3 ;  /* 0x00000000030572ca */ /* 0x000fe200000e0000 */
[----:B-1----:R0:W-:-:S14]  /*04c0*/  SYNCS.ARRIVE.TRANS64 RZ, [UR6+0x1b000], R2 ;  /* 0x01b00002ffff79a7 */ /* 0x0021dc0008000006 */
.L_x_3631:
[----:B------:R-:W-:Y:S01]  /*04d0*/  @P0 ELECT P2, URZ, PT ;  /* 0x00000000003f082f */ /* 0x000fe20003840000 */
[----:B------:R1:W-:-:S12]  /*04e0*/  UBLKCP.S.G [UR6], [UR4], UR10 ;  /* 0x00000006040073ba */ /* 0x0003d8000800020a */
[----:B------:R-:W-:Y:S02]  /*04f0*/  @P2 PLOP3.LUT P0, PT, P2, PT, PT, 0x8, 0x0 ;  /* 0x000000000000281c */ /* 0x000fe4000170e170 */
[----:B------:R-:W-:-:S11]  /*0500*/  PLOP3.LUT P2, PT, PT, PT, PT, 0x8, 0x0 ;  /* 0x000000000000781c */ /* 0x000fd60003f4e170 */
[----:B-1----:R-:W-:Y:S05]  /*0510*/  @P0 BRA.U.ANY `(.L_x_3631) ;  /* 0xfffffffd00ec0947 */ /* 0x002fea000393ffff */
.L_x_3630:
[----:B------:R-:W-:Y:S05]  /*0520*/  BSYNC B0 ;  /* 0x0000000000007941 */ /* 0x000fea0003800000 */
.L_x_3629:
[----:B------:R-:W-:Y:S01]  /*0530*/  BAR.SYNC.DEFER_BLOCKING 0x0 ;  /* 0x0000000000007b1d */ /* 0x000fe20000010000 */
[----:B0-----:R-:W-:Y:S02]  /*0540*/  MOV R2, 0x400 ;  /* 0x0000040000027802 */ /* 0x001fe40000000f00 */
[----:B------:R-:W-:Y:S02]  /*0550*/  CS2R R68, SRZ ;  /* 0x0000000000447805 */ /* 0x000fe4000001ff00 */
[----:B------:R-:W-:Y:S01]  /*0560*/  SHF.L.U32 R3, RZ, 0x1f, RZ ;  /* 0x0000001fff037819 */ /* 0x000fe200000006ff */
[--C-:B------:R-:W-:Y:S01]  /*0570*/  @P1 IMAD.MOV.U32 R68, RZ, RZ, R7.reuse ;  /* 0x000000ffff441224 */ /* 0x100fe200078e0007 */
[----:B------:R-:W-:Y:S02]  /*0580*/  LEA R2, R13, R2, 0x18 ;  /* 0x000000020d027211 */ /* 0x000fe400078ec0ff */
[----:B------:R-:W-:-:S07]  /*0590*/  @P1 SHF.R.S32.HI R69, RZ, 0x1f, R7 ;  /* 0x0000001fff451819 */ /* 0x000fce0000011407 */
.L_x_3632:
[----:B0-----:R0:W1:Y:S02]  /*05a0*/  SYNCS.PHASECHK.TRANS64.TRYWAIT P0, [R2+URZ+0x1b000], R3 ;  /* 0x01b00003020075a7 */ /* 0x001064000800017f */
[----:B-1----:R-:W-:Y:S05]  /*05b0*/  @!P0 NANOSLEEP.SYNCS 0x989680 ;  /* 0x009896800000895d */ /* 0x002fea0003900000 */
[----:B------:R-:W1:Y:S02]  /*05c0*/  @!P0 SYNCS.PHASECHK.TRANS64 P0, [R2+URZ+0x1b000], R3 ;  /* 0x01b00003020085a7 */ /* 0x000e64000800007f */
[----:B-1----:R-:W-:Y:S05]  /*05d0*/  @!P0 BRA `(.L_x_3632) ;  /* 0xfffffffc00f08947 */ /* 0x002fea000383ffff */
[----:B------:R-:W-:Y:S01]  /*05e0*/  SHF.R.S32.HI R5, RZ, 0x1f, R12 ;  /* 0x0000001fff057819 */ /* 0x000fe2000001140c */
[----:B------:R-:W-:Y:S01]  /*05f0*/  IMAD.HI R6, R12, 0x2aaaaaab, RZ ;  /* 0x2aaaaaab0c067827 */ /* 0x000fe200078e02ff */
[----:B------:R-:W-:Y:S01]  /*0600*/  ULDC UR4, c[0x0][0x268] ;  /* 0x00009a0000047ab9 */ /* 0x000fe20000000800 */
[----:B------:R-:W-:Y:S01]  /*0610*/  ULDC.64 UR6, c[0x0][0x258] ;  /* 0x0000960000067ab9 */ /* 0x000fe20000000a00 */
[----:B0-----:R-:W-:Y:S01]  /*0620*/  LEA.HI R3, R5, R12, RZ, 0x7 ;  /* 0x0000000c05037211 */ /* 0x001fe200078f38ff */
[----:B------:R-:W-:Y:S01]  /*0630*/  IMAD R55, R48, -0x60, R55 ;  /* 0xffffffa030377824 */ /* 0x000fe200078e0237 */
[----:B------:R-:W-:Y:S01]  /*0640*/  SHF.R.U32.HI R9, RZ, 0x1f, R6 ;  /* 0x0000001fff097819 */ /* 0x000fe20000011606 */
[----:B------:R-:W-:Y:S01]  /*0650*/  IMAD R51, R51, UR6, RZ ;  /* 0x0000000633337c24 */ /* 0x000fe2000f8e02ff */
[----:B------:R-:W-:Y:S01]  /*0660*/  LOP3.LUT R7, R3, 0x3fffff80, RZ, 0xc0, !PT ;  /* 0x3fffff8003077812 */ /* 0x000fe200078ec0ff */
[----:B------:R-:W-:Y:S01]  /*0670*/  BSSY B0, `(.L_x_3633) ;  /* 0x00000b7000007945 */ /* 0x000fe20003800000 */
[----:B------:R-:W-:Y:S01]  /*0680*/  SHF.R.S32.HI R4, RZ, 0x7, R3 ;  /* 0x00000007ff047819 */ /* 0x000fe20000011403 */
[----:B------:R-:W-:Y:S01]  /*0690*/  IMAD R51, R0, UR7, R51 ;  /* 0x0000000700337c24 */ /* 0x000fe2000f8e0233 */
[-C--:B------:R-:W-:Y:S01]  /*06a0*/  LEA.HI R14, R6, R9.reuse, RZ, 0x1d ;  /* 0x00000009060e7211 */ /* 0x080fe200078fe8ff */
[----:B------:R-:W-:Y:S01]  /*06b0*/  IMAD.IADD R7, R12, 0x1, -R7 ;  /* 0x000000010c077824 */ /* 0x000fe200078e0a07 */
[----:B------:R-:W-:-:S02]  /*06c0*/  LEA.HI.SX32 R3, R6, R9, 0x1e ;  /* 0x0000000906037211 */ /* 0x000fc400078ff2ff */
[----:B------:R-:W-:Y:S01]  /*06d0*/  LEA.HI R15, R6, R9, RZ, 0x1b ;  /* 0x00000009060f7211 */ /* 0x000fe200078fd8ff */
[----:B------:R-:W-:Y:S01]  /*06e0*/  IMAD R7, R4, 0x600, R7 ;  /* 0x0000060004077824 */ /* 0x000fe200078e0207 */
[-C--:B------:R-:W-:Y:S01]  /*06f0*/  LEA.HI R4, R5, R12.reuse, RZ, 0x3 ;  /* 0x0000000c05047211 */ /* 0x080fe200078f18ff */
[----:B------:R-:W-:Y:S01]  /*0700*/  IMAD R66, R3, -0x18, R12 ;  /* 0xffffffe803427824 */ /* 0x000fe200078e020c */
[-C--:B------:R-:W-:Y:S01]  /*0710*/  LEA.HI R8, R5, R12.reuse, RZ, 0x4 ;  /* 0x0000000c05087211 */ /* 0x080fe200078f20ff */
[----:B------:R-:W-:Y:S01]  /*0720*/  IMAD.SHL.U32 R24, R14, 0x40, RZ ;  /* 0x000000400e187824 */ /* 0x000fe200078e00ff */
[----:B------:R-:W-:Y:S02]  /*0730*/  SHF.L.U32 R7, R7, 0x2, RZ ;  /* 0x0000000207077819 */ /* 0x000fe400000006ff */
[CC--:B------:R-:W-:Y:S02]  /*0740*/  LEA.HI R10, R5.reuse, R12.reuse, RZ, 0x6 ;  /* 0x0000000c050a7211 */ /* 0x0c0fe400078f30ff */
[----:B------:R-:W-:Y:S01]  /*0750*/  LEA.HI R6, R5, R12, RZ, 0x5 ;  /* 0x0000000c05067211 */ /* 0x000fe200078f28ff */
[----:B------:R-:W-:Y:S01]  /*0760*/  IMAD R64, R7, 0x4, R2 ;  /* 0x0000000407407824 */ /* 0x000fe200078e0202 */
[----:B------:R-:W-:-:S02]  /*0770*/  LOP3.LUT R5, R4, 0xfffffff8, RZ, 0xc0, !PT ;  /* 0xfffffff804057812 */ /* 0x000fc400078ec0ff */
[----:B------:R-:W-:Y:S02]  /*0780*/  SHF.R.S32.HI R9, RZ, 0x4, R8 ;  /* 0x00000004ff097819 */ /* 0x000fe40000011408 */
[----:B------:R-:W0:Y:S01]  /*0790*/  LDS.128 R44, [R64] ;  /* 0x00000000402c7984 */ /* 0x000e220000000c00 */
[----:B------:R-:W-:Y:S01]  /*07a0*/  IMAD.IADD R22, R12, 0x1, -R5 ;  /* 0x000000010c167824 */ /* 0x000fe200078e0a05 */
[----:B------:R-:W-:Y:S02]  /*07b0*/  LEA.HI R5, R3, R3, RZ, 0x1 ;  /* 0x0000000303057211 */ /* 0x000fe400078f08ff */
[----:B------:R-:W-:Y:S01]  /*07c0*/  LEA.HI R8, R8, R9, RZ, 0x1 ;  /* 0x0000000908087211 */ /* 0x000fe200078f08ff */
[----:B------:R-:W1:Y:S01]  /*07d0*/  LDS.128 R40, [R64+0x2800] ;  /* 0x0028000040287984 */ /* 0x000e620000000c00 */
[----:B------:R-:W-:Y:S02]  /*07e0*/  LEA.HI R23, R22, R22, RZ, 0x1 ;  /* 0x0000001616177211 */ /* 0x000fe400078f08ff */
[----:B------:R-:W-:Y:S01]  /*07f0*/  LOP3.LUT R16, R5, 0x7fffffe, RZ, 0xc0, !PT ;  /* 0x07fffffe05107812 */ /* 0x000fe200078ec0ff */
[----:B------:R-:W2:Y:S01]  /*0800*/  LDS.128 R36, [R64+0x3000] ;  /* 0x0030000040247984 */ /* 0x000ea20000000c00 */
[----:B------:R-:W-:-:S02]  /*0810*/  SHF.R.S32.HI R27, RZ, 0x1f, R66 ;  /* 0x0000001fff1b7819 */ /* 0x000fc40000011442 */
[C---:B------:R-:W-:Y:S01]  /*0820*/  LOP3.LUT R13, R23.reuse, 0x3fffffe, RZ, 0xc0, !PT ;  /* 0x03fffffe170d7812 */ /* 0x040fe200078ec0ff */
[----:B------:R-:W-:Y:S01]  /*0830*/  IMAD.SHL.U32 R23, R23, 0x20, RZ ;  /* 0x0000002017177824 */ /* 0x000fe200078e00ff */
[----:B------:R-:W-:Y:S01]  /*0840*/  LOP3.LUT R8, R8, 0xfffffe, RZ, 0xc0, !PT ;  /* 0x00fffffe08087812 */ /* 0x000fe200078ec0ff */
[----:B------:R-:W-:Y:S01]  /*0850*/  IMAD.IADD R12, R3, 0x1, -R16 ;  /* 0x00000001030c7824 */ /* 0x000fe200078e0a10 */
[----:B------:R-:W-:Y:S01]  /*0860*/  LEA.HI R27, R27, R66, RZ, 0x2 ;  /* 0x000000421b1b7211 */ /* 0x000fe200078f10ff */
[----:B------:R-:W3:Y:S01]  /*0870*/  LDS.128 R16, [R64+0x1800] ;  /* 0x0018000040107984 */ /* 0x000ee20000000c00 */
[----:B------:R-:W-:Y:S01]  /*0880*/  LOP3.LUT R25, R24, 0xc0, RZ, 0xc0, !PT ;  /* 0x000000c018197812 */ /* 0x000fe200078ec0ff */
[----:B------:R-:W-:Y:S01]  /*0890*/  IMAD.IADD R21, R9, 0x1, -R8 ;  /* 0x0000000109157824 */ /* 0x000fe200078e0a08 */
[----:B------:R-:W-:Y:S01]  /*08a0*/  SHF.L.U32 R66, R66, 0x3, RZ ;  /* 0x0000000342427819 */ /* 0x000fe200000006ff */
[----:B------:R-:W-:Y:S01]  /*08b0*/  IMAD R28, R15, 0x8, R12 ;  /* 0x000000080f1c7824 */ /* 0x000fe200078e020c */
[----:B------:R-:W-:Y:S01]  /*08c0*/  LOP3.LUT R20, R4, 0x8, RZ, 0xc0, !PT ;  /* 0x0000000804147812 */ /* 0x000fe200078ec0ff */
[----:B------:R-:W4:Y:S01]  /*08d0*/  LDS.128 R32, [R64+0x3800] ;  /* 0x0038000040207984 */ /* 0x000f220000000c00 */
[----:B------:R-:W-:-:S02]  /*08e0*/  SHF.R.S32.HI R4, RZ, 0x6, R10 ;  /* 0x00000006ff047819 */ /* 0x000fc4000001140a */
[----:B------:R-:W-:Y:S01]  /*08f0*/  SHF.R.U32.HI R7, RZ, 0x1, R6 ;  /* 0x00000001ff077819 */ /* 0x000fe20000011606 */
[----:B------:R-:W5:Y:S01]  /*0900*/  LDS.128 R8, [R64+0x800] ;  /* 0x0008000040087984 */ /* 0x000f620000000c00 */
[----:B------:R-:W-:Y:S01]  /*0910*/  LOP3.LUT R23, R23, 0xc0, RZ, 0xc0, !PT ;  /* 0x000000c017177812 */ /* 0x000fe200078ec0ff */
[----:B------:R-:W-:Y:S01]  /*0920*/  IMAD R21, R4, 0xc, R21 ;  /* 0x0000000c04157824 */ /* 0x000fe200078e0215 */
[----:B------:R-:W-:Y:S02]  /*0930*/  IADD3 R22, R22, -R13, RZ ;  /* 0x8000000d16167210 */ /* 0x000fe40007ffe0ff */
[----:B------:R-:W-:Y:S01]  /*0940*/  LOP3.LUT R26, R25, 0x18, R66, 0xf8, !PT ;  /* 0x00000018191a7812 */ /* 0x000fe200078ef842 */
[----:B------:R-:W5:Y:S01]  /*0950*/  LDS.128 R12, [R64+0x2000] ;  /* 0x00200000400c7984 */ /* 0x000f620000000c00 */
[----:B------:R-:W-:Y:S01]  /*0960*/  SHF.R.S32.HI R27, RZ, 0x2, R27 ;  /* 0x00000002ff1b7819 */ /* 0x000fe2000001141b */
[----:B------:R-:W-:Y:S01]  /*0970*/  IMAD R21, R21, 0x8, R22 ;  /* 0x0000000815157824 */ /* 0x000fe200078e0216 */
[----:B------:R-:W-:-:S02]  /*0980*/  SHF.R.U32.HI R25, RZ, 0x3, R25 ;  /* 0x00000003ff197819 */ /* 0x000fc40000011619 */
[----:B------:R-:W-:Y:S01]  /*0990*/  LOP3.LUT R20, R20, 0x10, R7, 0xf8, !PT ;  /* 0x0000001014147812 */ /* 0x000fe200078ef807 */
[----:B------:R-:W-:Y:S01]  /*09a0*/  IMAD R52, R27, 0x60, R28 ;  /* 0x000000601b347824 */ /* 0x000fe200078e021c */
[--C-:B------:R-:W-:Y:S01]  /*09b0*/  SHF.R.U32.HI R24, RZ, 0x3, R23.reuse ;  /* 0x00000003ff187819 */ /* 0x100fe20000011617 */
[----:B------:R-:W5:Y:S01]  /*09c0*/  LDS.128 R4, [R64+0x1000] ;  /* 0x0010000040047984 */ /* 0x000f620000000c00 */
[----:B------:R-:W-:Y:S01]  /*09d0*/  LOP3.LUT R25, R26, R25, RZ, 0x3c, !PT ;  /* 0x000000191a197212 */ /* 0x000fe200078e3cff */
[----:B0-----:R-:W-:Y:S01]  /*09e0*/  FMUL.FTZ R59, R45, UR4 ;  /* 0x000000042d3b7c20 */ /* 0x001fe20008410000 */
[----:B------:R-:W-:Y:S01]  /*09f0*/  LOP3.LUT R20, R24, R20, R23, 0x1e, !PT ;  /* 0x0000001418147212 */ /* 0x000fe200078e1e17 */
[----:B------:R-:W0:Y:S01]  /*0a00*/  LDS.128 R28, [R64+0x4000] ;  /* 0x00400000401c7984 */ /* 0x000e220000000c00 */
[----:B------:R-:W-:Y:S01]  /*0a10*/  FMUL.FTZ R54, R46, UR4 ;  /* 0x000000042e367c20 */ /* 0x000fe20008410000 */
[----:B------:R-:W-:Y:S01]  /*0a20*/  IMAD.U32 R49, R52, 0x20, R25 ;  /* 0x0000002034317824 */ /* 0x000fe200078e0019 */
[----:B------:R-:W-:Y:S01]  /*0a30*/  LEA R57, R21, R20, 0x5 ;  /* 0x0000001415397211 */ /* 0x000fe200078e28ff */
[----:B------:R-:W0:Y:S01]  /*0a40*/  LDS.128 R24, [R64+0x4800] ;  /* 0x0048000040187984 */ /* 0x000e220000000c00 */
[----:B------:R-:W-:Y:S01]  /*0a50*/  FMUL.FTZ R52, R44, UR4 ;  /* 0x000000042c347c20 */ /* 0x000fe20008410000 */
[----:B------:R-:W-:Y:S01]  /*0a60*/  FMUL.FTZ R61, R47, UR4 ;  /* 0x000000042f3d7c20 */ /* 0x000fe20008410000 */
[----:B-1----:R-:W-:Y:S01]  /*0a70*/  FMUL.FTZ R41, R41, UR4 ;  /* 0x0000000429297c20 */ /* 0x002fe20008410000 */
[----:B------:R-:W1:Y:S01]  /*0a80*/  LDS.128 R20, [R64+0x5000] ;  /* 0x0050000040147984 */ /* 0x000e620000000c00 */
[----:B--2---:R-:W-:Y:S01]  /*0a90*/  FMUL.FTZ R36, R36, UR4 ;  /* 0x0000000424247c20 */ /* 0x004fe20008410000 */
[----:B------:R-:W-:Y:S01]  /*0aa0*/  IMAD R57, R57, 0x2, R2 ;  /* 0x0000000239397824 */ /* 0x000fe200078e0202 */
[----:B------:R-:W-:Y:S01]  /*0ab0*/  SHF.R.S32.HI R67, RZ, 0x1f, R66 ;  /* 0x0000001fff437819 */ /* 0x000fe20000011442 */
[----:B------:R2:W1:Y:S01]  /*0ac0*/  LDS.128 R44, [R64+0x5800] ;  /* 0x00580000402c7984 */ /* 0x0004620000000c00 */
[----:B---3--:R-:W-:Y:S01]  /*0ad0*/  FMUL.FTZ R63, R17, UR4 ;  /* 0x00000004113f7c20 */ /* 0x008fe20008410000 */
[----:B------:R-:W-:Y:S01]  /*0ae0*/  FMUL.FTZ R17, R18, UR4 ;  /* 0x0000000412117c20 */ /* 0x000fe20008410000 */
[----:B------:R-:W-:Y:S01]  /*0af0*/  FMUL.FTZ R18, R19, UR4 ;  /* 0x0000000413127c20 */ /* 0x000fe20008410000 */
[----:B------:R-:W-:Y:S01]  /*0b00*/  FMUL.FTZ R16, R16, UR4 ;  /* 0x0000000410107c20 */ /* 0x000fe20008410000 */
[----:B----4-:R-:W-:Y:S01]  /*0b10*/  FMUL.FTZ R32, R32, UR4 ;  /* 0x0000000420207c20 */ /* 0x010fe20008410000 */
[----:B-----5:R-:W-:Y:S01]  /*0b20*/  FMUL.FTZ R56, R9, UR4 ;  /* 0x0000000409387c20 */ /* 0x020fe20008410000 */
[----:B------:R-:W-:Y:S01]  /*0b30*/  FMUL.FTZ R8, R8, UR4 ;  /* 0x0000000408087c20 */ /* 0x000fe20008410000 */
[----:B------:R-:W-:Y:S01]  /*0b40*/  FMUL.FTZ R9, R10, UR4 ;  /* 0x000000040a097c20 */ /* 0x000fe20008410000 */
[----:B------:R-:W-:Y:S01]  /*0b50*/  FMUL.FTZ R58, R11, UR4 ;  /* 0x000000040b3a7c20 */ /* 0x000fe20008410000 */
[----:B--2---:R-:W-:Y:S01]  /*0b60*/  FMUL.FTZ R64, R15, UR4 ;  /* 0x000000040f407c20 */ /* 0x004fe20008410000 */
        /* <DEDUP_REMOVED lines=15> */
[----:B0-----:R-:W-:Y:S01]  /*0c60*/  FMUL.FTZ R35, R29, UR4 ;  /* 0x000000041d237c20 */ /* 0x001fe20008410000 */
[----:B------:R-:W-:Y:S01]  /*0c70*/  FMUL.FTZ R40, R31, UR4 ;  /* 0x000000041f287c20 */ /* 0x000fe20008410000 */
[----:B------:R-:W-:Y:S01]  /*0c80*/  FMUL.FTZ R29, R30, UR4 ;  /* 0x000000041e1d7c20 */ /* 0x000fe20008410000 */
[----:B------:R-:W-:Y:S01]  /*0c90*/  FMUL.FTZ R31, R26, UR4 ;  /* 0x000000041a1f7c20 */ /* 0x000fe20008410000 */
[----:B------:R-:W-:Y:S01]  /*0ca0*/  FMUL.FTZ R12, R12, UR4 ;  /* 0x000000040c0c7c20 */ /* 0x000fe20008410000 */
[----:B------:R-:W-:Y:S01]  /*0cb0*/  FMUL.FTZ R30, R24, UR4 ;  /* 0x00000004181e7c20 */ /* 0x000fe20008410000 */
[----:B------:R-:W-:Y:S01]  /*0cc0*/  FMUL.FTZ R26, R27, UR4 ;  /* 0x000000041b1a7c20 */ /* 0x000fe20008410000 */
[----:B-1----:R-:W-:Y:S01]  /*0cd0*/  FMUL.FTZ R27, R21, UR4 ;  /* 0x00000004151b7c20 */ /* 0x002fe20008410000 */
[----:B------:R-:W-:Y:S01]  /*0ce0*/  FMUL.FTZ R24, R23, UR4 ;  /* 0x0000000417187c20 */ /* 0x000fe20008410000 */
[----:B------:R-:W-:Y:S01]  /*0cf0*/  FMUL.FTZ R28, R28, UR4 ;  /* 0x000000041c1c7c20 */ /* 0x000fe20008410000 */
[----:B------:R-:W-:Y:S01]  /*0d00*/  FMUL.FTZ R25, R25, UR4 ;  /* 0x0000000419197c20 */ /* 0x000fe20008410000 */
[----:B------:R-:W-:Y:S01]  /*0d10*/  FMUL.FTZ R21, R22, UR4 ;  /* 0x0000000416157c20 */ /* 0x000fe20008410000 */
[----:B------:R-:W-:Y:S01]  /*0d20*/  F2FP.BF16.F32.PACK_AB R6, R56, R8 ;  /* 0x000000083806723e */ /* 0x000fe200000010ff */
[----:B------:R-:W-:Y:S01]  /*0d30*/  FMUL.FTZ R23, R46, UR4 ;  /* 0x000000042e177c20 */ /* 0x000fe20008410000 */
[----:B------:R-:W-:Y:S01]  /*0d40*/  F2FP.BF16.F32.PACK_AB R7, R58, R9 ;  /* 0x000000093a07723e */ /* 0x000fe200000010ff */
[----:B------:R-:W-:Y:S01]  /*0d50*/  FMUL.FTZ R20, R20, UR4 ;  /* 0x0000000414147c20 */ /* 0x000fe20008410000 */
[----:B------:R-:W-:Y:S01]  /*0d60*/  FMUL.FTZ R22, R44, UR4 ;  /* 0x000000042c167c20 */ /* 0x000fe20008410000 */
[----:B------:R-:W-:Y:S01]  /*0d70*/  FMUL.FTZ R45, R45, UR4 ;  /* 0x000000042d2d7c20 */ /* 0x000fe20008410000 */
[----:B------:R-:W-:Y:S01]  /*0d80*/  F2FP.BF16.F32.PACK_AB R4, R59, R52 ;  /* 0x000000343b04723e */ /* 0x000fe200000010ff */
[----:B------:R-:W-:Y:S01]  /*0d90*/  FMUL.FTZ R46, R47, UR4 ;  /* 0x000000042f2e7c20 */ /* 0x000fe20008410000 */
[----:B------:R-:W-:Y:S01]  /*0da0*/  F2FP.BF16.F32.PACK_AB R5, R61, R54 ;  /* 0x000000363d05723e */ /* 0x000fe200000010ff */
[----:B------:R-:W-:Y:S01]  /*0db0*/  ULDC UR4, c[0x0][0x244] ;  /* 0x0000910000047ab9 */ /* 0x000fe20000000800 */
[----:B------:R-:W-:-:S02]  /*0dc0*/  F2FP.BF16.F32.PACK_AB R8, R60, R10 ;  /* 0x0000000a3c08723e */ /* 0x000fc400000010ff */
[----:B------:R-:W-:Y:S01]  /*0dd0*/  F2FP.BF16.F32.PACK_AB R9, R62, R11 ;  /* 0x0000000b3e09723e */ /* 0x000fe200000010ff */
[----:B------:R-:W-:Y:S01]  /*0de0*/  STSM.16.MT88.4 [R57+0x12000], R4 ;  /* 0x0120000439007844 */ /* 0x000fe20000004200 */
        /* <DEDUP_REMOVED lines=8> */
[----:B------:R-:W-:Y:S02]  /*0e70*/  F2FP.BF16.F32.PACK_AB R38, R39, R32 ;  /* 0x000000202726723e */ /* 0x000fe400000010ff */
[----:B------:R-:W-:Y:S01]  /*0e80*/  F2FP.BF16.F32.PACK_AB R36, R43, R36 ;  /* 0x000000242b24723e */ /* 0x000fe200000010ff */
[----:B------:R1:W-:Y:S01]  /*0e90*/  STSM.16.MT88.4 [R57+0x12800], R12 ;  /* 0x0128000c39007844 */ /* 0x0003e20000004200 */
[----:B------:R-:W-:Y:S02]  /*0ea0*/  F2FP.BF16.F32.PACK_AB R39, R34, R33 ;  /* 0x000000212227723e */ /* 0x000fe400000010ff */
[----:B------:R-:W-:-:S02]  /*0eb0*/  F2FP.BF16.F32.PACK_AB R28, R35, R28 ;  /* 0x0000001c231c723e */ /* 0x000fc400000010ff */
[----:B------:R-:W-:Y:S01]  /*0ec0*/  F2FP.BF16.F32.PACK_AB R29, R40, R29 ;  /* 0x0000001d281d723e */ /* 0x000fe200000010ff */
[----:B------:R2:W-:Y:S01]  /*0ed0*/  STSM.16.MT88.4 [R57+0x12c00], R36 ;  /* 0x012c002439007844 */ /* 0x0005e20000004200 */
[----:B------:R-:W-:Y:S01]  /*0ee0*/  F2FP.BF16.F32.PACK_AB R30, R25, R30 ;  /* 0x0000001e191e723e */ /* 0x000fe200000010ff */
[----:B0-----:R-:W-:Y:S01]  /*0ef0*/  IMAD R8, R49, 0x2, R2 ;  /* 0x0000000231087824 */ /* 0x001fe200078e0202 */
[----:B------:R-:W-:Y:S01]  /*0f00*/  F2FP.BF16.F32.PACK_AB R31, R26, R31 ;  /* 0x0000001f1a1f723e */ /* 0x000fe200000010ff */
[----:B------:R-:W-:Y:S01]  /*0f10*/  VIADD R9, R3, 0x10 ;  /* 0x0000001003097836 */ /* 0x000fe20000000000 */
[----:B------:R-:W-:Y:S02]  /*0f20*/  F2FP.BF16.F32.PACK_AB R20, R27, R20 ;  /* 0x000000141b14723e */ /* 0x000fe400000010ff */
[----:B------:R-:W-:Y:S01]  /*0f30*/  F2FP.BF16.F32.PACK_AB R21, R24, R21 ;  /* 0x000000151815723e */ /* 0x000fe200000010ff */
[----:B------:R2:W-:Y:S01]  /*0f40*/  STSM.16.MT88.4 [R57+0x13000], R28 ;  /* 0x0130001c39007844 */ /* 0x0005e20000004200 */
[----:B------:R-:W-:-:S02]  /*0f50*/  F2FP.BF16.F32.PACK_AB R22, R45, R22 ;  /* 0x000000162d16723e */ /* 0x000fc400000010ff */
[----:B------:R-:W-:Y:S02]  /*0f60*/  F2FP.BF16.F32.PACK_AB R23, R46, R23 ;  /* 0x000000172e17723e */ /* 0x000fe400000010ff */
[----:B-1----:R-:W-:Y:S02]  /*0f70*/  VIMNMX R14, R55, 0x60, PT ;  /* 0x00000060370e7848 */ /* 0x002fe40003fe0100 */
[----:B------:R-:W-:Y:S01]  /*0f80*/  ISETP.GE.AND P0, PT, R66, UR4, PT ;  /* 0x0000000442007c0c */ /* 0x000fe2000bf06270 */
[----:B------:R2:W-:Y:S01]  /*0f90*/  STSM.16.MT88.4 [R57+0x13400], R20 ;  /* 0x0134001439007844 */ /* 0x0005e20000004200 */
[----:B------:R-:W-:Y:S01]  /*0fa0*/  IMAD.WIDE.U32 R66, R0, UR6, R66 ;  /* 0x0000000600427c25 */ /* 0x000fe2000f8e0042 */
[----:B------:R-:W-:Y:S01]  /*0fb0*/  BAR.SYNC.DEFER_BLOCKING 0x0 ;  /* 0x0000000000007b1d */ /* 0x000fe20000010000 */
[C---:B------:R-:W-:Y:S02]  /*0fc0*/  ISETP.GE.OR P5, PT, R3.reuse, R14, P0 ;  /* 0x0000000e0300720c */ /* 0x040fe400007a6670 */
[C---:B------:R-:W-:Y:S01]  /*0fd0*/  VIADD R0, R3.reuse, 0x30 ;  /* 0x0000003003007836 */ /* 0x040fe20000000000 */
[----:B------:R-:W-:-:S02]  /*0fe0*/  IADD3 R10, P1, R3, R68, RZ ;  /* 0x00000044030a7210 */ /* 0x000fc40007f3e0ff */
[----:B------:R-:W-:Y:S01]  /*0ff0*/  IADD3 R67, R67, R51, RZ ;  /* 0x0000003343437210 */ /* 0x000fe20007ffe0ff */
[----:B------:R-:W-:Y:S01]  /*1000*/  ULDC.64 UR4, c[0x0][0x260] ;  /* 0x0000980000047ab9 */ /* 0x000fe20000000a00 */
[-C--:B------:R-:W-:Y:S01]  /*1010*/  ISETP.GE.OR P4, PT, R9, R14.reuse, P0 ;  /* 0x0000000e0900720c */ /* 0x080fe20000786670 */
[----:B------:R-:W-:Y:S01]  /*1020*/  IMAD R53, R53, UR4, RZ ;  /* 0x0000000435357c24 */ /* 0x000fe2000f8e02ff */
[C---:B------:R-:W-:Y:S01]  /*1030*/  IADD3 R12, R3.reuse, 0x20, RZ ;  /* 0x00000020030c7810 */ /* 0x040fe20007ffe0ff */
[C---:B------:R-:W-:Y:S01]  /*1040*/  VIADD R9, R3.reuse, 0x40 ;  /* 0x0000004003097836 */ /* 0x040fe20000000000 */
[C---:B------:R-:W-:Y:S01]  /*1050*/  LEA.HI.X.SX32 R11, R3.reuse, R69, 0x1, P1 ;  /* 0x00000045030b7211 */ /* 0x040fe200008f0eff */
[----:B------:R-:W-:Y:S01]  /*1060*/  VIADD R3, R3, 0x50 ;  /* 0x0000005003037836 */ /* 0x000fe20000000000 */
[-C--:B------:R-:W-:Y:S01]  /*1070*/  ISETP.GE.OR P2, PT, R0, R14.reuse, P0 ;  /* 0x0000000e0000720c */ /* 0x080fe20000746670 */
[----:B------:R-:W-:Y:S01]  /*1080*/  IMAD R53, R50, UR5, R53 ;  /* 0x0000000532357c24 */ /* 0x000fe2000f8e0235 */
[-C--:B------:R-:W-:Y:S01]  /*1090*/  ISETP.GE.OR P3, PT, R12, R14.reuse, P0 ;  /* 0x0000000e0c00720c */ /* 0x080fe20000766670 */
[----:B------:R-:W-:Y:S01]  /*10a0*/  IMAD.WIDE.U32 R50, R50, UR4, R66 ;  /* 0x0000000432327c25 */ /* 0x000fe2000f8e0042 */
[----:B------:R-:W-:-:S02]  /*10b0*/  ISETP.GE.OR P1, PT, R9, R14, P0 ;  /* 0x0000000e0900720c */ /* 0x000fc40000726670 */
[----:B------:R-:W-:Y:S01]  /*10c0*/  ISETP.GE.OR P0, PT, R3, R14, P0 ;  /* 0x0000000e0300720c */ /* 0x000fe20000706670 */
[----:B------:R-:W-:Y:S02]  /*10d0*/  VIADD R0, R2, 0x12000 ;  /* 0x0001200002007836 */ /* 0x000fe40000000000 */
[----:B------:R-:W-:Y:S01]  /*10e0*/  IMAD.WIDE R2, R48, 0x60, R10 ;  /* 0x0000006030027825 */ /* 0x000fe200078e020a */
[----:B------:R-:W-:Y:S01]  /*10f0*/  IADD3 R11, R51, R53, RZ ;  /* 0x00000035330b7210 */ /* 0x000fe20007ffe0ff */
[----:B------:R2:W0:Y:S02]  /*1100*/  LDS.128 R4, [R8+0x13400] ;  /* 0x0134000008047984 */ /* 0x0004240000000c00 */
[----:B------:R-:W-:Y:S01]  /*1110*/  IMAD R0, R49, 0x2, R0 ;  /* 0x0000000231007824 */ /* 0x000fe200078e0200 */
[----:B------:R-:W-:Y:S06]  /*1120*/  @P5 BRA `(.L_x_3634) ;  /* 0x00000000002c5947 */ /* 0x000fec0003800000 */
[----:B------:R-:W1:Y:S01]  /*1130*/  LDS.128 R12, [R0] ;  /* 0x00000000000c7984 */ /* 0x000e620000000c00 */
        /* <DEDUP_REMOVED lines=10> */
.L_x_3634:
[----:B------:R-:W-:Y:S05]  /*11e0*/  BSYNC B0 ;  /* 0x0000000000007941 */ /* 0x000fea0003800000 */
.L_x_3633:
[----:B-1----:R1:W3:Y:S01]  /*11f0*/  LDS.128 R12, [R8+0x12400] ;  /* 0x01240000080c7984 */ /* 0x0022e20000000c00 */
[----:B------:R-:W-:Y:S04]  /*1200*/  BSSY B0, `(.L_x_3635) ;  /* 0x000000f000007945 */ /* 0x000fe80003800000 */
[----:B------:R-:W-:Y:S05]  /*1210*/  @P4 BRA `(.L_x_3636) ;  /* 0x0000000000344947 */ /* 0x000fea0003800000 */
[----:B------:R-:W-:Y:S01]  /*1220*/  IADD3 R9, P4, R2, 0x10, RZ ;  /* 0x0000001002097810 */ /* 0x000fe20007f9e0ff */
[----:B------:R-:W-:Y:S01]  /*1230*/  ULDC.64 UR4, c[0x0][0x250] ;  /* 0x0000940000047ab9 */ /* 0x000fe20000000a00 */
[----:B------:R-:W-:Y:S02]  /*1240*/  IMAD.MOV.U32 R16, RZ, RZ, R50 ;  /* 0x000000ffff107224 */ /* 0x000fe400078e0032 */
[----:B------:R-:W-:Y:S01]  /*1250*/  IADD3.X R0, RZ, R3, RZ, P4, !PT ;  /* 0x00000003ff007210 */ /* 0x000fe200027fe4ff */
[----:B------:R-:W-:-:S04]  /*1260*/  IMAD.MOV.U32 R17, RZ, RZ, R11 ;  /* 0x000000ffff117224 */ /* 0x000fc800078e000b */
[----:B------:R-:W-:Y:S02]  /*1270*/  IMAD R0, R0, UR4, RZ ;  /* 0x0000000400007c24 */ /* 0x000fe4000f8e02ff */
[----:B------:R-:W-:-:S04]  /*1280*/  IMAD.WIDE.U32 R16, R9, UR4, R16 ;  /* 0x0000000409107c25 */ /* 0x000fc8000f8e0010 */
[----:B------:R-:W-:Y:S01]  /*1290*/  IMAD R9, R9, UR5, R0 ;  /* 0x0000000509097c24 */ /* 0x000fe2000f8e0200 */
[----:B------:R-:W-:Y:S02]  /*12a0*/  ULDC.64 UR4, c[0x0][0x238] ;  /* 0x00008e0000047ab9 */ /* 0x000fe40000000a00 */
[----:B------:R-:W-:Y:S02]  /*12b0*/  LEA R18, P4, R16, UR4, 0x1 ;  /* 0x0000000410127c11 */ /* 0x000fe4000f8808ff */
[----:B------:R-:W-:-:S04]  /*12c0*/  IADD3 R9, R17, R9, RZ ;  /* 0x0000000911097210 */ /* 0x000fc80007ffe0ff */
[----:B------:R-:W-:-:S05]  /*12d0*/  LEA.HI.X R19, R16, UR5, R9, 0x1, P4 ;  /* 0x0000000510137c11 */ /* 0x000fca000a0f0c09 */
[----:B---3--:R4:W-:Y:S02]  /*12e0*/  STG.E.128 desc[UR8][R18.64], R12 ;  /* 0x0000000c12007986 */ /* 0x0089e4000c101d08 */
.L_x_3636:
[----:B------:R-:W-:Y:S05]  /*12f0*/  BSYNC B0 ;  /* 0x0000000000007941 */ /* 0x000fea0003800000 */
.L_x_3635:
[----:B---34-:R3:W4:Y:S01]  /*1300*/  LDS.128 R12, [R8+0x12800] ;  /* 0x01280000080c7984 */ /* 0x0187220000000c00 */
[----:B------:R-:W-:Y:S04]  /*1310*/  BSSY B0, `(.L_x_3637) ;  /* 0x000000f000007945 */ /* 0x000fe80003800000 */
[----:B------:R-:W-:Y:S05]  /*1320*/  @P3 BRA `(.L_x_3638) ;  /* 0x0000000000343947 */ /* 0x000fea0003800000 */
[----:B------:R-:W-:Y:S01]  /*1330*/  IADD3 R9, P3, R2, 0x20, RZ ;  /* 0x0000002002097810 */ /* 0x000fe20007f7e0ff */
[----:B------:R-:W-:Y:S01]  /*1340*/  ULDC.64 UR4, c[0x0][0x250] ;  /* 0x0000940000047ab9 */ /* 0x000fe20000000a00 */
[----:B------:R-:W-:Y:S01]  /*1350*/  MOV R17, R11 ;  /* 0x0000000b00117202 */ /* 0x000fe20000000f00 */
        /* <DEDUP_REMOVED lines=10> */
.L_x_3638:
[----:B------:R-:W-:Y:S05]  /*1400*/  BSYNC B0 ;  /* 0x0000000000007941 */ /* 0x000fea0003800000 */
.L_x_3637:
[----:B----4-:R4:W0:Y:S01]  /*1410*/  LDS.128 R12, [R8+0x12c00] ;  /* 0x012c0000080c7984 */ /* 0x0108220000000c00 */
        /* <DEDUP_REMOVED lines=14> */
[----:B0-----:R0:W-:Y:S02]  /*1500*/  STG.E.128 desc[UR8][R18.64], R12 ;  /* 0x0000000c12007986 */ /* 0x0011e4000c101d08 */
.L_x_3640:
[----:B------:R-:W-:Y:S05]  /*1510*/  BSYNC B0 ;  /* 0x0000000000007941 */ /* 0x000fea0003800000 */
.L_x_3639:
[----:B0-----:R0:W0:Y:S01]  /*1520*/  LDS.128 R12, [R8+0x13000] ;  /* 0x01300000080c7984 */ /* 0x0010220000000c00 */
[----:B------:R-:W-:Y:S04]  /*1530*/  BSSY B0, `(.L_x_3641) ;  /* 0x000000f000007945 */ /* 0x000fe80003800000 */
[----:B------:R-:W-:Y:S05]  /*1540*/  @P1 BRA `(.L_x_3642) ;  /* 0x0000000000341947 */ /* 0x000fea0003800000 */
[----:B------:R-:W-:Y:S01]  /*1550*/  IADD3 R17, P1, R2, 0x40, RZ ;  /* 0x0000004002117810 */ /* 0x000fe20007f3e0ff */
[----:B------:R-:W-:Y:S01]  /*1560*/  ULDC.64 UR4, c[0x0][0x250] ;  /* 0x0000940000047ab9 */ /* 0x000fe20000000a00 */
[----:B01234-:R-:W-:Y:S02]  /*1570*/  IMAD.MOV.U32 R8, RZ, RZ, R50 ;  /* 0x000000ffff087224 */ /* 0x01ffe400078e0032 */
        /* <DEDUP_REMOVED lines=9> */
[----:B------:R0:W-:Y:S02]  /*1610*/  STG.E.128 desc[UR8][R16.64], R12 ;  /* 0x0000000c10007986 */ /* 0x0001e4000c101d08 */
.L_x_3642:
[----:B------:R-:W-:Y:S05]  /*1620*/  BSYNC B0 ;  /* 0x0000000000007941 */ /* 0x000fea0003800000 */
.L_x_3641:
[----:B------:R-:W-:Y:S05]  /*1630*/  @P0 EXIT ;  /* 0x000000000000094d */ /* 0x000fea0003800000 */
[----:B------:R-:W-:Y:S01]  /*1640*/  IADD3 R9, P0, R2, 0x50, RZ ;  /* 0x0000005002097810 */ /* 0x000fe20007f1e0ff */
[----:B------:R-:W-:-:S04]  /*1650*/  ULDC.64 UR4, c[0x0][0x250] ;  /* 0x0000940000047ab9 */ /* 0x000fc80000000a00 */
[----:B------:R-:W-:Y:S01]  /*1660*/  IMAD.X R2, RZ, RZ, R3, P0 ;  /* 0x000000ffff027224 */ /* 0x000fe200000e0603 */
[----:B------:R-:W-:-:S03]  /*1670*/  MOV R3, R11 ;  /* 0x0000000b00037202 */ /* 0x000fc60000000f00 */
[----:B------:R-:W-:Y:S02]  /*1680*/  IMAD R0, R2, UR4, RZ ;  /* 0x0000000402007c24 */ /* 0x000fe4000f8e02ff */
[----:B------:R-:W-:-:S04]  /*1690*/  IMAD.MOV.U32 R2, RZ, RZ, R50 ;  /* 0x000000ffff027224 */ /* 0x000fc800078e0032 */
[----:B------:R-:W-:-:S04]  /*16a0*/  IMAD.WIDE.U32 R2, R9, UR4, R2 ;  /* 0x0000000409027c25 */ /* 0x000fc8000f8e0002 */
[----:B------:R-:W-:Y:S01]  /*16b0*/  IMAD R9, R9, UR5, R0 ;  /* 0x0000000509097c24 */ /* 0x000fe2000f8e0200 */
[----:B------:R-:W-:Y:S02]  /*16c0*/  ULDC.64 UR4, c[0x0][0x238] ;  /* 0x00008e0000047ab9 */ /* 0x000fe40000000a00 */
[----:B01234-:R-:W-:Y:S01]  /*16d0*/  LEA R8, P0, R2, UR4, 0x1 ;  /* 0x0000000402087c11 */ /* 0x01ffe2000f8008ff */
[----:B------:R-:W-:-:S05]  /*16e0*/  IMAD.IADD R3, R3, 0x1, R9 ;  /* 0x0000000103037824 */ /* 0x000fca00078e0209 */
[----:B------:R-:W-:-:S05]  /*16f0*/  LEA.HI.X R9, R2, UR5, R3, 0x1, P0 ;  /* 0x0000000502097c11 */ /* 0x000fca00080f0c03 */
[----:B------:R-:W-:Y:S01]  /*1700*/  STG.E.128 desc[UR8][R8.64], R4 ;  /* 0x0000000408007986 */ /* 0x000fe2000c101d08 */
[----:B------:R-:W-:Y:S05]  /*1710*/  EXIT ;  /* 0x000000000000794d */ /* 0x000fea0003800000 */
.L_x_3643:
        /* <DEDUP_REMOVED lines=14> */
.L_x_3879:


//--------------------- .text._ZN7cutlass13device_kernelIN5flash32FlashAttnBwdPostprocessConvertdQIN4cute5tupleIJNS3_1CILi64EEENS5_ILi192EEEEEENS_10bfloat16_tEfNS_4arch4Sm90ELi384ENS3_8TiledMMAINS3_8MMA_AtomIJNS3_4SM904GMMA27MMA_64x64x16_F32BF16BF16_SSILNSF_5MajorE0ELSH_1ELNSF_7ScaleInE1ELSI_1EEEEEENS3_6LayoutINS4_IJNS5_ILi1EEENS5_ILi3EEESM_EEENS4_IJNS5_ILi0EEESM_SP_EEEEENS4_IJNS3_10UnderscoreESS_SS_EEEEELb0EEEEEvNT_6ParamsE --------------------------
	.section	.text._ZN7cutlass13device_kernelIN5flash32FlashAttnBwdPostprocessConvertdQIN4cute5tupleIJNS3_1CILi64EEENS5_ILi192EEEEEENS_10bfloat16_tEfNS_4arch4Sm90ELi384ENS3_8TiledMMAINS3_8MMA_AtomIJNS3_4SM904GMMA27MMA_64x64x16_F32BF16BF16_SSILNSF_5MajorE0ELSH_1ELNSF_7ScaleInE1ELSI_1EEEEEENS3_6LayoutINS4_IJNS5_ILi1EEENS5_ILi3EEESM_EEENS4_IJNS5_ILi0EEESM_SP_EEEEENS4_IJNS3_10UnderscoreESS_SS_EEEEELb0EEEEEvNT_6ParamsE,"ax",@progbits
	.align	128
.text._ZN7cutlass13device_kernelIN5flash32FlashAttnBwdPostprocessConvertdQIN4cute5tupleIJNS3_1CILi64EEENS5_ILi192EEEEEENS_10bfloat16_tEfNS_4arch4Sm90ELi384ENS3_8TiledMMAINS3_8MMA_AtomIJNS3_4SM904GMMA27MMA_64x64x16_F32BF16BF16_SSILNSF_5MajorE0ELSH_1ELNSF_7ScaleInE1ELSI_1EEEEEENS3_6LayoutINS4_IJNS5_ILi1EEENS5_ILi3EEESM_EEENS4_IJNS5_ILi0EEESM_SP_EEEEENS4_IJNS3_10UnderscoreESS_SS_EEEEELb0EEEEEvNT_6ParamsE:
        .type           _ZN7cutlass13device_kernelIN5flash32FlashAttnBwdPostprocessConvertdQIN4cute5tupleIJNS3_1CILi64EEENS5_ILi192EEEEEENS_10bfloat16_tEfNS_4arch4Sm90ELi384ENS3_8TiledMMAINS3_8MMA_AtomIJNS3_4SM904GMMA27MMA_64x64x16_F32BF16BF16_SSILNSF_5MajorE0ELSH_1ELNSF_7ScaleInE1ELSI_1EEEEEENS3_6LayoutINS4_IJNS5_ILi1EEENS5_ILi3EEESM_EEENS4_IJNS5_ILi0EEESM_SP_EEEEENS4_IJNS3_10UnderscoreESS_SS_EEEEELb0EEEEEvNT_6ParamsE,@function
        .size           _ZN7cutlass13device_kernelIN5flash32FlashAttnBwdPostprocessConvertdQIN4cute5tupleIJNS3_1CILi64EEENS5_ILi192EEEEEENS_10bfloat16_tEfNS_4arch4Sm90ELi384ENS3_8TiledMMAINS3_8MMA_AtomIJNS3_4SM904GMMA27MMA_64x64x16_F32BF16BF16_SSILNSF_5MajorE0ELSH_1ELNSF_7ScaleInE1ELSI_1EEEEEENS3_6LayoutINS4_IJNS5_ILi1EEENS5_ILi3EEESM_EEENS4_IJNS5_ILi0EEESM_SP_EEEEENS4_IJNS3_10UnderscoreESS_SS_EEEEELb0EEEEEvNT_6ParamsE,(.L_x_3880 - _ZN7cutlass13device_kernelIN5flash32FlashAttnBwdPostprocessConvertdQIN4cute5tupleIJNS3_1CILi64EEENS5_ILi192EEEEEENS_10bfloat16_tEfNS_4arch4Sm90ELi384ENS3_8TiledMMAINS3_8MMA_AtomIJNS3_4SM904GMMA27MMA_64x64x16_F32BF16BF16_SSILNSF_5MajorE0ELSH_1ELNSF_7ScaleInE1ELSI_1EEEEEENS3_6LayoutINS4_IJNS5_ILi1EEENS5_ILi3EEESM_EEENS4_IJNS5_ILi0EEESM_SP_EEEEENS4_IJNS3_10UnderscoreESS_SS_EEEEELb0EEEEEvNT_6ParamsE)
        .other          _ZN7cutlass13device_kernelIN5flash32FlashAttnBwdPostprocessConvertdQIN4cute5tupleIJNS3_1CILi64EEENS5_ILi192EEEEEENS_10bfloat16_tEfNS_4arch4Sm90ELi384ENS3_8TiledMMAINS3_8MMA_AtomIJNS3_4SM904GMMA27MMA_64x64x16_F32BF16BF16_SSILNSF_5MajorE0ELSH_1ELNSF_7ScaleInE1ELSI_1EEEEEENS3_6LayoutINS4_IJNS5_ILi1EEENS5_ILi3EEESM_EEENS4_IJNS5_ILi0EEESM_SP_EEEEENS4_IJNS3_10UnderscoreESS_SS_EEEEELb0EEEEEvNT_6ParamsE,@"STO_CUDA_ENTRY STV_DEFAULT"
_ZN7cutlass13device_kernelIN5flash32FlashAttnBwdPostprocessConvertdQIN4cute5tupleIJNS3_1CILi64EEENS5_ILi192EEEEEENS_10bfloat16_tEfNS_4arch4Sm90ELi384ENS3_8TiledMMAINS3_8MMA_AtomIJNS3_4SM904GMMA27MMA_64x64x16_F32BF16BF16_SSILNSF_5MajorE0ELSH_1ELNSF_7ScaleInE1ELSI_1EEEEEENS3_6LayoutINS4_IJNS5_ILi1EEENS5_ILi3EEESM_EEENS4_IJNS5_ILi0EEESM_SP_EEEEENS4_IJNS3_10UnderscoreESS_SS_EEEEELb0EEEEEvNT_6ParamsE:
[----:B------:R-:W-:Y:S08]  /*0000*/  LDC R1, c[0x0][0x28] ;  /* 0x00000a00ff017b82 */ /* 0x000ff00000000800 */
[----:B------:R-:W0:Y:S01]  /*0010*/  LDC.64 R2, c[0x0][0x278] ;  /* 0x00009e00ff027b82 */ /* 0x000e220000000a00 */
[----:B------:R-:W1:Y:S01]  /*0020*/  S2R R13, SR_CTAID.Z ;  /* 0x00000000000d7919 */ /* 0x000e620000002700 */
[----:B------:R-:W-:-:S06]  /*0030*/  ULDC.64 UR8, c[0x0][0x208] ;  /* 0x0000820000087ab9 */ /* 0x000fcc0000000a00 */
[----:B------:R-:W2:Y:S08]  /*0040*/  LDC.64 R10, c[0x0][0x270] ;  /* 0x00009c00ff0a7b82 */ /* 0x000eb00000000a00 */
[----:B------:R-:W1:Y:S01]  /*0050*/  LDC.64 R4, c[0x0][0x270] ;  /* 0x00009c00ff047b82 */ /* 0x000e620000000a00 */
[----:B0-----:R-:W-:-:S04]  /*0060*/  ISETP.NE.U32.AND P2, PT, R2, RZ, PT ;  /* 0x000000ff0200720c */ /* 0x001fc80003f45070 */
[----:B------:R-:W-:Y:S02]  /*0070*/  ISETP.NE.AND.EX P2, PT, R3, RZ, PT, P2 ;  /* 0x000000ff0300720c */ /* 0x000fe40003f45320 */
[----:B--2---:R-:W-:-:S04]  /*0080*/  ISETP.NE.U32.AND P1, PT, R10, RZ, PT ;  /* 0x000000ff0a00720c */ /* 0x004fc80003f25070 */
[----:B------:R-:W-:Y:S01]  /*0090*/  ISETP.NE.AND.EX P1, PT, R11, RZ, PT, P1 ;  /* 0x000000ff0b00720c */ /* 0x000fe20003f25310 */
[----:B------:R-:W-:Y:S01]  /*00a0*/  ULDC UR4, c[0x0][0x240] ;  /* 0x0000900000047ab9 */ /* 0x000fe20000000800 */
[----:B-1----:R-:W-:-:S05]  /*00b0*/  IMAD.WIDE R4, R13, 0x4, R4 ;  /* 0x000000040d047825 */ /* 0x002fca00078e0204 */
[----:B------:R-:W0:Y:S01]  /*00c0*/  @P2 LDC.64 R6, c[0x0][0x278] ;  /* 0x00009e00ff062b82 */ /* 0x000e220000000a00 */
[----:B------:R-:W-:-:S05]  /*00d0*/  IMAD.U32 R43, RZ, RZ, UR4 ;  /* 0x00000004ff2b7e24 */ /* 0x000fca000f8e00ff */
[----:B------:R1:W5:Y:S01]  /*00e0*/  @P1 LDG.E R9, desc[UR8][R4.64] ;  /* 0x0000000804091981 */ /* 0x000362000c1e1900 */
[----:B0-----:R-:W-:-:S05]  /*00f0*/  @P2 IMAD.WIDE R6, R13, 0x4, R6 ;  /* 0x000000040d062825 */ /* 0x001fca00078e0206 */
[----:B------:R1:W5:Y:S01]  /*0100*/  @P2 LDG.E R43, desc[UR8][R6.64] ;  /* 0x00000008062b2981 */ /* 0x000362000c1e1900 */
[----:B------:R-:W-:Y:S01]  /*0110*/  ISETP.NE.U32.AND P0, PT, R10, RZ, PT ;  /* 0x000000ff0a00720c */ /* 0x000fe20003f05070 */
[----:B------:R-:W0:Y:S03]  /*0120*/  S2R R3, SR_CTAID.X ;  /* 0x0000000000037919 */ /* 0x000e260000002500 */
[----:B------:R-:W-:Y:S01]  /*0130*/  ISETP.NE.AND.EX P0, PT, R11, RZ, PT, P0 ;  /* 0x000000ff0b00720c */ /* 0x000fe20003f05300 */
[----:B0-----:R-:W-:Y:S01]  /*0140*/  IMAD.SHL.U32 R40, R3, 0x40, RZ ;  /* 0x0000004003287824 */ /* 0x001fe200078e00ff */
[----:B-1----:R-:W-:Y:S11]  /*0150*/  @P2 BRA `(.L_x_3644) ;  /* 0x0000000000102947 */ /* 0x002ff60003800000 */
[----:B------:R-:W-:Y:S05]  /*0160*/  @!P1 BRA `(.L_x_3644) ;  /* 0x00000000000c9947 */ /* 0x000fea0003800000 */
[----:B------:R-:W2:Y:S04]  /*0170*/  LDG.E R0, desc[UR8][R4.64] ;  /* 0x0000000804007981 */ /* 0x000ea8000c1e1900 */
[----:B-----5:R-:W2:Y:S02]  /*0180*/  LDG.E R43, desc[UR8][R4.64+0x4] ;  /* 0x00000408042b7981 */ /* 0x020ea4000c1e1900 */
[----:B--2---:R-:W-:-:S07]  /*0190*/  IMAD.IADD R43, R43, 0x1, -R0 ;  /* 0x000000012b2b7824 */ /* 0x004fce00078e0a00 */
.L_x_3644:
[----:B-----5:R-:W-:-:S13]  /*01a0*/  ISETP.LE.AND P2, PT, R43, R40, PT ;  /* 0x000000282b00720c */ /* 0x020fda0003f43270 */
[----:B------:R-:W-:Y:S05]  /*01b0*/  @P0 EXIT P2 ;  /* 0x000000000000094d */ /* 0x000fea0001000000 */
[----:B------:R-:W0:Y:S01]  /*01c0*/  S2R R6, SR_CTAID.Y ;  /* 0x0000000000067919 */ /* 0x000e220000002600 */
[----:B------:R-:W-:Y:S01]  /*01d0*/  @P1 IMAD R0, R13, 0x40, R9 ;  /* 0x000000400d001824 */ /* 0x000fe200078e0209 */
[----:B------:R-:W1:Y:S01]  /*01e0*/  LDC.64 R14, c[0x0][0x228] ;  /* 0x00008a00ff0e7b82 */ /* 0x000e620000000a00 */
[----:B------:R-:W-:Y:S01]  /*01f0*/  CS2R R10, SRZ ;  /* 0x00000000000a7805 */ /* 0x000fe2000001ff00 */
[----:B------:R-:W2:Y:S01]  /*0200*/  S2R R17, SR_TID.X ;  /* 0x0000000000117919 */ /* 0x000ea20000002100 */
[----:B------:R-:W-:Y:S01]  /*0210*/  IMAD R7, R3, 0x3000, RZ ;  /* 0x0000300003077824 */ /* 0x000fe200078e02ff */
[----:B------:R-:W-:Y:S01]  /*0220*/  @P1 SHF.R.S32.HI R5, RZ, 0x1f, R0 ;  /* 0x0000001fff051819 */ /* 0x000fe20000011400 */
[----:B------:R-:W-:Y:S01]  /*0230*/  BSSY B0, `(.L_x_3645) ;  /* 0x0000030000007945 */ /* 0x000fe20003800000 */
[----:B------:R-:W3:Y:S01]  /*0240*/  S2R R2, SR_CgaCtaId ;  /* 0x0000000000027919 */ /* 0x000ee20000008800 */
[----:B------:R-:W-:Y:S01]  /*0250*/  SEL R4, R13, RZ, !P0 ;  /* 0x000000ff0d047207 */ /* 0x000fe20004000000 */
[----:B------:R-:W4:Y:S01]  /*0260*/  LDC.64 R18, c[0x0][0x230] ;  /* 0x00008c00ff127b82 */ /* 0x000f220000000a00 */
[----:B------:R-:W-:-:S04]  /*0270*/  @P1 LEA.HI R5, R5, R0, RZ, 0x6 ;  /* 0x0000000005051211 */ /* 0x000fc800078f30ff */
[----:B------:R-:W-:-:S03]  /*0280*/  @P1 SHF.R.S32.HI R5, RZ, 0x6, R5 ;  /* 0x00000006ff051819 */ /* 0x000fc60000011405 */
[----:B------:R-:W5:Y:S02]  /*0290*/  LDC.64 R20, c[0x0][0x210] ;  /* 0x00008400ff147b82 */ /* 0x000f640000000a00 */
[----:B------:R-:W-:-:S04]  /*02a0*/  @P1 IMAD R5, R5, 0x3000, RZ ;  /* 0x0000300005051824 */ /* 0x000fc800078e02ff */
[--C-:B------:R-:W-:Y:S01]  /*02b0*/  @P1 IMAD.MOV.U32 R10, RZ, RZ, R5.reuse ;  /* 0x000000ffff0a1224 */ /* 0x100fe200078e0005 */
[----:B------:R-:W-:-:S04]  /*02c0*/  @P1 SHF.R.S32.HI R11, RZ, 0x1f, R5 ;  /* 0x0000001fff0b1819 */ /* 0x000fc80000011405 */
[C---:B------:R-:W-:Y:S02]  /*02d0*/  IADD3 R10, P2, R7.reuse, R10, RZ ;  /* 0x0000000a070a7210 */ /* 0x040fe40007f5e0ff */
[----:B0-----:R-:W-:Y:S02]  /*02e0*/  SHF.R.S32.HI R5, RZ, 0x1f, R6 ;  /* 0x0000001fff057819 */ /* 0x001fe40000011406 */
[----:B------:R-:W-:Y:S02]  /*02f0*/  LEA.HI.X.SX32 R11, R7, R11, 0x1, P2 ;  /* 0x0000000b070b7211 */ /* 0x000fe400010f0eff */
[----:B------:R-:W-:Y:S01]  /*0300*/  SHF.R.S32.HI R7, RZ, 0x1f, R13 ;  /* 0x0000001fff077819 */ /* 0x000fe2000001140d */
[-C--:B-1----:R-:W-:Y:S02]  /*0310*/  IMAD R0, R5, R14.reuse, RZ ;  /* 0x0000000e05007224 */ /* 0x082fe400078e02ff */
[----:B------:R-:W-:Y:S01]  /*0320*/  IMAD.WIDE.U32 R10, R6, R14, R10 ;  /* 0x0000000e060a7225 */ /* 0x000fe200078e000a */
[----:B------:R-:W-:-:S02]  /*0330*/  SEL R7, R7, RZ, !P0 ;  /* 0x000000ff07077207 */ /* 0x000fc40004000000 */
[----:B--2---:R-:W-:Y:S01]  /*0340*/  ISETP.NE.AND P0, PT, R17, RZ, PT ;  /* 0x000000ff1100720c */ /* 0x004fe20003f05270 */
[----:B------:R-:W-:Y:S02]  /*0350*/  IMAD R15, R6, R15, R0 ;  /* 0x0000000f060f7224 */ /* 0x000fe400078e0200 */
[-C--:B----4-:R-:W-:Y:S02]  /*0360*/  IMAD R0, R7, R18.reuse, RZ ;  /* 0x0000001207007224 */ /* 0x090fe400078e02ff */
[----:B------:R-:W-:Y:S02]  /*0370*/  IMAD.IADD R11, R11, 0x1, R15 ;  /* 0x000000010b0b7824 */ /* 0x000fe400078e020f */
[C---:B------:R-:W-:Y:S02]  /*0380*/  IMAD R13, R4.reuse, R19, R0 ;  /* 0x00000013040d7224 */ /* 0x040fe400078e0200 */
[----:B------:R-:W-:-:S05]  /*0390*/  IMAD.WIDE.U32 R10, R4, R18, R10 ;  /* 0x00000012040a7225 */ /* 0x000fca00078e000a */
[----:B------:R-:W-:Y:S02]  /*03a0*/  IADD3 R0, R11, R13, RZ ;  /* 0x0000000d0b007210 */ /* 0x000fe40007ffe0ff */
[----:B-----5:R-:W-:-:S04]  /*03b0*/  LEA R20, P2, R10, R20, 0x2 ;  /* 0x000000140a147211 */ /* 0x020fc800078410ff */
[----:B------:R-:W-:Y:S01]  /*03c0*/  LEA.HI.X R0, R10, R21, R0, 0x2, P2 ;  /* 0x000000150a007211 */ /* 0x000fe200010f1400 */
[----:B---3--:R-:W-:Y:S08]  /*03d0*/  @P0 BRA `(.L_x_3646) ;  /* 0x0000000000540947 */ /* 0x008ff00003800000 */
        /* <DEDUP_REMOVED lines=16> */
.L_x_3647:
[----:B------:R-:W-:Y:S01]  /*04e0*/  @P0 ELECT P2, URZ, PT ;  /* 0x00000000003f082f */ /* 0x000fe20003840000 */
[----:B------:R1:W-:-:S12]  /*04f0*/  UBLKCP.S.G [UR6], [UR4], UR10 ;  /* 0x00000006040073ba */ /* 0x0003d8000800020a */
[----:B------:R-:W-:Y:S02]  /*0500*/  @P2 PLOP3.LUT P0, PT, P2, PT, PT, 0x8, 0x0 ;  /* 0x000000000000281c */ /* 0x000fe4000170e170 */
[----:B------:R-:W-:-:S11]  /*0510*/  PLOP3.LUT P2, PT, PT, PT, PT, 0x8, 0x0 ;  /* 0x000000000000781c */ /* 0x000fd60003f4e170 */
[----:B-1----:R-:W-:Y:S05]  /*0520*/  @P0 BRA.U.ANY `(.L_x_3647) ;  /* 0xfffffffd00ec0947 */ /* 0x002fea000393ffff */
.L_x_3646:
[----:B------:R-:W-:Y:S05]  /*0530*/  BSYNC B0 ;  /* 0x0000000000007941 */ /* 0x000fea0003800000 */
.L_x_3645:
[----:B------:R-:W-:Y:S01]  /*0540*/  BAR.SYNC.DEFER_BLOCKING 0x0 ;  /* 0x0000000000007b1d */ /* 0x000fe20000010000 */
[----:B------:R-:W-:Y:S02]  /*0550*/  MOV R41, 0x400 ;  /* 0x0000040000297802 */ /* 0x000fe40000000f00 */
[----:B------:R-:W-:Y:S02]  /*0560*/  CS2R R50, SRZ ;  /* 0x0000000000327805 */ /* 0x000fe4000001ff00 */
[----:B------:R-:W-:Y:S01]  /*0570*/  SHF.L.U32 R0, RZ, 0x1f, RZ ;  /* 0x0000001fff007819 */ /* 0x000fe200000006ff */
[--C-:B------:R-:W-:Y:S01]  /*0580*/  @P1 IMAD.MOV.U32 R50, RZ, RZ, R9.reuse ;  /* 0x000000ffff321224 */ /* 0x100fe200078e0009 */
[----:B------:R-:W-:Y:S02]  /*0590*/  LEA R41, R2, R41, 0x18 ;  /* 0x0000002902297211 */ /* 0x000fe400078ec0ff */
[----:B------:R-:W-:-:S07]  /*05a0*/  @P1 SHF.R.S32.HI R51, RZ, 0x1f, R9 ;  /* 0x0000001fff331819 */ /* 0x000fce0000011409 */
.L_x_3648:
[----:B-1----:R1:W2:Y:S02]  /*05b0*/  SYNCS.PHASECHK.TRANS64.TRYWAIT P0, [R41+URZ+0x12000], R0 ;  /* 0x01200000290075a7 */ /* 0x0022a4000800017f */
[----:B--2---:R-:W-:Y:S05]  /*05c0*/  @!P0 NANOSLEEP.SYNCS 0x989680 ;  /* 0x009896800000895d */ /* 0x004fea0003900000 */
[----:B------:R-:W2:Y:S02]  /*05d0*/  @!P0 SYNCS.PHASECHK.TRANS64 P0, [R41+URZ+0x12000], R0 ;  /* 0x01200000290085a7 */ /* 0x000ea4000800007f */
[----:B--2---:R-:W-:Y:S05]  /*05e0*/  @!P0 BRA `(.L_x_3648) ;  /* 0xfffffffc00f08947 */ /* 0x004fea000383ffff */
[----:B------:R-:W-:Y:S01]  /*05f0*/  SHF.R.S32.HI R46, RZ, 0x1f, R17 ;  /* 0x0000001fff2e7819 */ /* 0x000fe20000011411 */
[----:B------:R-:W-:Y:S01]  /*0600*/  IMAD.HI R16, R17, 0x2aaaaaab, RZ ;  /* 0x2aaaaaab11107827 */ /* 0x000fe200078e02ff */
[----:B------:R-:W-:Y:S01]  /*0610*/  ULDC UR4, c[0x0][0x268] ;  /* 0x00009a0000047ab9 */ /* 0x000fe20000000800 */
[----:B------:R-:W-:Y:S01]  /*0620*/  ULDC.64 UR6, c[0x0][0x258] ;  /* 0x0000960000067ab9 */ /* 0x000fe20000000a00 */
[CC--:B-1----:R-:W-:Y:S01]  /*0630*/  LEA.HI R0, R46.reuse, R17.reuse, RZ, 0x7 ;  /* 0x000000112e007211 */ /* 0x0c2fe200078f38ff */
[----:B------:R-:W-:Y:S01]  /*0640*/  IMAD R5, R5, UR6, RZ ;  /* 0x0000000605057c24 */ /* 0x000fe2000f8e02ff */
[-C--:B0-----:R-:W-:Y:S01]  /*0650*/  LEA.HI R8, R46, R17.reuse, RZ, 0x5 ;  /* 0x000000112e087211 */ /* 0x081fe200078f28ff */
[----:B------:R-:W-:Y:S01]  /*0660*/  BSSY B0, `(.L_x_3649) ;  /* 0x0000099000007945 */ /* 0x000fe20003800000 */
[C---:B------:R-:W-:Y:S01]  /*0670*/  LOP3.LUT R2, R0.reuse, 0xfffff80, RZ, 0xc0, !PT ;  /* 0x0fffff8000027812 */ /* 0x040fe200078ec0ff */
[----:B------:R-:W-:Y:S01]  /*0680*/  IMAD.SHL.U32 R0, R0, 0x20, RZ ;  /* 0x0000002000007824 */ /* 0x000fe200078e00ff */
[----:B------:R-:W-:-:S02]  /*0690*/  LEA.HI R46, R46, R17, RZ, 0x4 ;  /* 0x000000112e2e7211 */ /* 0x000fc400078f20ff */
[----:B------:R-:W-:Y:S01]  /*06a0*/  SHF.R.S32.HI R12, RZ, 0x5, R8 ;  /* 0x00000005ff0c7819 */ /* 0x000fe20000011408 */
[C---:B------:R-:W-:Y:S01]  /*06b0*/  IMAD.IADD R2, R17.reuse, 0x1, -R2 ;  /* 0x0000000111027824 */ /* 0x040fe200078e0a02 */
[----:B------:R-:W-:Y:S02]  /*06c0*/  LOP3.LUT R21, R0, 0xfffff000, RZ, 0xc0, !PT ;  /* 0xfffff00000157812 */ /* 0x000fe400078ec0ff */
[----:B------:R-:W-:Y:S02]  /*06d0*/  LOP3.LUT R0, R46, 0xfffffff0, RZ, 0xc0, !PT ;  /* 0xfffffff02e007812 */ /* 0x000fe400078ec0ff */
[----:B------:R-:W-:Y:S01]  /*06e0*/  SHF.R.S32.HI R9, RZ, 0x1f, R8 ;  /* 0x0000001fff097819 */ /* 0x000fe20000011408 */
[----:B------:R-:W-:Y:S01]  /*06f0*/  IMAD R2, R2, 0x4, R21 ;  /* 0x0000000402027824 */ /* 0x000fe200078e0215 */
[----:B------:R-:W-:Y:S01]  /*0700*/  SHF.R.U32.HI R19, RZ, 0x1f, R16 ;  /* 0x0000001fff137819 */ /* 0x000fe20000011610 */
[----:B------:R-:W-:Y:S01]  /*0710*/  IMAD.IADD R45, R17, 0x1, -R0 ;  /* 0x00000001112d7824 */ /* 0x000fe200078e0a00 */
[----:B------:R-:W-:-:S02]  /*0720*/  LEA.HI R9, R9, R12, RZ, 0x2 ;  /* 0x0000000c09097211 */ /* 0x000fc400078f10ff */
[----:B------:R-:W-:Y:S02]  /*0730*/  LEA.HI.SX32 R0, R16, R19, 0x1e ;  /* 0x0000001310007211 */ /* 0x000fe400078ff2ff */
[----:B------:R-:W-:Y:S02]  /*0740*/  SHF.R.S32.HI R52, RZ, 0x1f, R45 ;  /* 0x0000001fff347819 */ /* 0x000fe4000001142d */
[----:B------:R-:W-:Y:S01]  /*0750*/  LOP3.LUT R13, R9, 0x3ffffc, RZ, 0xc0, !PT ;  /* 0x003ffffc090d7812 */ /* 0x000fe200078ec0ff */
[----:B------:R-:W-:Y:S01]  /*0760*/  IMAD R44, R0, -0x18, R17 ;  /* 0xffffffe8002c7824 */ /* 0x000fe200078e0211 */
[----:B------:R-:W-:Y:S01]  /*0770*/  LEA.HI R52, R52, R45, RZ, 0x3 ;  /* 0x0000002d34347211 */ /* 0x000fe200078f18ff */
[----:B------:R-:W-:Y:S01]  /*0780*/  IMAD.SHL.U32 R37, R0, 0x40, RZ ;  /* 0x0000004000257824 */ /* 0x000fe200078e00ff */
[----:B------:R-:W-:Y:S01]  /*0790*/  LEA R36, R2, R41, 0x2 ;  /* 0x0000002902247211 */ /* 0x000fe200078e10ff */
[----:B------:R-:W-:Y:S01]  /*07a0*/  IMAD.IADD R42, R12, 0x1, -R13 ;  /* 0x000000010c2a7824 */ /* 0x000fe200078e0a0d */
[C---:B------:R-:W-:Y:S01]  /*07b0*/  LOP3.LUT R24, R52.reuse, 0xfffffff8, RZ, 0xc0, !PT ;  /* 0xfffffff834187812 */ /* 0x040fe200078ec0ff */
[----:B------:R-:W-:Y:S01]  /*07c0*/  IMAD.SHL.U32 R52, R52, 0x40, RZ ;  /* 0x0000004034347824 */ /* 0x000fe200078e00ff */
[----:B------:R-:W-:Y:S01]  /*07d0*/  SHF.R.S32.HI R25, RZ, 0x1f, R44 ;  /* 0x0000001fff197819 */ /* 0x000fe2000001142c */
[----:B------:R-:W0:Y:S01]  /*07e0*/  LDS.128 R12, [R36+0x800] ;  /* 0x00080000240c7984 */ /* 0x000e220000000c00 */
[----:B------:R-:W-:Y:S01]  /*07f0*/  IMAD R42, R42, 0x400, R21 ;  /* 0x000004002a2a7824 */ /* 0x000fe200078e0215 */
[----:B------:R-:W-:Y:S01]  /*0800*/  LOP3.LUT R37, R37, 0x1c0, RZ, 0xc0, !PT ;  /* 0x000001c025257812 */ /* 0x000fe200078ec0ff */
[----:B------:R-:W-:Y:S01]  /*0810*/  IMAD.IADD R45, R45, 0x1, -R24 ;  /* 0x000000012d2d7824 */ /* 0x000fe200078e0a18 */
[----:B------:R-:W1:Y:S01]  /*0820*/  LDS.128 R20, [R36+0x1800] ;  /* 0x0018000024147984 */ /* 0x000e620000000c00 */
[----:B------:R-:W-:-:S02]  /*0830*/  LEA.HI R53, R25, R44, RZ, 0x3 ;  /* 0x0000002c19357211 */ /* 0x000fc400078f18ff */
[----:B------:R-:W-:Y:S01]  /*0840*/  SHF.L.U32 R44, R44, 0x3, RZ ;  /* 0x000000032c2c7819 */ /* 0x000fe200000006ff */
[----:B------:R-:W2:Y:S01]  /*0850*/  LDS.128 R8, [R36] ;  /* 0x0000000024087984 */ /* 0x000ea20000000c00 */
[----:B------:R-:W-:Y:S01]  /*0860*/  LEA.HI R2, R16, R19, RZ, 0x1b ;  /* 0x0000001310027211 */ /* 0x000fe200078fd8ff */
[----:B------:R-:W-:Y:S01]  /*0870*/  IMAD.SHL.U32 R49, R45, 0x40, RZ ;  /* 0x000000402d317824 */ /* 0x000fe200078e00ff */
[----:B------:R-:W-:Y:S01]  /*0880*/  LOP3.LUT R47, R37, 0x38, R44, 0xf8, !PT ;  /* 0x00000038252f7812 */ /* 0x000fe200078ef82c */
[----:B------:R-:W3:Y:S01]  /*0890*/  LDS.128 R24, [R36+0x2000] ;  /* 0x0020000024187984 */ /* 0x000ee20000000c00 */
[----:B------:R-:W-:Y:S01]  /*08a0*/  SHF.R.U32.HI R48, RZ, 0x3, R37 ;  /* 0x00000003ff307819 */ /* 0x000fe20000011625 */
[----:B------:R-:W-:Y:S01]  /*08b0*/  IMAD.SHL.U32 R53, R53, 0x200, RZ ;  /* 0x0000020035357824 */ /* 0x000fe200078e00ff */
[----:B------:R-:W-:Y:S01]  /*08c0*/  SHF.R.U32.HI R46, RZ, 0x1, R46 ;  /* 0x00000001ff2e7819 */ /* 0x000fe2000001162e */
[----:B------:R-:W4:Y:S01]  /*08d0*/  LDS.128 R16, [R36+0x1000] ;  /* 0x0010000024107984 */ /* 0x000f220000000c00 */
[----:B------:R-:W-:-:S02]  /*08e0*/  LOP3.LUT R49, R49, 0x1c0, RZ, 0xc0, !PT ;  /* 0x000001c031317812 */ /* 0x000fc400078ec0ff */
[----:B------:R-:W-:Y:S01]  /*08f0*/  LOP3.LUT R47, R47, R48, RZ, 0x3c, !PT ;  /* 0x000000302f2f7212 */ /* 0x000fe200078e3cff */
[----:B------:R-:W5:Y:S01]  /*0900*/  LDS.128 R32, [R36+0x3000] ;  /* 0x0030000024207984 */ /* 0x000f620000000c00 */
[----:B------:R-:W-:Y:S02]  /*0910*/  LOP3.LUT R46, R49, 0x8, R46, 0xf8, !PT ;  /* 0x00000008312e7812 */ /* 0x000fe400078ef82e */
[----:B------:R-:W-:Y:S01]  /*0920*/  SHF.R.U32.HI R49, RZ, 0x3, R49 ;  /* 0x00000003ff317819 */ /* 0x000fe20000011631 */
[----:B------:R-:W5:Y:S01]  /*0930*/  LDS.128 R28, [R36+0x2800] ;  /* 0x00280000241c7984 */ /* 0x000f620000000c00 */
[----:B------:R-:W-:Y:S02]  /*0940*/  R2P PR, R45, 0x6 ;  /* 0x000000062d007804 */ /* 0x000fe40000000000 */
[----:B------:R-:W-:Y:S01]  /*0950*/  LOP3.LUT R46, R46, R49, RZ, 0x3c, !PT ;  /* 0x000000312e2e7212 */ /* 0x000fe200078e3cff */
[----:B------:R-:W5:Y:S01]  /*0960*/  LDS.128 R36, [R36+0x3800] ;  /* 0x0038000024247984 */ /* 0x000f620000000c00 */
[----:B------:R-:W-:-:S02]  /*0970*/  LOP3.LUT R49, R52, 0x7ffffe00, RZ, 0xc0, !PT ;  /* 0x7ffffe0034317812 */ /* 0x000fc400078ec0ff */
[----:B------:R-:W-:Y:S02]  /*0980*/  LOP3.LUT R53, R53, 0x7ffff000, RZ, 0xc0, !PT ;  /* 0x7ffff00035357812 */ /* 0x000fe400078ec0ff */
[----:B------:R-:W-:Y:S02]  /*0990*/  IADD3 R42, R46, R42, R49 ;  /* 0x0000002a2e2a7210 */ /* 0x000fe40007ffe031 */
[----:B------:R-:W-:Y:S01]  /*09a0*/  VIADDMNMX R43, R43, -R40, 0x40, PT ;  /* 0x000000402b2b7446 */ /* 0x000fe20003800928 */
[----:B------:R-:W-:Y:S02]  /*09b0*/  IMAD R2, R2, 0x200, R53 ;  /* 0x0000020002027824 */ /* 0x000fe400078e0235 */
[----:B0-----:R-:W-:Y:S01]  /*09c0*/  FMUL.FTZ R48, R15, UR4 ;  /* 0x000000040f307c20 */ /* 0x001fe20008410000 */
[----:B------:R-:W-:Y:S01]  /*09d0*/  FMUL.FTZ R13, R13, UR4 ;  /* 0x000000040d0d7c20 */ /* 0x000fe20008410000 */
[----:B------:R-:W-:Y:S02]  /*09e0*/  IMAD.IADD R2, R2, 0x1, R47 ;  /* 0x0000000102027824 */ /* 0x000fe400078e022f */
[----:B-1----:R-:W-:Y:S01]  /*09f0*/  FMUL.FTZ R15, R20, UR4 ;  /* 0x00000004140f7c20 */ /* 0x002fe20008410000 */
[----:B------:R-:W-:Y:S01]  /*0a00*/  FMUL.FTZ R20, R21, UR4 ;  /* 0x0000000415147c20 */ /* 0x000fe20008410000 */
[----:B------:R-:W-:Y:S01]  /*0a10*/  FMUL.FTZ R23, R23, UR4 ;  /* 0x0000000417177c20 */ /* 0x000fe20008410000 */
[----:B--2---:R-:W-:Y:S01]  /*0a20*/  FMUL.FTZ R45, R9, UR4 ;  /* 0x00000004092d7c20 */ /* 0x004fe20008410000 */
[----:B------:R-:W-:Y:S01]  /*0a30*/  FMUL.FTZ R46, R11, UR4 ;  /* 0x000000040b2e7c20 */ /* 0x000fe20008410000 */
[----:B------:R-:W-:Y:S01]  /*0a40*/  FMUL.FTZ R9, R10, UR4 ;  /* 0x000000040a097c20 */ /* 0x000fe20008410000 */
[----:B------:R-:W-:Y:S01]  /*0a50*/  FMUL.FTZ R11, R14, UR4 ;  /* 0x000000040e0b7c20 */ /* 0x000fe20008410000 */
[----:B---3--:R-:W-:Y:S01]  /*0a60*/  FMUL.FTZ R21, R26, UR4 ;  /* 0x000000041a157c20 */ /* 0x008fe20008410000 */
[----:B------:R-:W-:Y:S01]  /*0a70*/  FMUL.FTZ R10, R12, UR4 ;  /* 0x000000040c0a7c20 */ /* 0x000fe20008410000 */
[----:B------:R-:W-:Y:S01]  /*0a80*/  FMUL.FTZ R26, R27, UR4 ;  /* 0x000000041b1a7c20 */ /* 0x000fe20008410000 */
[----:B------:R-:W-:Y:S01]  /*0a90*/  FMUL.FTZ R25, R25, UR4 ;  /* 0x0000000419197c20 */ /* 0x000fe20008410000 */
[----:B----4-:R-:W-:Y:S01]  /*0aa0*/  FMUL.FTZ R14, R18, UR4 ;  /* 0x00000004120e7c20 */ /* 0x010fe20008410000 */
[----:B------:R-:W-:Y:S01]  /*0ab0*/  FMUL.FTZ R19, R19, UR4 ;  /* 0x0000000413137c20 */ /* 0x000fe20008410000 */
[----:B------:R-:W-:Y:S01]  /*0ac0*/  FMUL.FTZ R18, R24, UR4 ;  /* 0x0000000418127c20 */ /* 0x000fe20008410000 */
[----:B------:R-:W-:Y:S01]  /*0ad0*/  FMUL.FTZ R12, R16, UR4 ;  /* 0x00000004100c7c20 */ /* 0x000fe20008410000 */
[----:B-----5:R-:W-:Y:S01]  /*0ae0*/  FMUL.FTZ R27, R32, UR4 ;  /* 0x00000004201b7c20 */ /* 0x020fe20008410000 */
[----:B------:R-:W-:Y:S01]  /*0af0*/  FMUL.FTZ R32, R33, UR4 ;  /* 0x0000000421207c20 */ /* 0x000fe20008410000 */
[----:B------:R-:W-:Y:S01]  /*0b00*/  FMUL.FTZ R16, R22, UR4 ;  /* 0x0000000416107c20 */ /* 0x000fe20008410000 */
[----:B------:R-:W-:Y:S01]  /*0b10*/  F2FP.BF16.F32.PACK_AB R10, R13, R10 ;  /* 0x0000000a0d0a723e */ /* 0x000fe200000010ff */
[----:B------:R-:W-:Y:S01]  /*0b20*/  FMUL.FTZ R24, R30, UR4 ;  /* 0x000000041e187c20 */ /* 0x000fe20008410000 */
[----:B------:R-:W-:Y:S01]  /*0b30*/  FMUL.FTZ R31, R31, UR4 ;  /* 0x000000041f1f7c20 */ /* 0x000fe20008410000 */
[----:B------:R-:W-:Y:S01]  /*0b40*/  F2FP.BF16.F32.PACK_AB R13, R19, R14 ;  /* 0x0000000e130d723e */ /* 0x000fe200000010ff */
[----:B------:R-:W-:Y:S01]  /*0b50*/  FMUL.FTZ R22, R28, UR4 ;  /* 0x000000041c167c20 */ /* 0x000fe20008410000 */
[----:B------:R-:W-:Y:S01]  /*0b60*/  FMUL.FTZ R33, R38, UR4 ;  /* 0x0000000426217c20 */ /* 0x000fe20008410000 */
[----:B------:R-:W-:Y:S01]  /*0b70*/  FMUL.FTZ R38, R39, UR4 ;  /* 0x0000000427267c20 */ /* 0x000fe20008410000 */
[----:B------:R-:W-:Y:S01]  /*0b80*/  IADD3 R39, R41, 0xc000, RZ ;  /* 0x0000c00029277810 */ /* 0x000fe20007ffe0ff */
[----:B------:R-:W-:Y:S01]  /*0b90*/  FMUL.FTZ R29, R29, UR4 ;  /* 0x000000041d1d7c20 */ /* 0x000fe20008410000 */
[----:B------:R-:W-:Y:S01]  /*0ba0*/  F2FP.BF16.F32.PACK_AB R19, R31, R24 ;  /* 0x000000181f13723e */ /* 0x000fe200000010ff */
[----:B------:R-:W-:Y:S01]  /*0bb0*/  IMAD.MOV.U32 R24, RZ, RZ, 0x20 ;  /* 0x00000020ff187424 */ /* 0x000fe200078e00ff */
[----:B------:R-:W-:Y:S01]  /*0bc0*/  F2FP.BF16.F32.PACK_AB R14, R20, R15 ;  /* 0x0000000f140e723e */ /* 0x000fe200000010ff */
[----:B------:R-:W-:Y:S01]  /*0bd0*/  FMUL.FTZ R8, R8, UR4 ;  /* 0x0000000408087c20 */ /* 0x000fe20008410000 */
[----:B------:R-:W-:Y:S01]  /*0be0*/  F2FP.BF16.F32.PACK_AB R15, R23, R16 ;  /* 0x00000010170f723e */ /* 0x000fe200000010ff */
[----:B------:R-:W-:-:S02]  /*0bf0*/  IMAD R23, R42, 0x2, R39 ;  /* 0x000000022a177824 */ /* 0x000fc400078e0227 */
[----:B------:R-:W-:Y:S01]  /*0c00*/  FMUL.FTZ R30, R36, UR4 ;  /* 0x00000004241e7c20 */ /* 0x000fe20008410000 */
[----:B------:R-:W-:Y:S01]  /*0c10*/  FMUL.FTZ R37, R37, UR4 ;  /* 0x0000000425257c20 */ /* 0x000fe20008410000 */
[----:B------:R-:W-:Y:S01]  /*0c20*/  FMUL.FTZ R17, R17, UR4 ;  /* 0x0000000411117c20 */ /* 0x000fe20008410000 */
[----:B------:R-:W-:Y:S01]  /*0c30*/  SEL R24, R24, 0xffffffe0, !P1 ;  /* 0xffffffe018187807 */ /* 0x000fe20004800000 */
[----:B------:R-:W-:Y:S01]  /*0c40*/  FMUL.FTZ R28, R34, UR4 ;  /* 0x00000004221c7c20 */ /* 0x000fe20008410000 */
[----:B------:R-:W-:Y:S01]  /*0c50*/  FMUL.FTZ R35, R35, UR4 ;  /* 0x0000000423237c20 */ /* 0x000fe20008410000 */
[----:B------:R-:W-:Y:S01]  /*0c60*/  F2FP.BF16.F32.PACK_AB R16, R25, R18 ;  /* 0x000000121910723e */ /* 0x000fe200000010ff */
[----:B------:R-:W-:Y:S01]  /*0c70*/  VIADD R31, R23, 0x40 ;  /* 0x00000040171f7836 */ /* 0x000fe20000000000 */
[----:B------:R-:W-:Y:S01]  /*0c80*/  F2FP.BF16.F32.PACK_AB R18, R29, R22 ;  /* 0x000000161d12723e */ /* 0x000fe200000010ff */
[----:B------:R-:W-:Y:S01]  /*0c90*/  @P2 VIADD R31, R23, 0xffffffc0 ;  /* 0xffffffc0171f2836 */ /* 0x000fe20000000000 */
[----:B------:R-:W-:Y:S01]  /*0ca0*/  F2FP.BF16.F32.PACK_AB R8, R45, R8 ;  /* 0x000000082d08723e */ /* 0x000fe200000010ff */
[--C-:B------:R-:W-:Y:S01]  /*0cb0*/  IMAD R42, R42, 0x2, R41.reuse ;  /* 0x000000022a2a7824 */ /* 0x100fe200078e0229 */
[----:B------:R-:W-:Y:S01]  /*0cc0*/  F2FP.BF16.F32.PACK_AB R9, R46, R9 ;  /* 0x000000092e09723e */ /* 0x000fe200000010ff */
[----:B------:R-:W-:Y:S01]  /*0cd0*/  IMAD R41, R2, 0x2, R41 ;  /* 0x0000000202297824 */ /* 0x000fe200078e0229 */
[----:B------:R-:W-:Y:S01]  /*0ce0*/  F2FP.BF16.F32.PACK_AB R11, R48, R11 ;  /* 0x0000000b300b723e */ /* 0x000fe200000010ff */
[----:B------:R-:W-:Y:S01]  /*0cf0*/  ULDC UR4, c[0x0][0x244] ;  /* 0x0000910000047ab9 */ /* 0x000fe20000000800 */
[----:B------:R-:W-:-:S02]  /*0d00*/  F2FP.BF16.F32.PACK_AB R22, R37, R30 ;  /* 0x0000001e2516723e */ /* 0x000fc400000010ff */
[----:B------:R-:W-:Y:S01]  /*0d10*/  F2FP.BF16.F32.PACK_AB R12, R17, R12 ;  /* 0x0000000c110c723e */ /* 0x000fe200000010ff */
[----:B------:R0:W-:Y:S01]  /*0d20*/  STSM.16.M88.4 [R42+0xc000], R8 ;  /* 0x00c000082a007844 */ /* 0x0001e20000000200 */
[----:B------:R-:W-:Y:S02]  /*0d30*/  IADD3 R30, R23, R24, RZ ;  /* 0x00000018171e7210 */ /* 0x000fe40007ffe0ff */
[----:B------:R-:W-:Y:S02]  /*0d40*/  F2FP.BF16.F32.PACK_AB R17, R26, R21 ;  /* 0x000000151a11723e */ /* 0x000fe400000010ff */
[----:B------:R-:W-:Y:S01]  /*0d50*/  F2FP.BF16.F32.PACK_AB R20, R32, R27 ;  /* 0x0000001b2014723e */ /* 0x000fe200000010ff */
[----:B------:R-:W-:Y:S01]  /*0d60*/  IMAD.IADD R32, R24, 0x1, R31 ;  /* 0x0000000118207824 */ /* 0x000fe200078e021f */
[----:B------:R-:W-:Y:S01]  /*0d70*/  F2FP.BF16.F32.PACK_AB R21, R35, R28 ;  /* 0x0000001c2315723e */ /* 0x000fe200000010ff */
[----:B------:R1:W-:Y:S01]  /*0d80*/  STSM.16.M88.4 [R30], R12 ;  /* 0x0000000c1e007844 */ /* 0x0003e20000000200 */
[----:B------:R-:W-:-:S02]  /*0d90*/  F2FP.BF16.F32.PACK_AB R23, R38, R33 ;  /* 0x000000212617723e */ /* 0x000fc400000010ff */
[C---:B------:R-:W-:Y:S01]  /*0da0*/  IADD3 R28, P0, R0.reuse, R50, RZ ;  /* 0x00000032001c7210 */ /* 0x040fe20007f1e0ff */
[----:B------:R1:W-:Y:S01]  /*0db0*/  STSM.16.M88.4 [R31], R16 ;  /* 0x000000101f007844 */ /* 0x0003e20000000200 */
[--C-:B------:R-:W-:Y:S02]  /*0dc0*/  SHF.R.S32.HI R45, RZ, 0x1f, R44.reuse ;  /* 0x0000001fff2d7819 */ /* 0x100fe4000001142c */
[----:B------:R-:W-:Y:S01]  /*0dd0*/  LEA.HI.X.SX32 R29, R0, R51, 0x1, P0 ;  /* 0x00000033001d7211 */ /* 0x000fe200000f0eff */
[----:B------:R1:W-:Y:S01]  /*0de0*/  STSM.16.M88.4 [R32], R20 ;  /* 0x0000001420007844 */ /* 0x0003e20000000200 */
[----:B------:R-:W-:Y:S01]  /*0df0*/  BAR.SYNC.DEFER_BLOCKING 0x0 ;  /* 0x0000000000007b1d */ /* 0x000fe20000010000 */
[----:B------:R-:W-:Y:S01]  /*0e00*/  ISETP.GE.AND P0, PT, R44, UR4, PT ;  /* 0x000000042c007c0c */ /* 0x000fe2000bf06270 */
[C---:B0-----:R-:W-:Y:S02]  /*0e10*/  IMAD R9, R6.reuse, UR7, R5 ;  /* 0x0000000706097c24 */ /* 0x041fe4000f8e0205 */
[----:B------:R-:W-:Y:S01]  /*0e20*/  IMAD.WIDE.U32 R44, R6, UR6, R44 ;  /* 0x00000006062c7c25 */ /* 0x000fe2000f8e002c */
[----:B------:R-:W-:Y:S01]  /*0e30*/  ISETP.GE.OR P3, PT, R0, R43, P0 ;  /* 0x0000002b0000720c */ /* 0x000fe20000766670 */
[----:B------:R-:W-:-:S02]  /*0e40*/  ULDC.64 UR4, c[0x0][0x260] ;  /* 0x0000980000047ab9 */ /* 0x000fc40000000a00 */
[C---:B------:R-:W-:Y:S01]  /*0e50*/  VIADD R5, R0.reuse, 0x10 ;  /* 0x0000001000057836 */ /* 0x040fe20000000000 */
[----:B------:R-:W-:Y:S01]  /*0e60*/  IADD3 R45, R45, R9, RZ ;  /* 0x000000092d2d7210 */ /* 0x000fe20007ffe0ff */
[----:B------:R-:W-:Y:S02]  /*0e70*/  IMAD R7, R7, UR4, RZ ;  /* 0x0000000407077c24 */ /* 0x000fe4000f8e02ff */
[C---:B------:R-:W-:Y:S01]  /*0e80*/  VIADD R6, R0.reuse, 0x20 ;  /* 0x0000002000067836 */ /* 0x040fe20000000000 */
[-C--:B------:R-:W-:Y:S01]  /*0e90*/  ISETP.GE.OR P2, PT, R5, R43.reuse, P0 ;  /* 0x0000002b0500720c */ /* 0x080fe20000746670 */
[----:B------:R-:W-:Y:S02]  /*0ea0*/  VIADD R0, R0, 0x30 ;  /* 0x0000003000007836 */ /* 0x000fe40000000000 */
[----:B------:R-:W-:Y:S01]  /*0eb0*/  IMAD R9, R4, UR5, R7 ;  /* 0x0000000504097c24 */ /* 0x000fe2000f8e0207 */
[-C--:B------:R-:W-:Y:S01]  /*0ec0*/  ISETP.GE.OR P1, PT, R6, R43.reuse, P0 ;  /* 0x0000002b0600720c */ /* 0x080fe20000726670 */
[----:B------:R-:W-:Y:S01]  /*0ed0*/  IMAD.WIDE.U32 R4, R4, UR4, R44 ;  /* 0x0000000404047c25 */ /* 0x000fe2000f8e002c */
[----:B------:R-:W-:-:S03]  /*0ee0*/  ISETP.GE.OR P0, PT, R0, R43, P0 ;  /* 0x0000002b0000720c */ /* 0x000fc60000706670 */
[----:B------:R-:W-:Y:S01]  /*0ef0*/  IMAD.WIDE R6, R3, 0x40, R28 ;  /* 0x0000004003067825 */ /* 0x000fe200078e021c */
[----:B------:R1:W0:Y:S03]  /*0f00*/  LDS.128 R24, [R41+0xd800] ;  /* 0x00d8000029187984 */ /* 0x0002260000000c00 */
[----:B------:R-:W-:Y:S02]  /*0f10*/  IMAD R8, R2, 0x2, R39 ;  /* 0x0000000202087824 */ /* 0x000fe400078e0227 */
[----:B------:R-:W-:Y:S01]  /*0f20*/  IMAD.IADD R3, R5, 0x1, R9 ;  /* 0x0000000105037824 */ /* 0x000fe200078e0209 */
[----:B------:R-:W-:Y:S06]  /*0f30*/  @P3 BRA `(.L_x_3650) ;  /* 0x00000000002c3947 */ /* 0x000fec0003800000 */
[----:B------:R-:W2:Y:S01]  /*0f40*/  LDS.128 R8, [R8] ;  /* 0x0000000008087984 */ /* 0x000ea20000000c00 */
[----:B------:R-:W-:Y:S01]  /*0f50*/  ULDC.64 UR4, c[0x0][0x250] ;  /* 0x0000940000047ab9 */ /* 0x000fe20000000a00 */
[----:B------:R-:W-:Y:S02]  /*0f60*/  IMAD.MOV.U32 R2, RZ, RZ, R4 ;  /* 0x000000ffff027224 */ /* 0x000fe400078e0004 */
[----:B-1----:R-:W-:Y:S02]  /*0f70*/  IMAD R15, R7, UR4, RZ ;  /* 0x00000004070f7c24 */ /* 0x002fe4000f8e02ff */
[----:B------:R-:W-:-:S04]  /*0f80*/  IMAD.WIDE.U32 R12, R6, UR4, R2 ;  /* 0x00000004060c7c25 */ /* 0x000fc8000f8e0002 */
[----:B------:R-:W-:Y:S01]  /*0f90*/  IMAD R15, R6, UR5, R15 ;  /* 0x00000005060f7c24 */ /* 0x000fe2000f8e020f */
[----:B------:R-:W-:Y:S02]  /*0fa0*/  ULDC.64 UR4, c[0x0][0x238] ;  /* 0x00008e0000047ab9 */ /* 0x000fe40000000a00 */
[----:B------:R-:W-:Y:S01]  /*0fb0*/  LEA R14, P3, R12, UR4, 0x1 ;  /* 0x000000040c0e7c11 */ /* 0x000fe2000f8608ff */
[----:B------:R-:W-:-:S05]  /*0fc0*/  IMAD.IADD R13, R13, 0x1, R15 ;  /* 0x000000010d0d7824 */ /* 0x000fca00078e020f */
[----:B------:R-:W-:-:S05]  /*0fd0*/  LEA.HI.X R15, R12, UR5, R13, 0x1, P3 ;  /* 0x000000050c0f7c11 */ /* 0x000fca00098f0c0d */
[----:B--2---:R2:W-:Y:S02]  /*0fe0*/  STG.E.128 desc[UR8][R14.64], R8 ;  /* 0x000000080e007986 */ /* 0x0045e4000c101d08 */
.L_x_3650:
[----:B------:R-:W-:Y:S05]  /*0ff0*/  BSYNC B0 ;  /* 0x0000000000007941 */ /* 0x000fea0003800000 */
.L_x_3649:
[----:B--2---:R2:W3:Y:S01]  /*1000*/  LDS.128 R8, [R41+0xc800] ;  /* 0x00c8000029087984 */ /* 0x0044e20000000c00 */
[----:B------:R-:W-:Y:S04]  /*1010*/  BSSY B0, `(.L_x_3651) ;  /* 0x000000f000007945 */ /* 0x000fe80003800000 */
[----:B------:R-:W-:Y:S05]  /*1020*/  @P2 BRA `(.L_x_3652) ;  /* 0x0000000000342947 */ /* 0x000fea0003800000 */
[----:B-1----:R-:W-:Y:S01]  /*1030*/  IADD3 R15, P2, R6, 0x10, RZ ;  /* 0x00000010060f7810 */ /* 0x002fe20007f5e0ff */
        /* <DEDUP_REMOVED lines=12> */
.L_x_3652:
[----:B------:R-:W-:Y:S05]  /*1100*/  BSYNC B0 ;  /* 0x0000000000007941 */ /* 0x000fea0003800000 */
.L_x_3651:
[----:B---34-:R3:W4:Y:S01]  /*1110*/  LDS.128 R8, [R41+0xd000] ;  /* 0x00d0000029087984 */ /* 0x0187220000000c00 */
        /* <DEDUP_REMOVED lines=11> */
[----:B------:R-:W-:Y:S02]  /*11d0*/  LEA R14, P1, R12, UR4, 0x1 ;  /* 0x000000040c0e7c11 */ /* 0x000fe4000f8208ff */
[----:B------:R-:W-:-:S04]  /*11e0*/  IADD3 R13, R13, R15, RZ ;  /* 0x0000000f0d0d7210 */ /* 0x000fc80007ffe0ff */
[----:B------:R-:W-:-:S05]  /*11f0*/  LEA.HI.X R15, R12, UR5, R13, 0x1, P1 ;  /* 0x000000050c0f7c11 */ /* 0x000fca00088f0c0d */
[----:B----4-:R1:W-:Y:S02]  /*1200*/  STG.E.128 desc[UR8][R14.64], R8 ;  /* 0x000000080e007986 */ /* 0x0103e4000c101d08 */
.L_x_3654:
[----:B------:R-:W-:Y:S05]  /*1210*/  BSYNC B0 ;  /* 0x0000000000007941 */ /* 0x000fea0003800000 */
.L_x_3653:
[----:B------:R-:W-:Y:S05]  /*1220*/  @P0 EXIT ;  /* 0x000000000000094d */ /* 0x000fea0003800000 */
[----:B------:R-:W-:Y:S01]  /*1230*/  IADD3 R5, P0, R6, 0x30, RZ ;  /* 0x0000003006057810 */ /* 0x000fe20007f1e0ff */
[----:B------:R-:W-:Y:S01]  /*1240*/  ULDC.64 UR4, c[0x0][0x250] ;  /* 0x0000940000047ab9 */ /* 0x000fe20000000a00 */
[----:B------:R-:W-:-:S03]  /*1250*/  IMAD.MOV.U32 R2, RZ, RZ, R4 ;  /* 0x000000ffff027224 */ /* 0x000fc600078e0004 */
        /* <DEDUP_REMOVED lines=8> */
[----:B0-----:R-:W-:Y:S01]  /*12e0*/  STG.E.128 desc[UR8][R4.64], R24 ;  /* 0x0000001804007986 */ /* 0x001fe2000c101d08 */
[----:B------:R-:W-:Y:S05]  /*12f0*/  EXIT ;  /* 0x000000000000794d */ /* 0x000fea0003800000 */
.L_x_3655:
        /* <DEDUP_REMOVED lines=16> */
.L_x_3880:


//--------------------- .text._ZN7cutlass13device_kernelIN5flash11enable_sm90INS1_16FlashAttnBwdSm90INS1_25CollectiveMainloopBwdSm90ILi2ELi1ELi1EN4cute5tupleIJNS5_1CILi1EEES8_S8_EEENS6_IJNS7_ILi64EEENS7_ILi96EEENS7_ILi192EEEEEENS_10bfloat16_tEfNS_4arch4Sm90ELb1ELb0ELb1ELb1ELb1ELb0ELb1ELb0ELi3ELi1ELi1ELi1ELb0EEENS1_24CollectiveEpilogueBwdGQAISD_fSG_Li384ELb1ELb1EEENS1_25SingleTileBwdLPTSchedulerILb1ELi96ELb1EEEEEEEEEvNT_6ParamsE --------------------------
	.section	.text._ZN7cutlass13device_kernelIN5flash11enable_sm90INS1_16FlashAttnBwdSm90INS1_25CollectiveMainloopBwdSm90ILi2ELi1ELi1EN4cute5tupleIJNS5_1CILi1EEES8_S8_EEENS6_IJNS7_ILi64EEENS7_ILi96EEENS7_ILi192EEEEEENS_10bfloat16_tEfNS_4arch4Sm90ELb1ELb0ELb1ELb1ELb1ELb0ELb1ELb0ELi3ELi1ELi1ELi1ELb0EEENS1_24CollectiveEpilogueBwdGQAISD_fSG_Li384ELb1ELb1EEENS1_25SingleTileBwdLPTSchedulerILb1ELi96ELb1EEEEEEEEEvNT_6ParamsE,"ax",@progbits
	.align	128
.text._ZN7cutlass13device_kernelIN5flash11enable_sm90INS1_16FlashAttnBwdSm90INS1_25CollectiveMainloopBwdSm90ILi2ELi1ELi1EN4cute5tupleIJNS5_1CILi1EEES8_S8_EEENS6_IJNS7_ILi64EEENS7_ILi96EEENS7_ILi192EEEEEENS_10bfloat16_tEfNS_4arch4Sm90ELb1ELb0ELb1ELb1ELb1ELb0ELb1ELb0ELi3ELi1ELi1ELi1ELb0EEENS1_24CollectiveEpilogueBwdGQAISD_fSG_Li384ELb1ELb1EEENS1_25SingleTileBwdLPTSchedulerILb1ELi96ELb1EEEEEEEEEvNT_6ParamsE:
        .type           _ZN7cutlass13device_kernelIN5flash11enable_sm90INS1_16FlashAttnBwdSm90INS1_25CollectiveMainloopBwdSm90ILi2ELi1ELi1EN4cute5tupleIJNS5_1CILi1EEES8_S8_EEENS6_IJNS7_ILi64EEENS7_ILi96EEENS7_ILi192EEEEEENS_10bfloat16_tEfNS_4arch4Sm90ELb1ELb0ELb1ELb1ELb1ELb0ELb1ELb0ELi3ELi1ELi1ELi1ELb0EEENS1_24CollectiveEpilogueBwdGQAISD_fSG_Li384ELb1ELb1EEENS1_25SingleTileBwdLPTSchedulerILb1ELi96ELb1EEEEEEEEEvNT_6ParamsE,@function
        .size           _ZN7cutlass13device_kernelIN5flash11enable_sm90INS1_16FlashAttnBwdSm90INS1_25CollectiveMainloopBwdSm90ILi2ELi1ELi1EN4cute5tupleIJNS5_1CILi1EEES8_S8_EEENS6_IJNS7_ILi64EEENS7_ILi96EEENS7_ILi192EEEEEENS_10bfloat16_tEfNS_4arch4Sm90ELb1ELb0ELb1ELb1ELb1ELb0ELb1ELb0ELi3ELi1ELi1ELi1ELb0EEENS1_24CollectiveEpilogueBwdGQAISD_fSG_Li384ELb1ELb1EEENS1_25SingleTileBwdLPTSchedulerILb1ELi96ELb1EEEEEEEEEvNT_6ParamsE,(.L_x_3881 - _ZN7cutlass13device_kernelIN5flash11enable_sm90INS1_16FlashAttnBwdSm90INS1_25CollectiveMainloopBwdSm90ILi2ELi1ELi1EN4cute5tupleIJNS5_1CILi1EEES8_S8_EEENS6_IJNS7_ILi64EEENS7_ILi96EEENS7_ILi192EEEEEENS_10bfloat16_tEfNS_4arch4Sm90ELb1ELb0ELb1ELb1ELb1ELb0ELb1ELb0ELi3ELi1ELi1ELi1ELb0EEENS1_24CollectiveEpilogueBwdGQAISD_fSG_Li384ELb1ELb1EEENS1_25SingleTileBwdLPTSchedulerILb1ELi96ELb1EEEEEEEEEvNT_6ParamsE)
        .other          _ZN7cutlass13device_kernelIN5flash11enable_sm90INS1_16FlashAttnBwdSm90INS1_25CollectiveMainloopBwdSm90ILi2ELi1ELi1EN4cute5tupleIJNS5_1CILi1EEES8_S8_EEENS6_IJNS7_ILi64EEENS7_ILi96EEENS7_ILi192EEEEEENS_10bfloat16_tEfNS_4arch4Sm90ELb1ELb0ELb1ELb1ELb1ELb0ELb1ELb0ELi3ELi1ELi1ELi1ELb0EEENS1_24CollectiveEpilogueBwdGQAISD_fSG_Li384ELb1ELb1EEENS1_25SingleTileBwdLPTSchedulerILb1ELi96ELb1EEEEEEEEEvNT_6ParamsE,@"STO_CUDA_ENTRY STV_DEFAULT"
_ZN7cutlass13device_kernelIN5flash11enable_sm90INS1_16FlashAttnBwdSm90INS1_25CollectiveMainloopBwdSm90ILi2ELi1ELi1EN4cute5tupleIJNS5_1CILi1EEES8_S8_EEENS6_IJNS7_ILi64EEENS7_ILi96EEENS7_ILi192EEEEEENS_10bfloat16_tEfNS_4arch4Sm90ELb1ELb0ELb1ELb1ELb1ELb0ELb1ELb0ELi3ELi1ELi1ELi1ELb0EEENS1_24CollectiveEpilogueBwdGQAISD_fSG_Li384ELb1ELb1EEENS1_25SingleTileBwdLPTSchedulerILb1ELi96ELb1EEEEEEEEEvNT_6ParamsE:
        /* <DEDUP_REMOVED lines=23> */
.L_x_3657:
[----:B------:R-:W-:Y:S05]  /*0170*/  BSYNC B0 ;  /* 0x0000000000007941 */ /* 0x000fea0003800000 */
.L_x_3656:
        /* <DEDUP_REMOVED lines=34> */
.L_x_3658:
        /* <DEDUP_REMOVED lines=20> */
.L_x_3659:
        /* <DEDUP_REMOVED lines=9> */
.L_x_3662:
        /* <DEDUP_REMOVED lines=30> */
[----:B------:R-:W-:Y:S01]  /*0750*/  IMAD R2, R0, R3, RZ ;  /* 0x0000000300027224 */ /* 0x000fe200078e02ff */
[----:B------:R-:W-:Y:S06]  /*0760*/  BRA `(.L_x_3664) ;  /* 0x00000000001c7947 */ /* 0x000fec0003800000 */
.L_x_3663:
[----:B------:R-:W1:Y:S01]  /*0770*/  LDC R3, c[0x0][0x8cc] ;  /* 0x00023300ff037b82 */ /* 0x000e620000000800 */
[----:B------:R-:W-:Y:S01]  /*0780*/  IMAD.U32 R0, RZ, RZ, UR4 ;  /* 0x00000004ff007e24 */ /* 0x000fe2000f8e00ff */
[----:B-1----:R-:W-:-:S13]  /*0790*/  ISETP.NE.AND P0, PT, R3, 0x1, PT ;  /* 0x000000010300780c */ /* 0x002fda0003f05270 */
[----:B------:R-:W1:Y:S02]  /*07a0*/  @P0 LDC.64 R4, c[0x0][0x8d0] ;  /* 0x00023400ff040b82 */ /* 0x000e640000000a00 */
[----:B-1----:R-:W-:-:S05]  /*07b0*/  @P0 IMAD.HI.U32 R2, R4, UR4, RZ ;  /* 0x0000000404020c27 */ /* 0x002fca000f8e00ff */
[----:B------:R-:W-:-:S05]  /*07c0*/  @P0 SHF.R.U32.HI R0, RZ, R5, R2 ;  /* 0x00000005ff000219 */ /* 0x000fca0000011602 */
[----:B------:R-:W-:-:S07]  /*07d0*/  IMAD R2, R0, R3, RZ ;  /* 0x0000000300027224 */ /* 0x000fce00078e02ff */
.L_x_3664:
[----:B------:R-:W1:Y:S01]  /*07e0*/  LDC R3, c[0x0][0x8c0] ;  /* 0x00023000ff037b82 */ /* 0x000e620000000800 */
[----:B------:R-:W-:Y:S01]  /*07f0*/  IADD3 R2, -R2, UR4, RZ ;  /* 0x0000000402027c10 */ /* 0x000fe2000fffe1ff */
[----:B------:R-:W-:Y:S02]  /*0800*/  ULDC.64 UR4, c[0x0][0x900] ;  /* 0x0002400000047ab9 */ /* 0x000fe40000000a00 */
[----:B------:R-:W-:-:S04]  /*0810*/  ISETP.NE.U32.AND P0, PT, RZ, UR4, PT ;  /* 0x00000004ff007c0c */ /* 0x000fc8000bf05070 */
[----:B------:R-:W2:Y:S01]  /*0820*/  LDC R9, c[0x0][0x8cc] ;  /* 0x00023300ff097b82 */ /* 0x000ea20000000800 */
[----:B------:R-:W-:Y:S02]  /*0830*/  ISETP.NE.AND.EX P0, PT, RZ, UR5, PT, P0 ;  /* 0x00000005ff007c0c */ /* 0x000fe4000bf05300 */
[----:B-1----:R-:W-:Y:S01]  /*0840*/  ISETP.NE.AND P1, PT, R3, 0x1, PT ;  /* 0x000000010300780c */ /* 0x002fe20003f25270 */
[----:B--2---:R-:W-:-:S04]  /*0850*/  IMAD R9, R9, UR6, R2 ;  /* 0x0000000609097c24 */ /* 0x004fc8000f8e0202 */
[----:B------:R-:W-:-:S08]  /*0860*/  IMAD.MOV.U32 R5, RZ, RZ, R9 ;  /* 0x000000ffff057224 */ /* 0x000fd000078e0009 */
[----:B------:R-:W1:Y:S08]  /*0870*/  @P1 LDC R4, c[0x0][0x8c4] ;  /* 0x00023100ff041b82 */ /* 0x000e700000000800 */
[----:B------:R-:W2:Y:S01]  /*0880*/  @P1 LDC R7, c[0x0][0x8c8] ;  /* 0x00023200ff071b82 */ /* 0x000ea20000000800 */
[----:B-1----:R-:W-:-:S05]  /*0890*/  @P1 IMAD.HI.U32 R2, R9, R4, RZ ;  /* 0x0000000409021227 */ /* 0x002fca00078e00ff */
[----:B--2---:R-:W-:-:S05]  /*08a0*/  @P1 SHF.R.U32.HI R5, RZ, R7, R2 ;  /* 0x00000007ff051219 */ /* 0x004fca0000011602 */
[----:B------:R-:W-:-:S04]  /*08b0*/  IMAD.MOV R2, RZ, RZ, -R5 ;  /* 0x000000ffff027224 */ /* 0x000fc800078e0a05 */
[----:B------:R-:W-:-:S05]  /*08c0*/  IMAD R2, R3, R2, R9 ;  /* 0x0000000203027224 */ /* 0x000fca00078e0209 */
[----:B------:R1:W-:Y:S01]  /*08d0*/  STL [R1+0x14], R2 ;  /* 0x0000140201007387 */ /* 0x0003e20000100800 */
[----:B------:R-:W-:Y:S05]  /*08e0*/  @!P0 BRA `(.L_x_3665) ;  /* 0x0000000000108947 */ /* 0x000fea0003800000 */
[----:B-1----:R-:W1:Y:S02]  /*08f0*/  LDC.64 R2, c[0x0][0x900] ;  /* 0x00024000ff027b82 */ /* 0x002e640000000a00 */
[----:B-1----:R-:W-:-:S05]  /*0900*/  IMAD.WIDE R2, R5, 0x4, R2 ;  /* 0x0000000405027825 */ /* 0x002fca00078e0202 */
[----:B------:R3:W5:Y:S01]  /*0910*/  LDG.E R4, desc[UR38][R2.64] ;  /* 0x0000002602047981 */ /* 0x000762000c1e1900 */
[----:B------:R-:W-:Y:S05]  /*0920*/  BRA `(.L_x_3666) ;  /* 0x00000000002c7947 */ /* 0x000fea0003800000 */
.L_x_3665:
[----:B------:R-:W-:Y:S02]  /*0930*/  ULDC.64 UR4, c[0x0][0x8f8] ;  /* 0x00023e0000047ab9 */ /* 0x000fe40000000a00 */
[----:B------:R-:W-:-:S04]  /*0940*/  ISETP.NE.U32.AND P0, PT, RZ, UR4, PT ;  /* 0x00000004ff007c0c */ /* 0x000fc8000bf05070 */
[----:B------:R-:W-:-:S13]  /*0950*/  ISETP.NE.AND.EX P0, PT, RZ, UR5, PT, P0 ;  /* 0x00000005ff007c0c */ /* 0x000fda000bf05300 */
[----:B------:R-:W-:Y:S05]  /*0960*/  @!P0 BRA `(.L_x_3667) ;  /* 0x0000000000188947 */ /* 0x000fea0003800000 */
[----:B-1----:R-:W1:Y:S02]  /*0970*/  LDC.64 R2, c[0x0][0x8f8] ;  /* 0x00023e00ff027b82 */ /* 0x002e640000000a00 */
[----:B-1----:R-:W-:-:S05]  /*0980*/  IMAD.WIDE R2, R5, 0x4, R2 ;  /* 0x0000000405027825 */ /* 0x002fca00078e0202 */
[----:B------:R-:W2:Y:S04]  /*0990*/  LDG.E R4, desc[UR38][R2.64] ;  /* 0x0000002602047981 */ /* 0x000ea8000c1e1900 */
[----:B------:R-:W2:Y:S02]  /*09a0*/  LDG.E R7, desc[UR38][R2.64+0x4] ;  /* 0x0000042602077981 */ /* 0x000ea4000c1e1900 */
[----:B--2---:R-:W-:Y:S01]  /*09b0*/  IMAD.IADD R4, R7, 0x1, -R4 ;  /* 0x0000000107047824 */ /* 0x004fe200078e0a04 */
[----:B------:R-:W-:Y:S06]  /*09c0*/  BRA `(.L_x_3666) ;  /* 0x0000000000047947 */ /* 0x000fec0003800000 */
.L_x_3667:
[----:B------:R-:W2:Y:S02]  /*09d0*/  LDC R4, c[0x0][0x8f4] ;  /* 0x00023d00ff047b82 */ /* 0x000ea40000000800 */
.L_x_3666:
[----:B--2--5:R-:W-:-:S04]  /*09e0*/  VIADD R4, R4, 0x5f ;  /* 0x0000005f04047836 */ /* 0x024fc80000000000 */
[----:B------:R-:W-:-:S05]  /*09f0*/  IMAD.HI R4, R4, 0x2aaaaaab, RZ ;  /* 0x2aaaaaab04047827 */ /* 0x000fca00078e02ff */
[----:B---3--:R-:W-:-:S04]  /*0a00*/  SHF.R.U32.HI R3, RZ, 0x1f, R4 ;  /* 0x0000001fff037819 */ /* 0x008fc80000011604 */
[----:B------:R-:W-:-:S04]  /*0a10*/  LEA.HI.SX32 R3, R4, R3, 0x1c ;  /* 0x0000000304037211 */ /* 0x000fc800078fe2ff */
[-C--:B------:R-:W-:Y:S02]  /*0a20*/  ISETP.GT.AND P0, PT, R3, R0.reuse, PT ;  /* 0x000000000300720c */ /* 0x080fe40003f04270 */
[----:B------:R-:W-:Y:S02]  /*0a30*/  LOP3.LUT R0, RZ, R0, RZ, 0x33, !PT ;  /* 0x00000000ff007212 */ /* 0x000fe400078e33ff */
[----:B------:R-:W-:-:S03]  /*0a40*/  SEL R7, R5, 0xffffffff, P0 ;  /* 0xffffffff05077807 */ /* 0x000fc60000000000 */
[----:B------:R-:W-:Y:S01]  /*0a50*/  IMAD.IADD R6, R3, 0x1, R0 ;  /* 0x0000000103067824 */ /* 0x000fe200078e0200 */
[----:B------:R-:W-:Y:S01]  /*0a60*/  ISETP.GE.AND P0, PT, R7, RZ, PT ;  /* 0x000000ff0700720c */ /* 0x000fe20003f06270 */
[----:B------:R4:W-:Y:S04]  /*0a70*/  STL [R1+0xc], R7 ;  /* 0x00000c0701007387 */ /* 0x0009e80000100800 */
[----:B------:R4:W-:Y:S08]  /*0a80*/  STL [R1+0x10], R6 ;  /* 0x0000100601007387 */ /* 0x0009f00000100800 */
[----:B------:R-:W-:Y:S05]  /*0a90*/  @!P0 BRA `(.L_x_3668) ;  /* 0x0000009400e88947 */ /* 0x000fea0003800000 */
[----:B------:R-:W-:Y:S01]  /*0aa0*/  ULDC.64 UR4, c[0x0][0x780] ;  /* 0x0001e00000047ab9 */ /* 0x000fe20000000a00 */
[----:B------:R-:W2:Y:S01]  /*0ab0*/  LDC R17, c[0x0][0x290] ;  /* 0x0000a400ff117b82 */ /* 0x000ea20000000800 */
[----:B------:R-:W-:-:S04]  /*0ac0*/  ISETP.NE.U32.AND P0, PT, RZ, UR4, PT ;  /* 0x00000004ff007c0c */ /* 0x000fc8000bf05070 */
[----:B------:R-:W-:-:S13]  /*0ad0*/  ISETP.NE.AND.EX P0, PT, RZ, UR5, PT, P0 ;  /* 0x00000005ff007c0c */ /* 0x000fda000bf05300 */
[----:B------:R-:W-:Y:S05]  /*0ae0*/  @!P0 BRA `(.L_x_3669) ;  /* 0x0000000000108947 */ /* 0x000fea0003800000 */
[----:B------:R-:W3:Y:S02]  /*0af0*/  LDC.64 R18, c[0x0][0x780] ;  /* 0x0001e000ff127b82 */ /* 0x000ee40000000a00 */
[----:B---3--:R-:W-:-:S06]  /*0b00*/  IMAD.WIDE R18, R7, 0x4, R18 ;  /* 0x0000000407127825 */ /* 0x008fcc00078e0212 */
[----:B------:R3:W5:Y:S01]  /*0b10*/  LDG.E R18, desc[UR38][R18.64] ;  /* 0x0000002612127981 */ /* 0x000762000c1e1900 */
[----:B------:R-:W-:Y:S05]  /*0b20*/  BRA `(.L_x_3670) ;  /* 0x0000000000287947 */ /* 0x000fea0003800000 */
.L_x_3669:
        /* <DEDUP_REMOVED lines=10> */
.L_x_3670:
[----:B------:R-:W-:Y:S02]  /*0bd0*/  ULDC.64 UR4, c[0x0][0x788] ;  /* 0x0001e20000047ab9 */ /* 0x000fe40000000a00 */
[----:B------:R-:W-:-:S04]  /*0be0*/  ISETP.NE.U32.AND P0, PT, RZ, UR4, PT ;  /* 0x00000004ff007c0c */ /* 0x000fc8000bf05070 */
[----:B------:R-:W-:-:S13]  /*0bf0*/  ISETP.NE.AND.EX P0, PT, RZ, UR5, PT, P0 ;  /* 0x00000005ff007c0c */ /* 0x000fda000bf05300 */
[----:B------:R-:W-:Y:S05]  /*0c00*/  @!P0 BRA `(.L_x_3671) ;  /* 0x0000000000108947 */ /* 0x000fea0003800000 */
[----:B-1----:R-:W1:Y:S02]  /*0c10*/  LDC.64 R2, c[0x0][0x788] ;  /* 0x0001e200ff027b82 */ /* 0x002e640000000a00 */
[----:B-1----:R-:W-:-:S05]  /*0c20*/  IMAD.WIDE R2, R7, 0x4, R2 ;  /* 0x0000000407027825 */ /* 0x002fca00078e0202 */
[----:B--2---:R1:W5:Y:S01]  /*0c30*/  LDG.E R17, desc[UR38][R2.64] ;  /* 0x0000002602117981 */ /* 0x004362000c1e1900 */
[----:B------:R-:W-:Y:S05]  /*0c40*/  BRA `(.L_x_3672) ;  /* 0x0000000000247947 */ /* 0x000fea0003800000 */
.L_x_3671:
[----:B------:R-:W-:Y:S02]  /*0c50*/  ULDC.64 UR4, c[0x0][0x778] ;  /* 0x0001de0000047ab9 */ /* 0x000fe40000000a00 */
[----:B------:R-:W-:-:S04]  /*0c60*/  ISETP.NE.U32.AND P0, PT, RZ, UR4, PT ;  /* 0x00000004ff007c0c */ /* 0x000fc8000bf05070 */
[----:B------:R-:W-:-:S13]  /*0c70*/  ISETP.NE.AND.EX P0, PT, RZ, UR5, PT, P0 ;  /* 0x00000005ff007c0c */ /* 0x000fda000bf05300 */
[----:B------:R-:W-:Y:S05]  /*0c80*/  @!P0 BRA `(.L_x_3672) ;  /* 0x0000000000148947 */ /* 0x000fea0003800000 */
[----:B-1----:R-:W1:Y:S02]  /*0c90*/  LDC.64 R2, c[0x0][0x778] ;  /* 0x0001de00ff027b82 */ /* 0x002e640000000a00 */
[----:B-1----:R-:W-:-:S05]  /*0ca0*/  IMAD.WIDE R2, R7, 0x4, R2 ;  /* 0x0000000407027825 */ /* 0x002fca00078e0202 */
[----:B--2---:R-:W2:Y:S04]  /*0cb0*/  LDG.E R17, desc[UR38][R2.64] ;  /* 0x0000002602117981 */ /* 0x004ea8000c1e1900 */
[----:B------:R-:W2:Y:S02]  /*0cc0*/  LDG.E R0, desc[UR38][R2.64+0x4] ;  /* 0x0000042602007981 */ /* 0x000ea4000c1e1900 */
[----:B--2---:R-:W-:-:S07]  /*0cd0*/  IMAD.IADD R17, R0, 0x1, -R17 ;  /* 0x0000000100117824 */ /* 0x004fce00078e0a11 */
.L_x_3672:
        /* <DEDUP_REMOVED lines=81> */
[----:B----4-:R-:W-:Y:S02]  /*11f0*/  IMAD.U32 R6, RZ, RZ, UR4 ;  /* 0x00000004ff067e24 */ /* 0x010fe4000f8e00ff */
[----:B------:R-:W-:-:S02]  /*1200*/  IMAD.U32 R7, RZ, RZ, UR5 ;  /* 0x00000005ff077e24 */ /* 0x000fc4000f8e00ff */
[----:B------:R-:W-:Y:S02]  /*1210*/  IMAD.U32 R11, RZ, RZ, UR7 ;  /* 0x00000007ff0b7e24 */ /* 0x000fe4000f8e00ff */
[----:B------:R-:W-:Y:S02]  /*1220*/  IMAD.MOV.U32 R8, RZ, RZ, 0x70 ;  /* 0x00000070ff087424 */ /* 0x000fe400078e00ff */
[----:B------:R-:W-:Y:S02]  /*1230*/  IMAD.MOV.U32 R12, RZ, RZ, 0x1 ;  /* 0x00000001ff0c7424 */ /* 0x000fe400078e00ff */
[----:B-1----:R-:W-:-:S07]  /*1240*/  IMAD.MOV.U32 R13, RZ, RZ, RZ ;  /* 0x000000ffff0d7224 */ /* 0x002fce00078e00ff */
[----:B------:R-:W-:-:S07]  /*1250*/  LEPC R20, `(.L_x_3675) ;  /* 0x000000001014794e */ /* 0x000fce0000000000 */
[----:B--2---:R-:W-:Y:S05]  /*1260*/  CALL.ABS.NOINC R14 ;  /* 0x000000000e007343 */ /* 0x004fea0003c00000 */
.L_x_3675:
        /* <DEDUP_REMOVED lines=15> */
.L_x_3674:
        /* <DEDUP_REMOVED lines=20> */
.L_x_3677:
        /* <DEDUP_REMOVED lines=15> */
.L_x_3676:
        /* <DEDUP_REMOVED lines=8> */
.L_x_3804:
[----:B------:R-:W-:Y:S01]  /*1610*/  SHF.L.U32 R10, RZ, 0x1f, RZ ;  /* 0x0000001fff0a7819 */ /* 0x000fe200000006ff */
[----:B--2---:R-:W-:Y:S01]  /*1620*/  IMAD.HI R4, R14, 0x55555556, RZ ;  /* 0x555555560e047827 */ /* 0x004fe200078e02ff */
[----:B------:R-:W-:Y:S02]  /*1630*/  LOP3.LUT R5, R2, 0xffffff80, RZ, 0xc0, !PT ;  /* 0xffffff8002057812 */ /* 0x000fe400078ec0ff */
[----:B------:R-:W2:Y:S01]  /*1640*/  SYNCS.PHASECHK.TRANS64.TRYWAIT P0, [UR36+0x36400], R10 ;  /* 0x0364000aff0075a7 */ /* 0x000ea20008000164 */
[-C--:B------:R-:W-:Y:S01]  /*1650*/  LEA.HI R2, R3, R0.reuse, RZ, 0x5 ;  /* 0x0000000003027211 */ /* 0x080fe200078f28ff */
[----:B------:R-:W-:Y:S01]  /*1660*/  IMAD.HI R8, R13, 0x55555556, RZ ;  /* 0x555555560d087827 */ /* 0x000fe200078e02ff */
[----:B----4-:R-:W-:Y:S02]  /*1670*/  LEA.HI R7, R3, R0, RZ, 0x4 ;  /* 0x0000000003077211 */ /* 0x010fe400078f20ff */
        /* <DEDUP_REMOVED lines=14> */
.L_x_3679:
        /* <DEDUP_REMOVED lines=106> */
.L_x_3691:
[----:B------:R-:W-:-:S13]  /*1e00*/  ISETP.NE.AND P0, PT, R8, 0x3, PT ;  /* 0x000000030800780c */ /* 0x000fda0003f05270 */
[----:B------:R-:W-:Y:S05]  /*1e10*/  @!P0 BRA `(.L_x_3681) ;  /* 0x0000000000048947 */ /* 0x000fea0003800000 */
[----:B------:R-:W-:Y:S01]  /*1e20*/  BPT.TRAP 0x1 ;  /* 0x000000040000795c */ /* 0x000fe20000300000 */
.L_x_3681:
[----:B---3--:R-:W-:Y:S02]  /*1e30*/  LEA R3, R2, UR36, 0x3 ;  /* 0x0000002402037c11 */ /* 0x008fe4000f8e18ff */
[----:B------:R-:W-:-:S04]  /*1e40*/  SHF.L.U32 R10, R7, 0x1f, RZ ;  /* 0x0000001f070a7819 */ /* 0x000fc800000006ff */
[----:B------:R2:W3:Y:S01]  /*1e50*/  SYNCS.PHASECHK.TRANS64.TRYWAIT P1, [R3+URZ+0x36410], R10 ;  /* 0x0364100a030075a7 */ /* 0x0004e2000802017f */
[----:B------:R-:W-:Y:S05]  /*1e60*/  @!P0 BRA `(.L_x_3682) ;  /* 0x0000000000048947 */ /* 0x000fea0003800000 */
[----:B------:R-:W-:Y:S01]  /*1e70*/  BPT.TRAP 0x1 ;  /* 0x000000040000795c */ /* 0x000fe20000300000 */
.L_x_3682:
[----:B---3--:R-:W-:Y:S05]  /*1e80*/  @P1 BRA `(.L_x_3683) ;  /* 0x0000000000081947 */ /* 0x008fea0003800000 */
[----:B------:R-:W3:Y:S02]  /*1e90*/  SYNCS.PHASECHK.TRANS64.TRYWAIT P1, [R3+URZ+0x36410], R10 ;  /* 0x0364100a030075a7 */ /* 0x000ee4000802017f */
[----:B---3--:R-:W-:Y:S05]  /*1ea0*/  @!P1 BRA `(.L_x_3684) ;  /* 0x0000008400209947 */ /* 0x008fea0003800000 */
.L_x_3683:
        /* <DEDUP_REMOVED lines=103> */
.L_x_3685:
[----:B------:R-:W-:-:S04]  /*2520*/  SHF.L.U32 R14, R5, 0x1f, RZ ;  /* 0x0000001f050e7819 */ /* 0x000fc800000006ff */
[----:B------:R1:W1:Y:S01]  /*2530*/  SYNCS.PHASECHK.TRANS64.TRYWAIT P1, [UR36+0x36430], R14 ;  /* 0x0364300eff0075a7 */ /* 0x0002620008020164 */
[----:B------:R-:W-:Y:S05]  /*2540*/  @!P0 BRA `(.L_x_3686) ;  /* 0x0000000000048947 */ /* 0x000fea0003800000 */
[----:B------:R-:W-:Y:S01]  /*2550*/  BPT.TRAP 0x1 ;  /* 0x000000040000795c */ /* 0x000fe20000300000 */
.L_x_3686:
        /* <DEDUP_REMOVED lines=36> */
.L_x_3687:
        /* <DEDUP_REMOVED lines=351> */
.L_x_3689:
        /* <DEDUP_REMOVED lines=60> */
.L_x_3690:
        /* <DEDUP_REMOVED lines=63> */
.L_x_3673:
[----:B------:R-:W-:Y:S05]  /*4540*/  @P0 BRA `(.L_x_3668) ;  /* 0x0000005c003c0947 */ /* 0x000fea0003800000 */
[----:B------:R-:W2:Y:S01]  /*4550*/  LDL.LU R17, [R1+0x10] ;  /* 0x0000100001117983 */ /* 0x000ea20000300800 */
[----:B------:R-:W1:Y:S01]  /*4560*/  LDC.64 R2, c[0x0][0x878] ;  /* 0x00021e00ff027b82 */ /* 0x000e620000000a00 */
[----:B------:R-:W-:Y:S01]  /*4570*/  ULDC UR7, c[0x0][0x870] ;  /* 0x00021c0000077ab9 */ /* 0x000fe20000000800 */
[----:B------:R-:W-:Y:S01]  /*4580*/  ULDC UR6, c[0x0][0x80c] ;  /* 0x0002030000067ab9 */ /* 0x000fe20000000800 */
[----:B------:R-:W3:Y:S04]  /*4590*/  LDL.LU R120, [R1+0xc] ;  /* 0x00000c0001787983 */ /* 0x000ee80000300800 */
[----:B------:R-:W5:Y:S01]  /*45a0*/  LDL.LU R16, [R1+0x14] ;  /* 0x0000140001107983 */ /* 0x000f620000300800 */
[----:B------:R-:W4:Y:S01]  /*45b0*/  LDC R0, c[0x0][0x850] ;  /* 0x00021400ff007b82 */ /* 0x000f220000000800 */
[----:B------:R-:W4:Y:S07]  /*45c0*/  S2R R8, SR_TID.X ;  /* 0x0000000000087919 */ /* 0x000f2e0000002100 */
[----:B------:R-:W4:Y:S01]  /*45d0*/  S2UR UR5, SR_CgaCtaId ;  /* 0x00000000000579c3 */ /* 0x000f220000008800 */
[----:B-1----:R-:W-:Y:S01]  /*45e0*/  ISETP.NE.U32.AND P0, PT, R2, RZ, PT ;  /* 0x000000ff0200720c */ /* 0x002fe20003f05070 */
[----:B------:R-:W-:-:S06]  /*45f0*/  UMOV UR4, 0x400 ;  /* 0x0000040000047882 */ /* 0x000fcc0000000000 */
[----:B------:R-:W1:Y:S01]  /*4600*/  LDC.64 R18, c[0x0][0x820] ;  /* 0x00020800ff127b82 */ /* 0x000e620000000a00 */
[----:B------:R-:W-:-:S07]  /*4610*/  ISETP.NE.AND.EX P0, PT, R3, RZ, PT, P0 ;  /* 0x000000ff0300720c */ /* 0x000fce0003f05300 */
[----:B------:R-:W1:Y:S08]  /*4620*/  LDC.64 R20, c[0x0][0x848] ;  /* 0x00021200ff147b82 */ /* 0x000e700000000a00 */
[----:B------:R-:W3:Y:S08]  /*4630*/  @P0 LDC.64 R2, c[0x0][0x878] ;  /* 0x00021e00ff020b82 */ /* 0x000ef00000000a00 */
[----:B------:R-:W1:Y:S01]  /*4640*/  LDC.64 R22, c[0x0][0x800] ;  /* 0x00020000ff167b82 */ /* 0x000e620000000a00 */
[----:B---3--:R-:W-:-:S06]  /*4650*/  @P0 IMAD.WIDE R2, R120, 0x4, R2 ;  /* 0x0000000478020825 */ /* 0x008fcc00078e0202 */
[----:B------:R3:W2:Y:S01]  /*4660*/  @P0 LDG.E R3, desc[UR38][R2.64] ;  /* 0x0000002602030981 */ /* 0x0006a2000c1e1900 */
[----:B------:R-:W-:Y:S01]  /*4670*/  BAR.SYNC.DEFER_BLOCKING 0x1, 0x180 ;  /* 0x0046000000007b1d */ /* 0x000fe20000010000 */
[----:B----4-:R-:W-:Y:S01]  /*4680*/  ISETP.NE.AND P2, PT, R0, 0x1, PT ;  /* 0x000000010000780c */ /* 0x010fe20003f45270 */
[C---:B------:R-:W-:Y:S01]  /*4690*/  VIADD R15, R8.reuse, 0xffffff80 ;  /* 0xffffff80080f7836 */ /* 0x040fe20000000000 */
[----:B------:R-:W-:Y:S01]  /*46a0*/  ISETP.NE.AND P1, PT, R8, 0x80, PT ;  /* 0x000000800800780c */ /* 0x000fe20003f25270 */
[----:B------:R-:W-:Y:S01]  /*46b0*/  IMAD R9, R120, UR6, RZ ;  /* 0x0000000678097c24 */ /* 0x000fe2000f8e02ff */
[----:B------:R-:W-:Y:S01]  /*46c0*/  ULEA UR4, UR5, UR4, 0x18 ;  /* 0x0000000405047291 */ /* 0x000fe2000f8ec03f */
[----:B------:R-:W-:Y:S01]  /*46d0*/  BSSY B0, `(.L_x_3692) ;  /* 0x0000051000007945 */ /* 0x000fe20003800000 */
[----:B------:R-:W-:Y:S02]  /*46e0*/  SHF.R.S32.HI R4, RZ, 0x1f, R15 ;  /* 0x0000001fff047819 */ /* 0x000fe4000001140f */
[----:B------:R-:W-:-:S02]  /*46f0*/  SHF.R.S32.HI R12, RZ, 0x1f, R9 ;  /* 0x0000001fff0c7819 */ /* 0x000fc40000011409 */
[----:B------:R-:W-:-:S03]  /*4700*/  LEA.HI R6, R4, R15, RZ, 0x7 ;  /* 0x0000000f04067211 */ /* 0x000fc600078f38ff */
[----:B------:R-:W3:Y:S01]  /*4710*/  @P2 LDC R5, c[0x0][0x854] ;  /* 0x00021500ff052b82 */ /* 0x000ee20000000800 */
[----:B------:R-:W-:Y:S02]  /*4720*/  LOP3.LUT R4, R6, 0x3fffff80, RZ, 0xc0, !PT ;  /* 0x3fffff8006047812 */ /* 0x000fe400078ec0ff */
[----:B------:R-:W-:Y:S01]  /*4730*/  SHF.R.S32.HI R11, RZ, 0x7, R6 ;  /* 0x00000007ff0b7819 */ /* 0x000fe20000011406 */
[----:B-----5:R-:W-:Y:S02]  /*4740*/  IMAD.MOV.U32 R6, RZ, RZ, R16 ;  /* 0x000000ffff067224 */ /* 0x020fe400078e0010 */
[----:B------:R-:W-:Y:S02]  /*4750*/  IMAD.IADD R4, R15, 0x1, -R4 ;  /* 0x000000010f047824 */ /* 0x000fe400078e0a04 */
[----:B------:R-:W4:Y:S02]  /*4760*/  @P2 LDC R7, c[0x0][0x858] ;  /* 0x00021600ff072b82 */ /* 0x000f240000000800 */
[----:B------:R-:W-:-:S02]  /*4770*/  IMAD R11, R11, 0x600, R4 ;  /* 0x000006000b0b7824 */ /* 0x000fc400078e0204 */
[----:B---3--:R-:W-:-:S04]  /*4780*/  @P2 IMAD.HI.U32 R2, R16, R5, RZ ;  /* 0x0000000510022227 */ /* 0x008fc800078e00ff */
[----:B--2---:R-:W-:Y:S01]  /*4790*/  IMAD R5, R17, UR7, RZ ;  /* 0x0000000711057c24 */ /* 0x004fe2000f8e02ff */
[----:B----4-:R-:W-:-:S03]  /*47a0*/  @P2 SHF.R.U32.HI R6, RZ, R7, R2 ;  /* 0x00000007ff062219 */ /* 0x010fc60000011602 */
[----:B------:R-:W-:Y:S01]  /*47b0*/  IMAD R10, R5, UR6, RZ ;  /* 0x00000006050a7c24 */ /* 0x000fe2000f8e02ff */
[----:B------:R-:W-:Y:S01]  /*47c0*/  ISETP.NE.AND P2, PT, R15, RZ, PT ;  /* 0x000000ff0f00720c */ /* 0x000fe20003f45270 */
[----:B------:R-:W-:Y:S01]  /*47d0*/  ULDC.64 UR6, c[0x0][0x868] ;  /* 0x00021a0000067ab9 */ /* 0x000fe20000000a00 */
[--C-:B------:R-:W-:Y:S02]  /*47e0*/  SHF.R.S32.HI R13, RZ, 0x1f, R6.reuse ;  /* 0x0000001fff0d7819 */ /* 0x100fe40000011406 */
[----:B------:R-:W-:Y:S01]  /*47f0*/  IADD3 R14, P3, P4, R10, R9, R6 ;  /* 0x000000090a0e7210 */ /* 0x000fe20007c7e006 */
[----:B------:R-:W-:Y:S01]  /*4800*/  IMAD.SHL.U32 R9, R11, 0x4, RZ ;  /* 0x000000040b097824 */ /* 0x000fe200078e00ff */
[----:B------:R-:W-:Y:S01]  /*4810*/  SHF.R.S32.HI R10, RZ, 0x1f, R10 ;  /* 0x0000001fff0a7819 */ /* 0x000fe2000001140a */
[----:B------:R-:W-:-:S03]  /*4820*/  IMAD R11, R17, 0x4800, RZ ;  /* 0x00004800110b7824 */ /* 0x000fc600078e02ff */
        /* <DEDUP_REMOVED lines=9> */
[----:B------:R4:W-:Y:S03]  /*48c0*/  STS.128 [R7], R24 ;  /* 0x0000001807007388 */ /* 0x0009e60000000c00 */
        /* <DEDUP_REMOVED lines=9> */
[----:B----4-:R-:W3:Y:S01]  /*4960*/  LDC.64 R24, c[0x0][0x828] ;  /* 0x00020a00ff187b82 */ /* 0x010ee20000000a00 */
[C---:B------:R-:W-:Y:S01]  /*4970*/  IMAD R13, R6.reuse, R3, R10 ;  /* 0x00000003060d7224 */ /* 0x040fe200078e020a */
[----:B------:R-:W-:Y:S01]  /*4980*/  SHF.R.S32.HI R10, RZ, 0x1f, R120 ;  /* 0x0000001fff0a7819 */ /* 0x000fe20000011478 */
[----:B------:R2:W-:Y:S01]  /*4990*/  STS.128 [R7+0x2000], R40 ;  /* 0x0020002807007388 */ /* 0x0005e20000000c00 */
[----:B------:R-:W-:Y:S01]  /*49a0*/  IMAD R17, R6, R5, R12 ;  /* 0x0000000506117224 */ /* 0x000fe200078e020c */
[----:B------:R-:W-:Y:S01]  /*49b0*/  SHF.L.U64.HI R12, R14, 0x2, R15 ;  /* 0x000000020e0c7819 */ /* 0x000fe2000001020f */
[----:B------:R-:W-:Y:S01]  /*49c0*/  IMAD.WIDE.U32 R2, R6, R2, R8 ;  /* 0x0000000206027225 */ /* 0x000fe200078e0008 */
[----:B------:R2:W-:Y:S01]  /*49d0*/  STS.128 [R7+0x2800], R44 ;  /* 0x0028002c07007388 */ /* 0x0005e20000000c00 */
[----:B------:R-:W-:-:S02]  /*49e0*/  SEL R11, R10, RZ, !P0 ;  /* 0x000000ff0a0b7207 */ /* 0x000fc40004000000 */
[----:B------:R-:W-:Y:S01]  /*49f0*/  IMAD.WIDE.U32 R4, R6, R4, R8 ;  /* 0x0000000406047225 */ /* 0x000fe200078e0008 */
[----:B------:R2:W-:Y:S01]  /*4a00*/  STS.128 [R7+0x3000], R48 ;  /* 0x0030003007007388 */ /* 0x0005e20000000c00 */
[----:B------:R-:W-:Y:S02]  /*4a10*/  SEL R9, R120, RZ, !P0 ;  /* 0x000000ff78097207 */ /* 0x000fe40004000000 */
[----:B-1----:R-:W-:Y:S01]  /*4a20*/  IMAD R8, R11, R18, RZ ;  /* 0x000000120b087224 */ /* 0x002fe200078e02ff */
[----:B------:R2:W-:Y:S01]  /*4a30*/  STS.128 [R7+0x3800], R52 ;  /* 0x0038003407007388 */ /* 0x0005e20000000c00 */
[----:B------:R-:W-:Y:S02]  /*4a40*/  IMAD.SHL.U32 R14, R14, 0x4, RZ ;  /* 0x000000040e0e7824 */ /* 0x000fe400078e00ff */
[----:B------:R-:W-:Y:S01]  /*4a50*/  IMAD.IADD R3, R3, 0x1, R13 ;  /* 0x0000000103037824 */ /* 0x000fe200078e020d */
[----:B------:R2:W-:Y:S01]  /*4a60*/  STS.128 [R7+0x4000], R56 ;  /* 0x0040003807007388 */ /* 0x0005e20000000c00 */
[----:B------:R-:W-:-:S02]  /*4a70*/  IMAD.IADD R5, R5, 0x1, R17 ;  /* 0x0000000105057824 */ /* 0x000fc400078e0211 */
[----:B------:R-:W-:Y:S01]  /*4a80*/  IMAD R13, R9, R19, R8 ;  /* 0x00000013090d7224 */ /* 0x000fe200078e0208 */
[----:B------:R2:W-:Y:S01]  /*4a90*/  STS.128 [R7+0x4800], R60 ;  /* 0x0048003c07007388 */ /* 0x0005e20000000c00 */
[----:B------:R-:W-:Y:S01]  /*4aa0*/  IMAD R10, R11, R20, RZ ;  /* 0x000000140b0a7224 */ /* 0x000fe200078e02ff */
[----:B------:R-:W-:Y:S01]  /*4ab0*/  IADD3 R8, P0, R14, UR6, RZ ;  /* 0x000000060e087c10 */ /* 0x000fe2000ff1e0ff */
[C---:B------:R-:W-:Y:S01]  /*4ac0*/  IMAD.WIDE.U32 R2, R9.reuse, R18, R2 ;  /* 0x0000001209027225 */ /* 0x040fe200078e0002 */
[----:B------:R2:W-:Y:S03]  /*4ad0*/  STS.128 [R7+0x5000], R64 ;  /* 0x0050004007007388 */ /* 0x0005e60000000c00 */
[----:B------:R-:W-:Y:S01]  /*4ae0*/  IMAD.WIDE.U32 R4, R9, R20, R4 ;  /* 0x0000001409047225 */ /* 0x000fe200078e0004 */
[----:B------:R2:W-:Y:S01]  /*4af0*/  STS.128 [R7+0x5800], R68 ;  /* 0x0058004407007388 */ /* 0x0005e20000000c00 */
[----:B------:R-:W-:-:S02]  /*4b00*/  LEA R22, P3, R2, R22, 0x2 ;  /* 0x0000001602167211 */ /* 0x000fc400078610ff */
[----:B------:R-:W-:Y:S01]  /*4b10*/  IMAD.MOV R15, RZ, RZ, -R6 ;  /* 0x000000ffff0f7224 */ /* 0x000fe200078e0a06 */
[----:B---3--:R-:W-:Y:S01]  /*4b20*/  LEA R24, P4, R4, R24, 0x2 ;  /* 0x0000001804187211 */ /* 0x008fe200078810ff */
[----:B------:R-:W-:Y:S01]  /*4b30*/  IMAD R11, R9, R21, R10 ;  /* 0x00000015090b7224 */ /* 0x000fe200078e020a */
[----:B------:R-:W-:Y:S01]  /*4b40*/  IADD3.X R9, R12, UR7, RZ, P0, !PT ;  /* 0x000000070c097c10 */ /* 0x000fe200087fe4ff */
[----:B------:R-:W-:Y:S02]  /*4b50*/  IMAD R17, R0, R15, R16 ;  /* 0x0000000f00117224 */ /* 0x000fe400078e0210 */
[----:B------:R-:W-:Y:S02]  /*4b60*/  IMAD.IADD R10, R3, 0x1, R13 ;  /* 0x00000001030a7824 */ /* 0x000fe400078e020d */
[----:B------:R-:W-:Y:S01]  /*4b70*/  IMAD.IADD R6, R5, 0x1, R11 ;  /* 0x0000000105067824 */ /* 0x000fe200078e020b */
[----:B--2---:R-:W-:Y:S06]  /*4b80*/  @P2 BRA `(.L_x_3693) ;  /* 0x0000000000142947 */ /* 0x004fec0003800000 */
.L_x_3694:
[----:B------:R-:W2:Y:S04]  /*4b90*/  LDG.E.STRONG.GPU R0, desc[UR38][R8.64] ;  /* 0x0000002608007981 */ /* 0x000ea8000c1ef900 */
[----:B--2---:R-:W-:Y:S01]  /*4ba0*/  CCTL.IVALL ;  /* 0x00000000ff00798f */ /* 0x004fe20002000000 */
[----:B------:R-:W-:Y:S05]  /*4bb0*/  YIELD ;  /* 0x0000000000007946 */ /* 0x000fea0003800000 */
[----:B------:R-:W-:-:S13]  /*4bc0*/  ISETP.NE.AND P0, PT, R0, R17, PT ;  /* 0x000000110000720c */ /* 0x000fda0003f05270 */
[----:B------:R-:W-:Y:S05]  /*4bd0*/  @P0 BRA `(.L_x_3694) ;  /* 0xfffffffc00ec0947 */ /* 0x000fea000383ffff */
.L_x_3693:
[----:B------:R-:W-:Y:S05]  /*4be0*/  BSYNC B0 ;  /* 0x0000000000007941 */ /* 0x000fea0003800000 */
.L_x_3692:
[----:B------:R-:W-:Y:S01]  /*4bf0*/  UMOV UR5, 0xffffffff ;  /* 0xffffffff00057882 */ /* 0x000fe20000000000 */
[----:B------:R-:W-:Y:S02]  /*4c00*/  LEA.HI.X R10, R2, R23, R10, 0x2, P3 ;  /* 0x00000017020a7211 */ /* 0x000fe400018f140a */
[----:B------:R-:W-:Y:S01]  /*4c10*/  LEA.HI.X R6, R4, R25, R6, 0x2, P4 ;  /* 0x0000001904067211 */ /* 0x000fe200020f1406 */
[----:B------:R-:W-:Y:S06]  /*4c20*/  BRA.DIV UR5, `(.L_x_3695) ;  /* 0x0000005605ec7947 */ /* 0x000fec000b800000 */
[----:B------:R-:W-:Y:S01]  /*4c30*/  NOP ;  /* 0x0000000000007918 */ /* 0x000fe20000000000 */
.L_x_3807:
        /* <DEDUP_REMOVED lines=16> */
.L_x_3698:
[----:B------:R-:W-:Y:S01]  /*4d40*/  @P0 ELECT P2, URZ, PT ;  /* 0x00000000003f082f */ /* 0x000fe20003840000 */
[----:B------:R1:W-:-:S12]  /*4d50*/  UBLKRED.G.S.ADD.F32.RN [UR6], [UR4], UR5, desc[UR8] ;  /* 0x00000806040073bb */ /* 0x0003d800080a1405 */
[----:B------:R-:W-:Y:S02]  /*4d60*/  @P2 PLOP3.LUT P0, PT, P2, PT, PT, 0x8, 0x0 ;  /* 0x000000000000281c */ /* 0x000fe4000170e170 */
[----:B------:R-:W-:-:S11]  /*4d70*/  PLOP3.LUT P2, PT, PT, PT, PT, 0x8, 0x0 ;  /* 0x000000000000781c */ /* 0x000fd60003f4e170 */
[----:B-1----:R-:W-:Y:S05]  /*4d80*/  @P0 BRA.U.ANY `(.L_x_3698) ;  /* 0xfffffffd00ec0947 */ /* 0x002fea000393ffff */
[----:B------:R0:W-:Y:S01]  /*4d90*/  UTMACMDFLUSH ;  /* 0x00000000000079b7 */ /* 0x0001e20000000000 */
[----:B------:R-:W-:-:S04]  /*4da0*/  DEPBAR.LE SB0, 0x0 ;  /* 0x000080000000791a */ /* 0x000fc80000000000 */
.L_x_3697:
[----:B------:R-:W-:Y:S05]  /*4db0*/  BSYNC B0 ;  /* 0x0000000000007941 */ /* 0x000fea0003800000 */
.L_x_3696:
        /* <DEDUP_REMOVED lines=14> */
.L_x_3700:
[----:B------:R-:W-:Y:S05]  /*4ea0*/  BSYNC B0 ;  /* 0x0000000000007941 */ /* 0x000fea0003800000 */
.L_x_3699:
        /* <DEDUP_REMOVED lines=18> */
.L_x_3703:
[----:B------:R-:W2:Y:S04]  /*4fd0*/  LDG.E.STRONG.GPU R0, desc[UR38][R2.64] ;  /* 0x0000002602007981 */ /* 0x000ea8000c1ef900 */
[----:B--2---:R-:W-:Y:S01]  /*4fe0*/  CCTL.IVALL ;  /* 0x00000000ff00798f */ /* 0x004fe20002000000 */
[----:B------:R-:W-:Y:S05]  /*4ff0*/  YIELD ;  /* 0x0000000000007946 */ /* 0x000fea0003800000 */
[----:B------:R-:W-:-:S13]  /*5000*/  ISETP.NE.AND P0, PT, R0, R17, PT ;  /* 0x000000110000720c */ /* 0x000fda0003f05270 */
[----:B------:R-:W-:Y:S05]  /*5010*/  @P0 BRA `(.L_x_3703) ;  /* 0xfffffffc00ec0947 */ /* 0x000fea000383ffff */
.L_x_3702:
[----:B------:R-:W-:Y:S05]  /*5020*/  BSYNC B0 ;  /* 0x0000000000007941 */ /* 0x000fea0003800000 */
.L_x_3701:
[----:B------:R-:W-:-:S03]  /*5030*/  UMOV UR5, 0xffffffff ;  /* 0xffffffff00057882 */ /* 0x000fc60000000000 */
[----:B------:R-:W-:Y:S05]  /*5040*/  BRA.DIV UR5, `(.L_x_3704) ;  /* 0x0000005605007947 */ /* 0x000fea000b800000 */
[----:B------:R-:W-:Y:S01]  /*5050*/  NOP ;  /* 0x0000000000007918 */ /* 0x000fe20000000000 */
.L_x_3810:
        /* <DEDUP_REMOVED lines=16> */
.L_x_3707:
[----:B------:R-:W-:Y:S01]  /*5160*/  @P0 ELECT P2, URZ, PT ;  /* 0x00000000003f082f */ /* 0x000fe20003840000 */
[----:B------:R2:W-:-:S12]  /*5170*/  UBLKRED.G.S.ADD.F32.RN [UR6], [UR4], UR5, desc[UR8] ;  /* 0x00000806040073bb */ /* 0x0005d800080a1405 */
[----:B------:R-:W-:Y:S02]  /*5180*/  @P2 PLOP3.LUT P0, PT, P2, PT, PT, 0x8, 0x0 ;  /* 0x000000000000281c */ /* 0x000fe4000170e170 */
[----:B------:R-:W-:-:S11]  /*5190*/  PLOP3.LUT P2, PT, PT, PT, PT, 0x8, 0x0 ;  /* 0x000000000000781c */ /* 0x000fd60003f4e170 */
[----:B--2---:R-:W-:Y:S05]  /*51a0*/  @P0 BRA.U.ANY `(.L_x_3707) ;  /* 0xfffffffd00ec0947 */ /* 0x004fea000393ffff */
[----:B------:R0:W-:Y:S01]  /*51b0*/  UTMACMDFLUSH ;  /* 0x00000000000079b7 */ /* 0x0001e20000000000 */
[----:B------:R-:W-:-:S04]  /*51c0*/  DEPBAR.LE SB0, 0x0 ;  /* 0x000080000000791a */ /* 0x000fc80000000000 */
.L_x_3706:
[----:B------:R-:W-:Y:S05]  /*51d0*/  BSYNC B0 ;  /* 0x0000000000007941 */ /* 0x000fea0003800000 */
.L_x_3705:
        /* <DEDUP_REMOVED lines=14> */
.L_x_3661:
        /* <DEDUP_REMOVED lines=29> */
.L_x_3709:
[----:B------:R-:W-:Y:S01]  /*5490*/  ULDC UR9, c[0x0][0x8cc] ;  /* 0x0002330000097ab9 */ /* 0x000fe20000000800 */
[----:B------:R-:W-:Y:S01]  /*54a0*/  UMOV UR7, UR8 ;  /* 0x0000000800077c82 */ /* 0x000fe20008000000 */
[----:B------:R-:W-:-:S11]  /*54b0*/  UISETP.NE.AND UP0, UPT, UR9, 0x1, UPT ;  /* 0x000000010900788c */ /* 0x000fd6000bf05270 */
[----:B------:R-:W-:Y:S02]  /*54c0*/  @UP0 ULDC.64 UR10, c[0x0][0x8d0] ;  /* 0x00023400000a0ab9 */ /* 0x000fe40000000a00 */
[----:B------:R-:W-:-:S04]  /*54d0*/  UIMAD.WIDE.U32 UR4, UR8, UR10, URZ ;  /* 0x0000000a080472a5 */ /* 0x000fc8000f8e003f */
[----:B------:R-:W-:-:S04]  /*54e0*/  @UP0 USHF.R.U32.HI UR7, URZ, UR11, UR5 ;  /* 0x0000000b3f070299 */ /* 0x000fc80008011605 */
[----:B------:R-:W-:-:S12]  /*54f0*/  UIMAD UR4, UR7, UR9, URZ ;  /* 0x00000009070472a4 */ /* 0x000fd8000f8e023f */
.L_x_3710:
        /* <DEDUP_REMOVED lines=23> */
.L_x_3711:
        /* <DEDUP_REMOVED lines=13> */
.L_x_3713:
[----:B------:R-:W-:-:S05]  /*5740*/  ULDC UR4, c[0x0][0x8f4] ;  /* 0x00023d0000047ab9 */ /* 0x000fca0000000800 */
.L_x_3712:
        /* <DEDUP_REMOVED lines=48> */
.L_x_3714:
        /* <DEDUP_REMOVED lines=13> */
.L_x_3715:
        /* <DEDUP_REMOVED lines=12> */
.L_x_3716:
        /* <DEDUP_REMOVED lines=68> */
.L_x_3720:
[----:B------:R-:W2:Y:S04]  /*6020*/  LDG.E.STRONG.GPU R4, desc[UR38][R2.64] ;  /* 0x0000002602047981 */ /* 0x000ea8000c1ef900 */
[----:B--2---:R-:W-:Y:S01]  /*6030*/  CCTL.IVALL ;  /* 0x00000000ff00798f */ /* 0x004fe20002000000 */
[----:B------:R-:W-:Y:S05]  /*6040*/  YIELD ;  /* 0x0000000000007946 */ /* 0x000fea0003800000 */
[----:B------:R-:W-:-:S13]  /*6050*/  ISETP.NE.AND P1, PT, R4, R5, PT ;  /* 0x000000050400720c */ /* 0x000fda0003f25270 */
[----:B------:R-:W-:Y:S05]  /*6060*/  @P1 BRA `(.L_x_3720) ;  /* 0xfffffffc00ec1947 */ /* 0x000fea000383ffff */
.L_x_3719:
[----:B------:R-:W-:Y:S05]  /*6070*/  BSYNC B0 ;  /* 0x0000000000007941 */ /* 0x000fea0003800000 */
.L_x_3718:
[----:B------:R-:W-:-:S03]  /*6080*/  UMOV UR6, 0xffffffff ;  /* 0xffffffff00067882 */ /* 0x000fc60000000000 */
[----:B------:R-:W-:Y:S05]  /*6090*/  BRA.DIV UR6, `(.L_x_3721) ;  /* 0x0000004606087947 */ /* 0x000fea000b800000 */
[----:B------:R-:W-:Y:S01]  /*60a0*/  NOP ;  /* 0x0000000000007918 */ /* 0x000fe20000000000 */
.L_x_3813:
        /* <DEDUP_REMOVED lines=22> */
.L_x_3723:
[----:B------:R-:W-:Y:S05]  /*6210*/  BSYNC B0 ;  /* 0x0000000000007941 */ /* 0x000fea0003800000 */
.L_x_3722:
        /* <DEDUP_REMOVED lines=19> */
.L_x_3725:
[----:B------:R-:W-:Y:S05]  /*6350*/  BSYNC B0 ;  /* 0x0000000000007941 */ /* 0x000fea0003800000 */
.L_x_3724:
        /* <DEDUP_REMOVED lines=20> */
.L_x_3727:
[----:B------:R-:W-:Y:S05]  /*64a0*/  BSYNC B0 ;  /* 0x0000000000007941 */ /* 0x000fea0003800000 */
.L_x_3726:
[----:B------:R-:W-:Y:S06]  /*64b0*/  BAR.ARV 0xa, 0xa0 ;  /* 0x0282800000007b1d */ /* 0x000fec0000002000 */
[----:B------:R-:W-:Y:S04]  /*64c0*/  BSSY B0, `(.L_x_3728) ;  /* 0x0000003000007945 */ /* 0x000fe80003800000 */
[----:B------:R-:W-:Y:S05]  /*64d0*/  @!P0 BRA `(.L_x_3729) ;  /* 0x0000000000048947 */ /* 0x000fea0003800000 */
[----:B------:R-:W-:-:S04]  /*64e0*/  DEPBAR.LE SB0, 0x1 ;  /* 0x000080400000791a */ /* 0x000fc80000000000 */
.L_x_3729:
[----:B------:R-:W-:Y:S05]  /*64f0*/  BSYNC B0 ;  /* 0x0000000000007941 */ /* 0x000fea0003800000 */
.L_x_3728:
[----:B------:R-:W-:Y:S06]  /*6500*/  BAR.ARV 0xb, 0xa0 ;  /* 0x02c2800000007b1d */ /* 0x000fec0000002000 */
[----:B------:R-:W-:Y:S04]  /*6510*/  BSSY B0, `(.L_x_3730) ;  /* 0x0000003000007945 */ /* 0x000fe80003800000 */
[----:B------:R-:W-:Y:S05]  /*6520*/  @!P0 BRA `(.L_x_3731) ;  /* 0x0000000000048947 */ /* 0x000fea0003800000 */
[----:B------:R-:W-:-:S04]  /*6530*/  DEPBAR.LE SB0, 0x0 ;  /* 0x000080000000791a */ /* 0x000fc80000000000 */
.L_x_3731:
[----:B------:R-:W-:Y:S05]  /*6540*/  BSYNC B0 ;  /* 0x0000000000007941 */ /* 0x000fea0003800000 */
.L_x_3730:
        /* <DEDUP_REMOVED lines=19> */
.L_x_3733:
[----:B------:R-:W-:Y:S05]  /*6680*/  BSYNC B0 ;  /* 0x0000000000007941 */ /* 0x000fea0003800000 */
.L_x_3732:
[----:B------:R-:W-:Y:S01]  /*6690*/  UIADD3 UR13, UR12, 0x1, URZ ;  /* 0x000000010c0d7890 */ /* 0x000fe2000fffe03f */
[----:B------:R-:W-:Y:S11]  /*66a0*/  BRA `(.L_x_3734) ;  /* 0x0000000000047947 */ /* 0x000ff60003800000 */
.L_x_3717:
[----:B------:R-:W-:-:S05]  /*66b0*/  UMOV UR13, UR12 ;  /* 0x0000000c000d7c82 */ /* 0x000fca0008000000 */
.L_x_3734:
        /* <DEDUP_REMOVED lines=16> */
.L_x_3767:
        /* <DEDUP_REMOVED lines=18> */
.L_x_3737:
[----:B------:R-:W2:Y:S04]  /*68e0*/  LDG.E.STRONG.GPU R4, desc[UR38][R2.64] ;  /* 0x0000002602047981 */ /* 0x000ea8000c1ef900 */
[----:B--2---:R-:W-:Y:S01]  /*68f0*/  CCTL.IVALL ;  /* 0x00000000ff00798f */ /* 0x004fe20002000000 */
[----:B------:R-:W-:Y:S05]  /*6900*/  YIELD ;  /* 0x0000000000007946 */ /* 0x000fea0003800000 */
[----:B------:R-:W-:-:S13]  /*6910*/  ISETP.NE.AND P1, PT, R4, R5, PT ;  /* 0x000000050400720c */ /* 0x000fda0003f25270 */
[----:B------:R-:W-:Y:S05]  /*6920*/  @P1 BRA `(.L_x_3737) ;  /* 0xfffffffc00ec1947 */ /* 0x000fea000383ffff */
.L_x_3736:
[----:B------:R-:W-:Y:S05]  /*6930*/  BSYNC B0 ;  /* 0x0000000000007941 */ /* 0x000fea0003800000 */
.L_x_3735:
[----:B------:R-:W-:-:S03]  /*6940*/  UMOV UR24, 0xffffffff ;  /* 0xffffffff00187882 */ /* 0x000fc60000000000 */
[----:B------:R-:W-:Y:S05]  /*6950*/  BRA.DIV UR24, `(.L_x_3738) ;  /* 0x0000003a18f47947 */ /* 0x000fea000b800000 */
[----:B------:R-:W-:Y:S01]  /*6960*/  NOP ;  /* 0x0000000000007918 */ /* 0x000fe20000000000 */
.L_x_3816:
        /* <DEDUP_REMOVED lines=19> */
.L_x_3740:
[----:B------:R-:W-:Y:S05]  /*6aa0*/  BSYNC B0 ;  /* 0x0000000000007941 */ /* 0x000fea0003800000 */
.L_x_3739:
        /* <DEDUP_REMOVED lines=14> */
.L_x_3742:
[----:B------:R-:W-:Y:S05]  /*6b90*/  BSYNC B0 ;  /* 0x0000000000007941 */ /* 0x000fea0003800000 */
.L_x_3741:
        /* <DEDUP_REMOVED lines=15> */
.L_x_3744:
[----:B------:R-:W-:Y:S05]  /*6c90*/  BSYNC B0 ;  /* 0x0000000000007941 */ /* 0x000fea0003800000 */
.L_x_3743:
[----:B------:R-:W-:Y:S06]  /*6ca0*/  BAR.ARV 0xa, 0xa0 ;  /* 0x0282800000007b1d */ /* 0x000fec0000002000 */
[----:B------:R-:W-:Y:S04]  /*6cb0*/  BSSY B0, `(.L_x_3745) ;  /* 0x0000003000007945 */ /* 0x000fe80003800000 */
[----:B------:R-:W-:Y:S05]  /*6cc0*/  @!P0 BRA `(.L_x_3746) ;  /* 0x0000000000048947 */ /* 0x000fea0003800000 */
[----:B------:R-:W-:-:S04]  /*6cd0*/  DEPBAR.LE SB0, 0x1 ;  /* 0x000080400000791a */ /* 0x000fc80000000000 */
.L_x_3746:
[----:B------:R-:W-:Y:S05]  /*6ce0*/  BSYNC B0 ;  /* 0x0000000000007941 */ /* 0x000fea0003800000 */
.L_x_3745:
[----:B------:R-:W-:Y:S06]  /*6cf0*/  BAR.ARV 0xb, 0xa0 ;  /* 0x02c2800000007b1d */ /* 0x000fec0000002000 */
[----:B------:R-:W-:Y:S04]  /*6d00*/  BSSY B0, `(.L_x_3747) ;  /* 0x0000003000007945 */ /* 0x000fe80003800000 */
[----:B------:R-:W-:Y:S05]  /*6d10*/  @!P0 BRA `(.L_x_3748) ;  /* 0x0000000000048947 */ /* 0x000fea0003800000 */
[----:B------:R-:W-:-:S04]  /*6d20*/  DEPBAR.LE SB0, 0x0 ;  /* 0x000080000000791a */ /* 0x000fc80000000000 */
.L_x_3748:
[----:B------:R-:W-:Y:S05]  /*6d30*/  BSYNC B0 ;  /* 0x0000000000007941 */ /* 0x000fea0003800000 */
.L_x_3747:
        /* <DEDUP_REMOVED lines=19> */
.L_x_3750:
[----:B------:R-:W-:Y:S05]  /*6e70*/  BSYNC B0 ;  /* 0x0000000000007941 */ /* 0x000fea0003800000 */
.L_x_3749:
        /* <DEDUP_REMOVED lines=16> */
.L_x_3753:
[----:B------:R-:W2:Y:S04]  /*6f80*/  LDG.E.STRONG.GPU R4, desc[UR38][R2.64] ;  /* 0x0000002602047981 */ /* 0x000ea8000c1ef900 */
[----:B--2---:R-:W-:Y:S01]  /*6f90*/  CCTL.IVALL ;  /* 0x00000000ff00798f */ /* 0x004fe20002000000 */
[----:B------:R-:W-:Y:S05]  /*6fa0*/  YIELD ;  /* 0x0000000000007946 */ /* 0x000fea0003800000 */
[----:B------:R-:W-:-:S13]  /*6fb0*/  ISETP.NE.AND P1, PT, R4, R5, PT ;  /* 0x000000050400720c */ /* 0x000fda0003f25270 */
[----:B------:R-:W-:Y:S05]  /*6fc0*/  @P1 BRA `(.L_x_3753) ;  /* 0xfffffffc00ec1947 */ /* 0x000fea000383ffff */
.L_x_3752:
[----:B------:R-:W-:Y:S05]  /*6fd0*/  BSYNC B0 ;  /* 0x0000000000007941 */ /* 0x000fea0003800000 */
.L_x_3751:
[----:B------:R-:W-:-:S03]  /*6fe0*/  UMOV UR22, 0xffffffff ;  /* 0xffffffff00167882 */ /* 0x000fc60000000000 */
[----:B------:R-:W-:Y:S05]  /*6ff0*/  BRA.DIV UR22, `(.L_x_3754) ;  /* 0x0000003616687947 */ /* 0x000fea000b800000 */
[----:B------:R-:W-:Y:S01]  /*7000*/  NOP ;  /* 0x0000000000007918 */ /* 0x000fe20000000000 */
.L_x_3819:
        /* <DEDUP_REMOVED lines=15> */
.L_x_3756:
[----:B------:R-:W-:Y:S05]  /*7100*/  BSYNC B0 ;  /* 0x0000000000007941 */ /* 0x000fea0003800000 */
.L_x_3755:
        /* <DEDUP_REMOVED lines=14> */
.L_x_3758:
[----:B------:R-:W-:Y:S05]  /*71f0*/  BSYNC B0 ;  /* 0x0000000000007941 */ /* 0x000fea0003800000 */
.L_x_3757:
        /* <DEDUP_REMOVED lines=15> */
.L_x_3760:
[----:B------:R-:W-:Y:S05]  /*72f0*/  BSYNC B0 ;  /* 0x0000000000007941 */ /* 0x000fea0003800000 */
.L_x_3759:
[----:B------:R-:W-:Y:S06]  /*7300*/  BAR.ARV 0xa, 0xa0 ;  /* 0x0282800000007b1d */ /* 0x000fec0000002000 */
[----:B------:R-:W-:Y:S04]  /*7310*/  BSSY B0, `(.L_x_3761) ;  /* 0x0000003000007945 */ /* 0x000fe80003800000 */
[----:B------:R-:W-:Y:S05]  /*7320*/  @!P0 BRA `(.L_x_3762) ;  /* 0x0000000000048947 */ /* 0x000fea0003800000 */
[----:B------:R-:W-:-:S04]  /*7330*/  DEPBAR.LE SB0, 0x1 ;  /* 0x000080400000791a */ /* 0x000fc80000000000 */
.L_x_3762:
[----:B------:R-:W-:Y:S05]  /*7340*/  BSYNC B0 ;  /* 0x0000000000007941 */ /* 0x000fea0003800000 */
.L_x_3761:
[----:B------:R-:W-:Y:S06]  /*7350*/  BAR.ARV 0xb, 0xa0 ;  /* 0x02c2800000007b1d */ /* 0x000fec0000002000 */
[----:B------:R-:W-:Y:S04]  /*7360*/  BSSY B0, `(.L_x_3763) ;  /* 0x0000003000007945 */ /* 0x000fe80003800000 */
[----:B------:R-:W-:Y:S05]  /*7370*/  @!P0 BRA `(.L_x_3764) ;  /* 0x0000000000048947 */ /* 0x000fea0003800000 */
[----:B------:R-:W-:-:S04]  /*7380*/  DEPBAR.LE SB0, 0x0 ;  /* 0x000080000000791a */ /* 0x000fc80000000000 */
.L_x_3764:
[----:B------:R-:W-:Y:S05]  /*7390*/  BSYNC B0 ;  /* 0x0000000000007941 */ /* 0x000fea0003800000 */
.L_x_3763:
        /* <DEDUP_REMOVED lines=19> */
.L_x_3766:
[----:B------:R-:W-:Y:S05]  /*74d0*/  BSYNC B0 ;  /* 0x0000000000007941 */ /* 0x000fea0003800000 */
.L_x_3765:
[----:B------:R-:W-:Y:S02]  /*74e0*/  UIADD3 UR13, UR13, 0x2, URZ ;  /* 0x000000020d0d7890 */ /* 0x000fe4000fffe03f */
[----:B------:R-:W-:Y:S02]  /*74f0*/  UIADD3 UR6, UR6, 0x6000, URZ ;  /* 0x0000600006067890 */ /* 0x000fe4000fffe03f */
[----:B------:R-:W-:-:S06]  /*7500*/  UISETP.GE.AND UP0, UPT, UR13, UR7, UPT ;  /* 0x000000070d00728c */ /* 0x000fcc000bf06270 */
[----:B------:R-:W-:-:S13]  /*7510*/  PLOP3.LUT P1, PT, PT, PT, UP0, 0x80, 0x0 ;  /* 0x000000000000781c */ /* 0x000fda0003f2f008 */
[----:B------:R-:W-:Y:S05]  /*7520*/  @!P1 BRA `(.L_x_3767) ;  /* 0xfffffff000a49947 */ /* 0x000fea000383ffff */
[----:B------:R-:W-:Y:S05]  /*7530*/  BRA `(.L_x_3668) ;  /* 0x0000002c00407947 */ /* 0x000fea0003800000 */
.L_x_3708:
        /* <DEDUP_REMOVED lines=21> */
.L_x_3768:
[----:B------:R-:W1:Y:S01]  /*7690*/  LDC R3, c[0x0][0x8cc] ;  /* 0x00023300ff037b82 */ /* 0x000e620000000800 */
[----:B------:R-:W-:Y:S01]  /*76a0*/  IMAD.MOV.U32 R0, RZ, RZ, R5 ;  /* 0x000000ffff007224 */ /* 0x000fe200078e0005 */
[----:B-1----:R-:W-:-:S13]  /*76b0*/  ISETP.NE.AND P0, PT, R3, 0x1, PT ;  /* 0x000000010300780c */ /* 0x002fda0003f05270 */
[----:B------:R-:W1:Y:S02]  /*76c0*/  @P0 LDC.64 R6, c[0x0][0x8d0] ;  /* 0x00023400ff060b82 */ /* 0x000e640000000a00 */
[----:B-1----:R-:W-:-:S05]  /*76d0*/  @P0 IMAD.HI.U32 R4, R5, R6, RZ ;  /* 0x0000000605040227 */ /* 0x002fca00078e00ff */
[----:B------:R-:W-:-:S05]  /*76e0*/  @P0 SHF.R.U32.HI R0, RZ, R7, R4 ;  /* 0x00000007ff000219 */ /* 0x000fca0000011604 */
[----:B------:R-:W-:-:S07]  /*76f0*/  IMAD R3, R0, R3, RZ ;  /* 0x0000000300037224 */ /* 0x000fce00078e02ff */
.L_x_3769:
        /* <DEDUP_REMOVED lines=23> */
.L_x_3770:
        /* <DEDUP_REMOVED lines=10> */
.L_x_3772:
[----:B------:R-:W2:Y:S02]  /*7910*/  LDC R4, c[0x0][0x8f4] ;  /* 0x00023d00ff047b82 */ /* 0x000ea40000000800 */
.L_x_3771:
        /* <DEDUP_REMOVED lines=52> */
.L_x_3774:
        /* <DEDUP_REMOVED lines=11> */
.L_x_3775:
[----:B------:R-:W-:Y:S05]  /*7d10*/  @!P0 BRA `(.L_x_3776) ;  /* 0x00000000000c8947 */ /* 0x000fea0003800000 */
[----:B------:R-:W2:Y:S04]  /*7d20*/  LDG.E R5, desc[UR38][R2.64] ;  /* 0x0000002602057981 */ /* 0x000ea8000c1e1900 */
[----:B------:R-:W2:Y:S02]  /*7d30*/  LDG.E R4, desc[UR38][R2.64+0x4] ;  /* 0x0000042602047981 */ /* 0x000ea4000c1e1900 */
[----:B--2---:R-:W-:-:S07]  /*7d40*/  IMAD.IADD R4, R4, 0x1, -R5 ;  /* 0x0000000104047824 */ /* 0x004fce00078e0a05 */
.L_x_3776:
        /* <DEDUP_REMOVED lines=73> */
.L_x_3820:
        /* <DEDUP_REMOVED lines=9> */
.L_x_3779:
        /* <DEDUP_REMOVED lines=112> */
.L_x_3790:
[----:B-1----:R-:W-:-:S05]  /*8970*/  IMAD.MOV.U32 R6, RZ, RZ, 0x1 ;  /* 0x00000001ff067424 */ /* 0x002fca00078e00ff */
[----:B------:R-:W-:-:S04]  /*8980*/  SHF.L.U32 R6, R6, 0x1f, RZ ;  /* 0x0000001f06067819 */ /* 0x000fc800000006ff */
[----:B------:R-:W1:Y:S02]  /*8990*/  SYNCS.PHASECHK.TRANS64.TRYWAIT P1, [R0+URZ+0x36438], R6 ;  /* 0x03643806000075a7 */ /* 0x000e64000802017f */
[----:B-1----:R-:W-:Y:S05]  /*89a0*/  @!P1 BRA `(.L_x_3782) ;  /* 0x0000001c002c9947 */ /* 0x002fea0003800000 */
.L_x_3821:
[----:B------:R-:W-:Y:S05]  /*89b0*/  @P0 BRA `(.L_x_3783) ;  /* 0x0000000000140947 */ /* 0x000fea0003800000 */
[----:B------:R-:W-:Y:S01]  /*89c0*/  ISETP.NE.AND P1, PT, R18, RZ, PT ;  /* 0x000000ff1200720c */ /* 0x000fe20003f25270 */
[----:B------:R-:W-:-:S04]  /*89d0*/  IMAD.MOV.U32 R3, RZ, RZ, 0x6100 ;  /* 0x00006100ff037424 */ /* 0x000fc800078e00ff */
[----:B------:R2:W-:Y:S08]  /*89e0*/  SYNCS.ARRIVE.TRANS64 RZ, [R0+URZ+0x36430], R3 ;  /* 0x0364300300ff79a7 */ /* 0x0005f0000800003f */
[----:B------:R-:W-:Y:S05]  /*89f0*/  @!P1 BRA `(.L_x_3783) ;  /* 0x0000000000049947 */ /* 0x000fea0003800000 */
[----:B------:R-:W-:Y:S01]  /*8a00*/  BPT.TRAP 0x1 ;  /* 0x000000040000795c */ /* 0x000fe20000300000 */
.L_x_3783:
        /* <DEDUP_REMOVED lines=48> */
.L_x_3822:
[----:B------:R-:W-:Y:S05]  /*8d10*/  @P0 BRA `(.L_x_3785) ;  /* 0x0000000000140947 */ /* 0x000fea0003800000 */
[----:B------:R-:W-:Y:S01]  /*8d20*/  ISETP.NE.AND P1, PT, R18, RZ, PT ;  /* 0x000000ff1200720c */ /* 0x000fe20003f25270 */
[----:B--2---:R-:W-:-:S04]  /*8d30*/  IMAD.MOV.U32 R3, RZ, RZ, 0x6100 ;  /* 0x00006100ff037424 */ /* 0x004fc800078e00ff */
[----:B------:R3:W-:Y:S08]  /*8d40*/  SYNCS.ARRIVE.TRANS64 RZ, [R0+URZ+0x36418], R3 ;  /* 0x0364180300ff79a7 */ /* 0x0007f0000800003f */
[----:B------:R-:W-:Y:S05]  /*8d50*/  @!P1 BRA `(.L_x_3785) ;  /* 0x0000000000049947 */ /* 0x000fea0003800000 */
[----:B------:R-:W-:Y:S01]  /*8d60*/  BPT.TRAP 0x1 ;  /* 0x000000040000795c */ /* 0x000fe20000300000 */
.L_x_3785:
        /* <DEDUP_REMOVED lines=47> */
.L_x_3823:
        /* <DEDUP_REMOVED lines=8> */
.L_x_3787:
        /* <DEDUP_REMOVED lines=37> */
.L_x_3825:
[----:B------:R-:W-:Y:S05]  /*9330*/  @P0 BRA `(.L_x_3789) ;  /* 0x0000000000140947 */ /* 0x000fea0003800000 */
[----:B------:R-:W-:Y:S01]  /*9340*/  ISETP.NE.AND P1, PT, R18, RZ, PT ;  /* 0x000000ff1200720c */ /* 0x000fe20003f25270 */
[----:B--2---:R-:W-:-:S04]  /*9350*/  IMAD.MOV.U32 R5, RZ, RZ, 0x6100 ;  /* 0x00006100ff057424 */ /* 0x004fc800078e00ff */
[----:B------:R3:W-:Y:S08]  /*9360*/  SYNCS.ARRIVE.TRANS64 RZ, [R0+URZ+0x36410], R5 ;  /* 0x0364100500ff79a7 */ /* 0x0007f0000800003f */
[----:B------:R-:W-:Y:S05]  /*9370*/  @!P1 BRA `(.L_x_3789) ;  /* 0x0000000000049947 */ /* 0x000fea0003800000 */
[----:B------:R-:W-:Y:S01]  /*9380*/  BPT.TRAP 0x1 ;  /* 0x000000040000795c */ /* 0x000fe20000300000 */
.L_x_3789:
        /* <DEDUP_REMOVED lines=44> */
.L_x_3781:
[----:B------:R-:W-:Y:S01]  /*9650*/  ISETP.NE.AND P1, PT, R20, RZ, PT ;  /* 0x000000ff1400720c */ /* 0x000fe20003f25270 */
[----:B------:R-:W-:Y:S02]  /*9660*/  IMAD.MOV.U32 R16, RZ, RZ, 0x1 ;  /* 0x00000001ff107424 */ /* 0x000fe400078e00ff */
[----:B------:R-:W-:-:S10]  /*9670*/  IMAD.MOV.U32 R5, RZ, RZ, R14 ;  /* 0x000000ffff057224 */ /* 0x000fd400078e000e */
[----:B------:R-:W-:Y:S05]  /*9680*/  @!P1 BRA `(.L_x_3780) ;  /* 0x00000004008c9947 */ /* 0x000fea0003800000 */
[----:B------:R-:W2:Y:S02]  /*9690*/  SYNCS.PHASECHK.TRANS64.TRYWAIT P1, [R0+URZ+0x36438], R6 ;  /* 0x03643806000075a7 */ /* 0x000ea4000802017f */
[----:B--2---:R-:W-:Y:S05]  /*96a0*/  @!P1 BRA `(.L_x_3791) ;  /* 0x00000010004c9947 */ /* 0x004fea0003800000 */
.L_x_3826:
[----:B------:R-:W-:Y:S05]  /*96b0*/  @P0 BRA `(.L_x_3792) ;  /* 0x0000000000140947 */ /* 0x000fea0003800000 */
[----:B------:R-:W-:Y:S01]  /*96c0*/  ISETP.NE.AND P1, PT, R18, RZ, PT ;  /* 0x000000ff1200720c */ /* 0x000fe20003f25270 */
[----:B------:R-:W-:-:S04]  /*96d0*/  IMAD.MOV.U32 R5, RZ, RZ, 0x6100 ;  /* 0x00006100ff057424 */ /* 0x000fc800078e00ff */
[----:B------:R3:W-:Y:S08]  /*96e0*/  SYNCS.ARRIVE.TRANS64 RZ, [R0+URZ+0x36430], R5 ;  /* 0x0364300500ff79a7 */ /* 0x0007f0000800003f */
[----:B------:R-:W-:Y:S05]  /*96f0*/  @!P1 BRA `(.L_x_3792) ;  /* 0x0000000000049947 */ /* 0x000fea0003800000 */
[----:B------:R-:W-:Y:S01]  /*9700*/  BPT.TRAP 0x1 ;  /* 0x000000040000795c */ /* 0x000fe20000300000 */
.L_x_3792:
        /* <DEDUP_REMOVED lines=42> */
.L_x_3827:
[----:B------:R-:W-:Y:S01]  /*99b0*/  IMAD.MOV.U32 R16, RZ, RZ, RZ ;  /* 0x000000ffff107224 */ /* 0x000fe200078e00ff */
[----:B------:R-:W-:Y:S06]  /*99c0*/  @P0 BRA `(.L_x_3794) ;  /* 0x0000000000140947 */ /* 0x000fec0003800000 */
[----:B------:R-:W-:Y:S01]  /*99d0*/  ISETP.NE.AND P1, PT, R18, RZ, PT ;  /* 0x000000ff1200720c */ /* 0x000fe20003f25270 */
[----:B-1----:R-:W-:-:S04]  /*99e0*/  IMAD.MOV.U32 R5, RZ, RZ, 0x6100 ;  /* 0x00006100ff057424 */ /* 0x002fc800078e00ff */
[----:B------:R2:W-:Y:S08]  /*99f0*/  SYNCS.ARRIVE.TRANS64 RZ, [R0+URZ+0x36418], R5 ;  /* 0x0364180500ff79a7 */ /* 0x0005f0000800003f */
[----:B------:R-:W-:Y:S05]  /*9a00*/  @!P1 BRA `(.L_x_3794) ;  /* 0x0000000000049947 */ /* 0x000fea0003800000 */
[----:B------:R-:W-:Y:S01]  /*9a10*/  BPT.TRAP 0x1 ;  /* 0x000000040000795c */ /* 0x000fe20000300000 */
.L_x_3794:
        /* <DEDUP_REMOVED lines=42> */
.L_x_3780:
[----:B------:R-:W-:-:S04]  /*9cc0*/  SHF.L.U32 R3, R16, 0x1f, RZ ;  /* 0x0000001f10037819 */ /* 0x000fc800000006ff */
[----:B------:R-:W2:Y:S02]  /*9cd0*/  SYNCS.PHASECHK.TRANS64.TRYWAIT P1, [R0+URZ+0x36438], R3 ;  /* 0x03643803000075a7 */ /* 0x000ea4000802017f */
[----:B--2---:R-:W-:Y:S05]  /*9ce0*/  @!P1 BRA `(.L_x_3795) ;  /* 0x0000000800e49947 */ /* 0x004fea0003800000 */
.L_x_3828:
[----:B------:R-:W-:Y:S05]  /*9cf0*/  @P0 BRA `(.L_x_3796) ;  /* 0x0000000000180947 */ /* 0x000fea0003800000 */
[----:B------:R-:W3:Y:S01]  /*9d00*/  S2R R2, SR_TID.X ;  /* 0x0000000000027919 */ /* 0x000ee20000002100 */
[----:B--2---:R-:W-:-:S04]  /*9d10*/  IMAD.MOV.U32 R3, RZ, RZ, 0x6100 ;  /* 0x00006100ff037424 */ /* 0x004fc800078e00ff */
[----:B------:R4:W-:Y:S01]  /*9d20*/  SYNCS.ARRIVE.TRANS64 RZ, [R0+URZ+0x36430], R3 ;  /* 0x0364300300ff79a7 */ /* 0x0009e2000800003f */
[----:B---3--:R-:W-:-:S13]  /*9d30*/  LOP3.LUT P0, RZ, R2, 0x1f, RZ, 0xc0, !PT ;  /* 0x0000001f02ff7812 */ /* 0x008fda000780c0ff */
[----:B----4-:R-:W-:Y:S05]  /*9d40*/  @!P0 BRA `(.L_x_3796) ;  /* 0x0000000000048947 */ /* 0x010fea0003800000 */
[----:B------:R-:W-:Y:S01]  /*9d50*/  BPT.TRAP 0x1 ;  /* 0x000000040000795c */ /* 0x000fe20000300000 */
.L_x_3796:
        /* <DEDUP_REMOVED lines=44> */
.L_x_3777:
[----:B------:R-:W-:Y:S05]  /*a020*/  BSYNC B0 ;  /* 0x0000000000007941 */ /* 0x000fea0003800000 */
.L_x_3773:
[----:B------:R-:W-:-:S03]  /*a030*/  UMOV UR7, 0xffffffff ;  /* 0xffffffff00077882 */ /* 0x000fc60000000000 */
[----:B------:R-:W-:Y:S05]  /*a040*/  BRA.DIV UR7, `(.L_x_3797) ;  /* 0x0000000a07207947 */ /* 0x000fea000b800000 */
[----:B------:R-:W-:-:S13]  /*a050*/  ELECT P6, URZ, PT ;  /* 0x00000000003f782f */ /* 0x000fda00038c0000 */
.L_x_3831:
[----:B------:R-:W-:Y:S05]  /*a060*/  @!P6 BRA `(.L_x_3668) ;  /* 0x000000000074e947 */ /* 0x000fea0003800000 */
[----:B------:R-:W2:Y:S02]  /*a070*/  LDL.LU R3, [R1+0x4] ;  /* 0x0000040001037983 */ /* 0x000ea40000300800 */
[----:B--2---:R-:W-:-:S04]  /*a080*/  LOP3.LUT R3, R3, 0x2, RZ, 0xfc, !PT ;  /* 0x0000000203037812 */ /* 0x004fc800078efcff */
[----:B------:R-:W-:-:S13]  /*a090*/  ISETP.NE.AND P2, PT, R3, 0x3, PT ;  /* 0x000000030300780c */ /* 0x000fda0003f45270 */
[----:B------:R-:W-:Y:S05]  /*a0a0*/  @!P2 BRA `(.L_x_3798) ;  /* 0x000000000004a947 */ /* 0x000fea0003800000 */
[----:B------:R-:W-:Y:S01]  /*a0b0*/  BPT.TRAP 0x1 ;  /* 0x000000040000795c */ /* 0x000fe20000300000 */
.L_x_3798:
        /* <DEDUP_REMOVED lines=15> */
.L_x_3832:
[----:B------:R-:W2:Y:S02]  /*a1b0*/  SYNCS.PHASECHK.TRANS64.TRYWAIT P0, [R3+URZ], R0 ;  /* 0x00000000030075a7 */ /* 0x000ea4000800017f */
[----:B--2---:R-:W-:Y:S05]  /*a1c0*/  @!P0 BRA `(.L_x_3800) ;  /* 0x0000000400f48947 */ /* 0x004fea0003800000 */
.L_x_3833:
[----:B------:R-:W-:Y:S05]  /*a1d0*/  @!P2 BRA `(.L_x_3801) ;  /* 0x000000000004a947 */ /* 0x000fea0003800000 */
[----:B------:R-:W-:Y:S01]  /*a1e0*/  BPT.TRAP 0x1 ;  /* 0x000000040000795c */ /* 0x000fe20000300000 */
.L_x_3801:
[----:B------:R-:W-:-:S07]  /*a1f0*/  SHF.L.U32 R16, R16, 0x1f, RZ ;  /* 0x0000001f10107819 */ /* 0x000fce00000006ff */
.L_x_3802:
[----:B---3--:R3:W4:Y:S02]  /*a200*/  SYNCS.PHASECHK.TRANS64.TRYWAIT P0, [R9+URZ+0x36438], R16 ;  /* 0x03643810090075a7 */ /* 0x008724000800017f */
[----:B----4-:R-:W-:Y:S05]  /*a210*/  @!P0 NANOSLEEP.SYNCS 0x989680 ;  /* 0x009896800000895d */ /* 0x010fea0003900000 */
[----:B------:R-:W4:Y:S02]  /*a220*/  @!P0 SYNCS.PHASECHK.TRANS64 P0, [R9+URZ+0x36438], R16 ;  /* 0x03643810090085a7 */ /* 0x000f24000800007f */
[----:B----4-:R-:W-:Y:S05]  /*a230*/  @!P0 BRA `(.L_x_3802) ;  /* 0xfffffffc00f08947 */ /* 0x010fea000383ffff */
.L_x_3668:
[----:B------:R-:W-:Y:S05]  /*a240*/  BSYNC B6 ;  /* 0x0000000000067941 */ /* 0x000fea0003800000 */
.L_x_3660:
[----:B------:R-:W-:Y:S05]  /*a250*/  EXIT ;  /* 0x000000000000794d */ /* 0x000fea0003800000 */
.L_x_3678:
[----:B------:R-:W-:Y:S02]  /*a260*/  IMAD.MOV.U32 R12, RZ, RZ, RZ ;  /* 0x000000ffff0c7224 */ /* 0x000fe400078e00ff */
[----:B------:R-:W-:Y:S02]  /*a270*/  IMAD.MOV.U32 R11, RZ, RZ, 0x1f ;  /* 0x0000001fff0b7424 */ /* 0x000fe400078e00ff */
[----:B------:R-:W-:-:S07]  /*a280*/  IMAD.MOV.U32 R15, RZ, RZ, -0x1 ;  /* 0xffffffffff0f7424 */ /* 0x000fce00078e00ff */
[----:B----4-:R-:W-:Y:S05]  /*a290*/  WARPSYNC.COLLECTIVE R15, `(.L_x_3803) ;  /* 0x000000000f087348 */ /* 0x010fea0003c00000 */
[----:B------:R1:W2:Y:S02]  /*a2a0*/  SHFL.IDX P6, R14, R13, R12, R11 ;  /* 0x0000000c0d0e7389 */ /* 0x0002a400000c000b */
[----:B-12-4-:R-:W-:Y:S01]  /*a2b0*/  ENDCOLLECTIVE ;  /* 0x000000000000791b */ /* 0x016fe20003800000 */
.L_x_3803:
[----:B------:R-:W-:Y:S05]  /*a2c0*/  BRA `(.L_x_3804) ;  /* 0xffffff7000d07947 */ /* 0x000fea000383ffff */
.L_x_3680:
[----:B--2---:R-:W-:-:S04]  /*a2d0*/  IMAD.U32 R0, RZ, RZ, UR36 ;  /* 0x00000024ff007e24 */ /* 0x004fc8000f8e00ff */
[----:B------:R2:W3:Y:S03]  /*a2e0*/  SYNCS.PHASECHK.TRANS64.TRYWAIT P0, [R0+URZ+0x36400], R10 ;  /* 0x0364000a000075a7 */ /* 0x0004e6000800017f */
[----:B---3--:R-:W-:Y:S05]  /*a2f0*/  @!P0 NANOSLEEP.SYNCS 0x989680 ;  /* 0x009896800000895d */ /* 0x008fea0003900000 */
[----:B------:R-:W3:Y:S02]  /*a300*/  @!P0 SYNCS.PHASECHK.TRANS64 P0, [R0+URZ+0x36400], R10 ;  /* 0x0364000a000085a7 */ /* 0x000ee4000800007f */
[----:B---3--:R-:W-:Y:S05]  /*a310*/  @!P0 BRA `(.L_x_3680) ;  /* 0xfffffffc00ec8947 */ /* 0x008fea000383ffff */
[----:B------:R-:W-:Y:S05]  /*a320*/  BRA `(.L_x_3679) ;  /* 0xffffff74000c7947 */ /* 0x000fea000383ffff */
.L_x_3684:
[----:B---3--:R3:W4:Y:S02]  /*a330*/  SYNCS.PHASECHK.TRANS64.TRYWAIT P1, [R3+URZ+0x36410], R10 ;  /* 0x0364100a030075a7 */ /* 0x008724000802017f */
[----:B----4-:R-:W-:Y:S05]  /*a340*/  @!P1 NANOSLEEP.SYNCS 0x989680 ;  /* 0x009896800000995d */ /* 0x010fea0003900000 */
[----:B------:R-:W4:Y:S02]  /*a350*/  @!P1 SYNCS.PHASECHK.TRANS64 P1, [R3+URZ+0x36410], R10 ;  /* 0x0364100a030095a7 */ /* 0x000f24000802007f */
[----:B----4-:R-:W-:Y:S05]  /*a360*/  @!P1 BRA `(.L_x_3684) ;  /* 0xfffffffc00f09947 */ /* 0x010fea000383ffff */
[----:B------:R-:W-:Y:S05]  /*a370*/  BRA `(.L_x_3683) ;  /* 0xffffff7800cc7947 */ /* 0x000fea000383ffff */
.L_x_3688:
[----:B-1----:R-:W-:-:S04]  /*a380*/  IMAD.U32 R121, RZ, RZ, UR36 ;  /* 0x00000024ff797e24 */ /* 0x002fc8000f8e00ff */
[----:B------:R1:W2:Y:S03]  /*a390*/  SYNCS.PHASECHK.TRANS64.TRYWAIT P1, [R121+URZ+0x36430], R14 ;  /* 0x0364300e790075a7 */ /* 0x0002a6000802017f */
[----:B--2---:R-:W-:Y:S05]  /*a3a0*/  @!P1 NANOSLEEP.SYNCS 0x989680 ;  /* 0x009896800000995d */ /* 0x004fea0003900000 */
[----:B------:R-:W2:Y:S02]  /*a3b0*/  @!P1 SYNCS.PHASECHK.TRANS64 P1, [R121+URZ+0x36430], R14 ;  /* 0x0364300e790095a7 */ /* 0x000ea4000802007f */
[----:B--2---:R-:W-:Y:S05]  /*a3c0*/  @!P1 BRA `(.L_x_3688) ;  /* 0xfffffffc00ec9947 */ /* 0x004fea000383ffff */
[----:B------:R-:W-:Y:S05]  /*a3d0*/  BRA `(.L_x_3687) ;  /* 0xffffff8000f07947 */ /* 0x000fea000383ffff */
.L_x_3695:
[----:B------:R-:W-:Y:S01]  /*a3e0*/  BSSY B0, `(.L_x_3805) ;  /* 0x0000005000007945 */ /* 0x000fe20003800000 */
[----:B------:R-:W-:-:S07]  /*a3f0*/  IMAD.MOV.U32 R15, RZ, RZ, -0x1 ;  /* 0xffffffffff0f7424 */ /* 0x000fce00078e00ff */
[----:B------:R-:W-:Y:S05]  /*a400*/  WARPSYNC.COLLECTIVE R15, `(.L_x_3806) ;  /* 0x000000000f087348 */ /* 0x000fea0003c00000 */
[----:B------:R-:W-:Y:S01]  /*a410*/  NOP ;  /* 0x0000000000007918 */ /* 0x000fe20000000000 */
[----:B------:R-:W-:Y:S01]  /*a420*/  ENDCOLLECTIVE ;  /* 0x000000000000791b */ /* 0x000fe20003800000 */
.L_x_3806:
[----:B------:R-:W-:Y:S05]  /*a430*/  BSYNC B0 ;  /* 0x0000000000007941 */ /* 0x000fea0003800000 */
.L_x_3805:
[----:B------:R-:W-:Y:S05]  /*a440*/  BRA `(.L_x_3807) ;  /* 0xffffffa400fc7947 */ /* 0x000fea000383ffff */
.L_x_3704:
[----:B------:R-:W-:Y:S01]  /*a450*/  BSSY B0, `(.L_x_3808) ;  /* 0x0000005000007945 */ /* 0x000fe20003800000 */
[----:B------:R-:W-:-:S07]  /*a460*/  IMAD.MOV.U32 R15, RZ, RZ, -0x1 ;  /* 0xffffffffff0f7424 */ /* 0x000fce00078e00ff */
[----:B-1----:R-:W-:Y:S05]  /*a470*/  WARPSYNC.COLLECTIVE R15, `(.L_x_3809) ;  /* 0x000000000f087348 */ /* 0x002fea0003c00000 */
[----:B------:R-:W-:Y:S01]  /*a480*/  NOP ;  /* 0x0000000000007918 */ /* 0x000fe20000000000 */
[----:B-1----:R-:W-:Y:S01]  /*a490*/  ENDCOLLECTIVE ;  /* 0x000000000000791b */ /* 0x002fe20003800000 */
.L_x_3809:
[----:B------:R-:W-:Y:S05]  /*a4a0*/  BSYNC B0 ;  /* 0x0000000000007941 */ /* 0x000fea0003800000 */
.L_x_3808:
[----:B------:R-:W-:Y:S05]  /*a4b0*/  BRA `(.L_x_3810) ;  /* 0xffffffa800e87947 */ /* 0x000fea000383ffff */
.L_x_3721:
[----:B------:R-:W-:Y:S01]  /*a4c0*/  BSSY B0, `(.L_x_3811) ;  /* 0x0000005000007945 */ /* 0x000fe20003800000 */
[----:B------:R-:W-:-:S07]  /*a4d0*/  IMAD.MOV.U32 R15, RZ, RZ, -0x1 ;  /* 0xffffffffff0f7424 */ /* 0x000fce00078e00ff */
[----:B------:R-:W-:Y:S05]  /*a4e0*/  WARPSYNC.COLLECTIVE R15, `(.L_x_3812) ;  /* 0x000000000f087348 */ /* 0x000fea0003c00000 */
[----:B------:R-:W-:Y:S01]  /*a4f0*/  NOP ;  /* 0x0000000000007918 */ /* 0x000fe20000000000 */
[----:B------:R-:W-:Y:S01]  /*a500*/  ENDCOLLECTIVE ;  /* 0x000000000000791b */ /* 0x000fe20003800000 */
.L_x_3812:
[----:B------:R-:W-:Y:S05]  /*a510*/  BSYNC B0 ;  /* 0x0000000000007941 */ /* 0x000fea0003800000 */
.L_x_3811:
[----:B------:R-:W-:Y:S05]  /*a520*/  BRA `(.L_x_3813) ;  /* 0xffffffb800e07947 */ /* 0x000fea000383ffff */
.L_x_3738:
[----:B------:R-:W-:Y:S01]  /*a530*/  BSSY B0, `(.L_x_3814) ;  /* 0x0000005000007945 */ /* 0x000fe20003800000 */
[----:B------:R-:W-:-:S07]  /*a540*/  IMAD.MOV.U32 R15, RZ, RZ, -0x1 ;  /* 0xffffffffff0f7424 */ /* 0x000fce00078e00ff */
[----:B------:R-:W-:Y:S05]  /*a550*/  WARPSYNC.COLLECTIVE R15, `(.L_x_3815) ;  /* 0x000000000f087348 */ /* 0x000fea0003c00000 */
[----:B------:R-:W-:Y:S01]  /*a560*/  NOP ;  /* 0x0000000000007918 */ /* 0x000fe20000000000 */
[----:B------:R-:W-:Y:S01]  /*a570*/  ENDCOLLECTIVE ;  /* 0x000000000000791b */ /* 0x000fe20003800000 */
.L_x_3815:
[----:B------:R-:W-:Y:S05]  /*a580*/  BSYNC B0 ;  /* 0x0000000000007941 */ /* 0x000fea0003800000 */
.L_x_3814:
[----:B------:R-:W-:Y:S05]  /*a590*/  BRA `(.L_x_3816) ;  /* 0xffffffc000f47947 */ /* 0x000fea000383ffff */
.L_x_3754:
[----:B------:R-:W-:Y:S01]  /*a5a0*/  BSSY B0, `(.L_x_3817) ;  /* 0x0000005000007945 */ /* 0x000fe20003800000 */
[----:B------:R-:W-:-:S07]  /*a5b0*/  IMAD.MOV.U32 R15, RZ, RZ, -0x1 ;  /* 0xffffffffff0f7424 */ /* 0x000fce00078e00ff */
[----:B------:R-:W-:Y:S05]  /*a5c0*/  WARPSYNC.COLLECTIVE R15, `(.L_x_3818) ;  /* 0x000000000f087348 */ /* 0x000fea0003c00000 */
[----:B------:R-:W-:Y:S01]  /*a5d0*/  NOP ;  /* 0x0000000000007918 */ /* 0x000fe20000000000 */
[----:B------:R-:W-:Y:S01]  /*a5e0*/  ENDCOLLECTIVE ;  /* 0x000000000000791b */ /* 0x000fe20003800000 */
.L_x_3818:
[----:B------:R-:W-:Y:S05]  /*a5f0*/  BSYNC B0 ;  /* 0x0000000000007941 */ /* 0x000fea0003800000 */
.L_x_3817:
[----:B------:R-:W-:Y:S05]  /*a600*/  BRA `(.L_x_3819) ;  /* 0xffffffc800807947 */ /* 0x000fea000383ffff */
.L_x_3778:
[----:B-1----:R1:W2:Y:S02]  /*a610*/  SYNCS.PHASECHK.TRANS64.TRYWAIT P1, [R0+URZ+0x36420], R6 ;  /* 0x03642006000075a7 */ /* 0x0022a4000802017f */
[----:B--2---:R-:W-:Y:S05]  /*a620*/  @!P1 NANOSLEEP.SYNCS 0x989680 ;  /* 0x009896800000995d */ /* 0x004fea0003900000 */
[----:B------:R-:W2:Y:S02]  /*a630*/  @!P1 SYNCS.PHASECHK.TRANS64 P1, [R0+URZ+0x36420], R6 ;  /* 0x03642006000095a7 */ /* 0x000ea4000802007f */
[----:B--2---:R-:W-:Y:S05]  /*a640*/  @!P1 BRA `(.L_x_3778) ;  /* 0xfffffffc00f09947 */ /* 0x004fea000383ffff */
[----:B------:R-:W-:Y:S05]  /*a650*/  BRA `(.L_x_3820) ;  /* 0xffffffd800e07947 */ /* 0x000fea000383ffff */
.L_x_3782:
[----:B-1----:R1:W2:Y:S02]  /*a660*/  SYNCS.PHASECHK.TRANS64.TRYWAIT P1, [R0+URZ+0x36438], R6 ;  /* 0x03643806000075a7 */ /* 0x0022a4000802017f */
[----:B--2---:R-:W-:Y:S05]  /*a670*/  @!P1 NANOSLEEP.SYNCS 0x989680 ;  /* 0x009896800000995d */ /* 0x004fea0003900000 */
[----:B------:R-:W2:Y:S02]  /*a680*/  @!P1 SYNCS.PHASECHK.TRANS64 P1, [R0+URZ+0x36438], R6 ;  /* 0x03643806000095a7 */ /* 0x000ea4000802007f */
[----:B--2---:R-:W-:Y:S05]  /*a690*/  @!P1 BRA `(.L_x_3782) ;  /* 0xfffffffc00f09947 */ /* 0x004fea000383ffff */
[----:B------:R-:W-:Y:S05]  /*a6a0*/  BRA `(.L_x_3821) ;  /* 0xffffffe000c07947 */ /* 0x000fea000383ffff */
.L_x_3784:
[----:B--2---:R2:W3:Y:S02]  /*a6b0*/  SYNCS.PHASECHK.TRANS64.TRYWAIT P1, [R0+URZ+0x36428], R3 ;  /* 0x03642803000075a7 */ /* 0x0044e4000802017f */
[----:B---3--:R-:W-:Y:S05]  /*a6c0*/  @!P1 NANOSLEEP.SYNCS 0x989680 ;  /* 0x009896800000995d */ /* 0x008fea0003900000 */
[----:B------:R-:W3:Y:S02]  /*a6d0*/  @!P1 SYNCS.PHASECHK.TRANS64 P1, [R0+URZ+0x36428], R3 ;  /* 0x03642803000095a7 */ /* 0x000ee4000802007f */
[----:B---3--:R-:W-:Y:S05]  /*a6e0*/  @!P1 BRA `(.L_x_3784) ;  /* 0xfffffffc00f09947 */ /* 0x008fea000383ffff */
[----:B------:R-:W-:Y:S05]  /*a6f0*/  BRA `(.L_x_3822) ;  /* 0xffffffe400847947 */ /* 0x000fea000383ffff */
.L_x_3786:
        /* <DEDUP_REMOVED lines=8> */
.L_x_3788:
[----:B------:R-:W-:-:S07]  /*a780*/  SHF.L.U32 R5, R7, 0x1f, RZ ;  /* 0x0000001f07057819 */ /* 0x000fce00000006ff */
.L_x_3824:
[----:B--2---:R2:W3:Y:S02]  /*a790*/  SYNCS.PHASECHK.TRANS64.TRYWAIT P1, [R0+URZ+0x36420], R5 ;  /* 0x03642005000075a7 */ /* 0x0044e4000802017f */
[----:B---3--:R-:W-:Y:S05]  /*a7a0*/  @!P1 NANOSLEEP.SYNCS 0x989680 ;  /* 0x009896800000995d */ /* 0x008fea0003900000 */
[----:B------:R-:W3:Y:S02]  /*a7b0*/  @!P1 SYNCS.PHASECHK.TRANS64 P1, [R0+URZ+0x36420], R5 ;  /* 0x03642005000095a7 */ /* 0x000ee4000802007f */
[----:B---3--:R-:W-:Y:S05]  /*a7c0*/  @!P1 BRA `(.L_x_3824) ;  /* 0xfffffffc00f09947 */ /* 0x008fea000383ffff */
[----:B------:R-:W-:Y:S05]  /*a7d0*/  BRA `(.L_x_3825) ;  /* 0xffffffe800d47947 */ /* 0x000fea000383ffff */
.L_x_3791:
[----:B--2---:R2:W3:Y:S02]  /*a7e0*/  SYNCS.PHASECHK.TRANS64.TRYWAIT P1, [R0+URZ+0x36438], R6 ;  /* 0x03643806000075a7 */ /* 0x0044e4000802017f */
[----:B---3--:R-:W-:Y:S05]  /*a7f0*/  @!P1 NANOSLEEP.SYNCS 0x989680 ;  /* 0x009896800000995d */ /* 0x008fea0003900000 */
[----:B------:R-:W3:Y:S02]  /*a800*/  @!P1 SYNCS.PHASECHK.TRANS64 P1, [R0+URZ+0x36438], R6 ;  /* 0x03643806000095a7 */ /* 0x000ee4000802007f */
[----:B---3--:R-:W-:Y:S05]  /*a810*/  @!P1 BRA `(.L_x_3791) ;  /* 0xfffffffc00f09947 */ /* 0x008fea000383ffff */
[----:B------:R-:W-:Y:S05]  /*a820*/  BRA `(.L_x_3826) ;  /* 0xffffffec00a07947 */ /* 0x000fea000383ffff */
.L_x_3793:
[----:B-1----:R1:W2:Y:S02]  /*a830*/  SYNCS.PHASECHK.TRANS64.TRYWAIT P1, [R0+URZ+0x36428], R5 ;  /* 0x03642805000075a7 */ /* 0x0022a4000802017f */
[----:B--2---:R-:W-:Y:S05]  /*a840*/  @!P1 NANOSLEEP.SYNCS 0x989680 ;  /* 0x009896800000995d */ /* 0x004fea0003900000 */
[----:B------:R-:W2:Y:S02]  /*a850*/  @!P1 SYNCS.PHASECHK.TRANS64 P1, [R0+URZ+0x36428], R5 ;  /* 0x03642805000095a7 */ /* 0x000ea4000802007f */
[----:B--2---:R-:W-:Y:S05]  /*a860*/  @!P1 BRA `(.L_x_3793) ;  /* 0xfffffffc00f09947 */ /* 0x004fea000383ffff */
[----:B------:R-:W-:Y:S05]  /*a870*/  BRA `(.L_x_3827) ;  /* 0xfffffff0004c7947 */ /* 0x000fea000383ffff */
.L_x_3795:
[----:B--2---:R2:W3:Y:S02]  /*a880*/  SYNCS.PHASECHK.TRANS64.TRYWAIT P1, [R0+URZ+0x36438], R3 ;  /* 0x03643803000075a7 */ /* 0x0044e4000802017f */
[----:B---3--:R-:W-:Y:S05]  /*a890*/  @!P1 NANOSLEEP.SYNCS 0x989680 ;  /* 0x009896800000995d */ /* 0x008fea0003900000 */
[----:B------:R-:W3:Y:S02]  /*a8a0*/  @!P1 SYNCS.PHASECHK.TRANS64 P1, [R0+URZ+0x36438], R3 ;  /* 0x03643803000095a7 */ /* 0x000ee4000802007f */
[----:B---3--:R-:W-:Y:S05]  /*a8b0*/  @!P1 BRA `(.L_x_3795) ;  /* 0xfffffffc00f09947 */ /* 0x008fea000383ffff */
[----:B------:R-:W-:Y:S05]  /*a8c0*/  BRA `(.L_x_3828) ;  /* 0xfffffff400087947 */ /* 0x000fea000383ffff */
.L_x_3797:
[----:B------:R-:W-:Y:S01]  /*a8d0*/  BSSY B0, `(.L_x_3829) ;  /* 0x0000006000007945 */ /* 0x000fe20003800000 */
[----:B------:R-:W-:-:S07]  /*a8e0*/  IMAD.MOV.U32 R15, RZ, RZ, -0x1 ;  /* 0xffffffffff0f7424 */ /* 0x000fce00078e00ff */
[----:B------:R-:W-:Y:S05]  /*a8f0*/  WARPSYNC.COLLECTIVE R15, `(.L_x_3830) ;  /* 0x000000000f0c7348 */ /* 0x000fea0003c00000 */
[----:B------:R-:W-:Y:S02]  /*a900*/  ELECT P6, UR62, PT ;  /* 0x00000000003e782f */ /* 0x000fe400038c0000 */
[----:B------:R-:W-:Y:S01]  /*a910*/  MOV R14, UR62 ;  /* 0x0000003e000e7c02 */ /* 0x000fe20008000f00 */
[----:B------:R-:W-:Y:S10]  /*a920*/  ENDCOLLECTIVE ;  /* 0x000000000000791b */ /* 0x000ff40003800000 */
.L_x_3830:
[----:B------:R-:W-:Y:S05]  /*a930*/  BSYNC B0 ;  /* 0x0000000000007941 */ /* 0x000fea0003800000 */
.L_x_3829:
[----:B------:R-:W-:Y:S05]  /*a940*/  BRA `(.L_x_3831) ;  /* 0xfffffff400c47947 */ /* 0x000fea000383ffff */
.L_x_3799:
[----:B-1----:R1:W2:Y:S02]  /*a950*/  SYNCS.PHASECHK.TRANS64.TRYWAIT P0, [R7+URZ], R4 ;  /* 0x00000004070075a7 */ /* 0x0022a4000800017f */
[----:B--2---:R-:W-:Y:S05]  /*a960*/  @!P0 NANOSLEEP.SYNCS 0x989680 ;  /* 0x009896800000895d */ /* 0x004fea0003900000 */
[----:B------:R-:W2:Y:S02]  /*a970*/  @!P0 SYNCS.PHASECHK.TRANS64 P0, [R7+URZ], R4 ;  /* 0x00000004070085a7 */ /* 0x000ea4000800007f */
[----:B--2---:R-:W-:Y:S05]  /*a980*/  @!P0 BRA `(.L_x_3799) ;  /* 0xfffffffc00f08947 */ /* 0x004fea000383ffff */
[----:B------:R-:W-:Y:S05]  /*a990*/  BRA `(.L_x_3832) ;  /* 0xfffffff800047947 */ /* 0x000fea000383ffff */
.L_x_3800:
[----:B--2---:R2:W3:Y:S02]  /*a9a0*/  SYNCS.PHASECHK.TRANS64.TRYWAIT P0, [R3+URZ], R0 ;  /* 0x00000000030075a7 */ /* 0x0044e4000800017f */
[----:B---3--:R-:W-:Y:S05]  /*a9b0*/  @!P0 NANOSLEEP.SYNCS 0x989680 ;  /* 0x009896800000895d */ /* 0x008fea0003900000 */
[----:B------:R-:W3:Y:S02]  /*a9c0*/  @!P0 SYNCS.PHASECHK.TRANS64 P0, [R3+URZ], R0 ;  /* 0x00000000030085a7 */ /* 0x000ee4000800007f */
[----:B---3--:R-:W-:Y:S05]  /*a9d0*/  @!P0 BRA `(.L_x_3800) ;  /* 0xfffffffc00f08947 */ /* 0x008fea000383ffff */
[----:B------:R-:W-:Y:S05]  /*a9e0*/  BRA `(.L_x_3833) ;  /* 0xfffffff400f87947 */ /* 0x000fea000383ffff */
.L_x_3834:
        /* <DEDUP_REMOVED lines=9> */
.L_x_3881:


//--------------------- .text._ZN7cutlass13device_kernelIN5flash22FlashAttnBwdPreprocessIN4cute5tupleIJNS3_1CILi64EEENS5_ILi192EEEEEENS_10bfloat16_tEfNS_4arch4Sm90ELb1ELb1EEEEEvNT_6ParamsE --------------------------
	.section	.text._ZN7cutlass13device_kernelIN5flash22FlashAttnBwdPreprocessIN4cute5tupleIJNS3_1CILi64EEENS5_ILi192EEEEEENS_10bfloat16_tEfNS_4arch4Sm90ELb1ELb1EEEEEvNT_6ParamsE,"ax",@progbits
	.align	128
.text._ZN7cutlass13device_kernelIN5flash22FlashAttnBwdPreprocessIN4cute5tupleIJNS3_1CILi64EEENS5_ILi192EEEEEENS_10bfloat16_tEfNS_4arch4Sm90ELb1ELb1EEEEEvNT_6ParamsE:
        .type           _ZN7cutlass13device_kernelIN5flash22FlashAttnBwdPreprocessIN4cute5tupleIJNS3_1CILi64EEENS5_ILi192EEEEEENS_10bfloat16_tEfNS_4arch4Sm90ELb1ELb1EEEEEvNT_6ParamsE,@function
        .size           _ZN7cutlass13device_kernelIN5flash22FlashAttnBwdPreprocessIN4cute5tupleIJNS3_1CILi64EEENS5_ILi192EEEEEENS_10bfloat16_tEfNS_4arch4Sm90ELb1ELb1EEEEEvNT_6ParamsE,(.L_x_3882 - _ZN7cutlass13device_kernelIN5flash22FlashAttnBwdPreprocessIN4cute5tupleIJNS3_1CILi64EEENS5_ILi192EEEEEENS_10bfloat16_tEfNS_4arch4Sm90ELb1ELb1EEEEEvNT_6ParamsE)
        .other          _ZN7cutlass13device_kernelIN5flash22FlashAttnBwdPreprocessIN4cute5tupleIJNS3_1CILi64EEENS5_ILi192EEEEEENS_10bfloat16_tEfNS_4arch4Sm90ELb1ELb1EEEEEvNT_6ParamsE,@"STO_CUDA_ENTRY STV_DEFAULT"
_ZN7cutlass13device_kernelIN5flash22FlashAttnBwdPreprocessIN4cute5tupleIJNS3_1CILi64EEENS5_ILi192EEEEEENS_10bfloat16_tEfNS_4arch4Sm90ELb1ELb1EEEEEvNT_6ParamsE:
        /* <DEDUP_REMOVED lines=17> */
[----:B------:R-:W0:Y:S01]  /*0110*/  S2UR UR6, SR_CTAID.Y ;  /* 0x00000000000679c3 */ /* 0x000e220000002600 */
[----:B------:R-:W1:Y:S02]  /*0120*/  S2R R61, SR_CTAID.X ;  /* 0x00000000003d7919 */ /* 0x000e640000002500 */
[----:B------:R-:W-:Y:S01]  /*0130*/  ISETP.NE.AND.EX P1, PT, R9, RZ, PT, P1 ;  /* 0x000000ff0900720c */ /* 0x000fe20003f25310 */
[----:B------:R-:W3:Y:S01]  /*0140*/  S2R R59, SR_TID.X ;  /* 0x00000000003b7919 */ /* 0x000ee20000002100 */
[----:B-1----:R-:W-:Y:S01]  /*0150*/  IMAD.SHL.U32 R60, R61, 0x40, RZ ;  /* 0x000000403d3c7824 */ /* 0x002fe200078e00ff */
[----:B0-2---:R-:W-:Y:S10]  /*0160*/  @P2 BRA `(.L_x_3835) ;  /* 0x0000000000102947 */ /* 0x005ff40003800000 */
[----:B------:R-:W-:Y:S05]  /*0170*/  @!P0 BRA `(.L_x_3835) ;  /* 0x00000000000c8947 */ /* 0x000fea0003800000 */
[----:B------:R-:W2:Y:S04]  /*0180*/  LDG.E R0, desc[UR4][R2.64] ;  /* 0x0000000402007981 */ /* 0x000ea8000c1e1900 */
[----:B-----5:R-:W2:Y:S02]  /*0190*/  LDG.E R67, desc[UR4][R2.64+0x4] ;  /* 0x0000040402437981 */ /* 0x020ea4000c1e1900 */
[----:B--2---:R-:W-:-:S07]  /*01a0*/  IMAD.IADD R67, R67, 0x1, -R0 ;  /* 0x0000000143437824 */ /* 0x004fce00078e0a00 */
.L_x_3835:
[----:B-----5:R-:W-:-:S13]  /*01b0*/  ISETP.LE.AND P2, PT, R67, R60, PT ;  /* 0x0000003c4300720c */ /* 0x020fda0003f43270 */
[----:B------:R-:W-:Y:S05]  /*01c0*/  @P1 EXIT P2 ;  /* 0x000000000000194d */ /* 0x000fea0001000000 */
[----:B------:R-:W0:Y:S01]  /*01d0*/  LDC.64 R16, c[0x0][0x230] ;  /* 0x00008c00ff107b82 */ /* 0x000e220000000a00 */
[----:B---3--:R-:W-:Y:S01]  /*01e0*/  SHF.R.S32.HI R0, RZ, 0x1f, R59 ;  /* 0x0000001fff007819 */ /* 0x008fe2000001143b */
[----:B------:R-:W-:Y:S01]  /*01f0*/  IMAD.IADD R57, R67, 0x1, -R60 ;  /* 0x0000000143397824 */ /* 0x000fe200078e0a3c */
[----:B------:R-:W-:Y:S01]  /*0200*/  USHF.R.S32.HI UR7, URZ, 0x1f, UR6 ;  /* 0x0000001f3f077899 */ /* 0x000fe20008011406 */
[----:B------:R-:W-:Y:S02]  /*0210*/  CS2R R8, SRZ ;  /* 0x0000000000087805 */ /* 0x000fe4000001ff00 */
[----:B------:R-:W-:Y:S01]  /*0220*/  LEA.HI R56, R0, R59, RZ, 0x3 ;  /* 0x0000003b00387211 */ /* 0x000fe200078f18ff */
[----:B------:R-:W-:Y:S01]  /*0230*/  BSSY B0, `(.L_x_3836) ;  /* 0x000002a000007945 */ /* 0x000fe20003800000 */
[----:B------:R-:W-:Y:S02]  /*0240*/  ISETP.GE.AND P2, PT, R59, R57, PT ;  /* 0x000000393b00720c */ /* 0x000fe40003f46270 */
[----:B------:R-:W-:-:S02]  /*0250*/  LOP3.LUT R58, R56, 0xfffffff8, RZ, 0xc0, !PT ;  /* 0xfffffff8383a7812 */ /* 0x000fc400078ec0ff */
[C---:B------:R-:W-:Y:S02]  /*0260*/  ISETP.GT.OR P2, PT, R59.reuse, 0x3f, P2 ;  /* 0x0000003f3b00780c */ /* 0x040fe40001744670 */
[-C--:B------:R-:W-:Y:S01]  /*0270*/  @P0 LEA R0, R66, R7.reuse, 0x6 ;  /* 0x0000000742000211 */ /* 0x080fe200078e30ff */
[----:B------:R-:W-:Y:S01]  /*0280*/  IMAD.IADD R58, R59, 0x1, -R58 ;  /* 0x000000013b3a7824 */ /* 0x000fe200078e0a3a */
[----:B------:R-:W-:Y:S02]  /*0290*/  @P0 MOV R8, R7 ;  /* 0x0000000700080202 */ /* 0x000fe40000000f00 */
[----:B------:R-:W-:Y:S01]  /*02a0*/  @P0 SHF.R.S32.HI R3, RZ, 0x1f, R0 ;  /* 0x0000001fff030819 */ /* 0x000fe20000011400 */
[----:B------:R-:W-:Y:S01]  /*02b0*/  IMAD.SHL.U32 R62, R58, 0x8, RZ ;  /* 0x000000083a3e7824 */ /* 0x000fe200078e00ff */
[----:B------:R-:W-:Y:S02]  /*02c0*/  SHF.R.S32.HI R56, RZ, 0x3, R56 ;  /* 0x00000003ff387819 */ /* 0x000fe40000011438 */
[----:B------:R-:W-:-:S02]  /*02d0*/  @P0 LEA.HI R0, R3, R0, RZ, 0x6 ;  /* 0x0000000003000211 */ /* 0x000fc400078f30ff */
[----:B------:R-:W-:Y:S01]  /*02e0*/  SHF.R.S32.HI R63, RZ, 0x1f, R62 ;  /* 0x0000001fff3f7819 */ /* 0x000fe2000001143e */
[----:B0-----:R-:W-:Y:S01]  /*02f0*/  IMAD R2, R16, UR7, RZ ;  /* 0x0000000710027c24 */ /* 0x001fe2000f8e02ff */
[----:B------:R-:W-:Y:S02]  /*0300*/  SHF.R.S32.HI R3, RZ, 0x1f, R66 ;  /* 0x0000001fff037819 */ /* 0x000fe40000011442 */
[----:B------:R-:W-:Y:S01]  /*0310*/  @P0 SHF.R.S32.HI R9, RZ, 0x1f, R7 ;  /* 0x0000001fff090819 */ /* 0x000fe20000011407 */
[----:B------:R-:W-:Y:S01]  /*0320*/  IMAD R17, R17, UR6, R2 ;  /* 0x0000000611117c24 */ /* 0x000fe2000f8e0202 */
[----:B------:R-:W-:Y:S01]  /*0330*/  IADD3 R64, P3, R56, R8, RZ ;  /* 0x0000000838407210 */ /* 0x000fe20007f7e0ff */
[----:B------:R-:W-:Y:S01]  /*0340*/  IMAD.WIDE.U32 R14, R16, UR6, R62 ;  /* 0x00000006100e7c25 */ /* 0x000fe2000f8e003e */
[----:B------:R-:W-:Y:S02]  /*0350*/  SEL R6, R66, RZ, !P1 ;  /* 0x000000ff42067207 */ /* 0x000fe40004800000 */
[----:B------:R-:W-:Y:S01]  /*0360*/  MOV R5, 0x7f800000 ;  /* 0x7f80000000057802 */ /* 0x000fe20000000f00 */
[----:B------:R-:W-:Y:S01]  /*0370*/  IMAD.MOV.U32 R7, RZ, RZ, RZ ;  /* 0x000000ffff077224 */ /* 0x000fe200078e00ff */
[----:B------:R-:W-:-:S02]  /*0380*/  SHF.R.S32.HI R4, RZ, 0x1f, R56 ;  /* 0x0000001fff047819 */ /* 0x000fc40000011438 */
[----:B------:R-:W-:Y:S01]  /*0390*/  SEL R3, R3, RZ, !P1 ;  /* 0x000000ff03037207 */ /* 0x000fe20004800000 */
[----:B------:R-:W-:Y:S06]  /*03a0*/  @P2 BRA `(.L_x_3837) ;  /* 0x0000000000482947 */ /* 0x000fec0003800000 */
[----:B------:R-:W0:Y:S01]  /*03b0*/  LDC.64 R12, c[0x0][0x290] ;  /* 0x0000a400ff0c7b82 */ /* 0x000e220000000a00 */
[----:B------:R-:W-:Y:S01]  /*03c0*/  SHF.R.S32.HI R5, RZ, 0x1f, R60 ;  /* 0x0000001fff057819 */ /* 0x000fe2000001143c */
[----:B------:R-:W-:Y:S01]  /*03d0*/  ULDC.64 UR8, c[0x0][0x298] ;  /* 0x0000a60000087ab9 */ /* 0x000fe20000000a00 */
[--C-:B------:R-:W-:Y:S02]  /*03e0*/  SHF.R.S32.HI R2, RZ, 0x1f, R59.reuse ;  /* 0x0000001fff027819 */ /* 0x100fe4000001143b */
[----:B------:R-:W-:-:S04]  /*03f0*/  IADD3 R10, P1, P2, R8, R60, R59 ;  /* 0x0000003c080a7210 */ /* 0x000fc80007a3e03b */
[----:B------:R-:W-:Y:S01]  /*0400*/  IADD3.X R11, R9, R5, R2, P1, P2 ;  /* 0x00000005090b7210 */ /* 0x000fe20000fe4402 */
[C---:B0-----:R-:W-:Y:S02]  /*0410*/  IMAD R2, R12.reuse, UR7, RZ ;  /* 0x000000070c027c24 */ /* 0x041fe4000f8e02ff */
[----:B------:R-:W-:-:S04]  /*0420*/  IMAD.WIDE.U32 R10, R12, UR6, R10 ;  /* 0x000000060c0a7c25 */ /* 0x000fc8000f8e000a */
[----:B------:R-:W-:Y:S02]  /*0430*/  IMAD R5, R13, UR6, R2 ;  /* 0x000000060d057c24 */ /* 0x000fe4000f8e0202 */
[----:B------:R-:W-:Y:S02]  /*0440*/  IMAD R13, R3, UR8, RZ ;  /* 0x00000008030d7c24 */ /* 0x000fe4000f8e02ff */
[----:B------:R-:W-:Y:S02]  /*0450*/  IMAD.IADD R11, R11, 0x1, R5 ;  /* 0x000000010b0b7824 */ /* 0x000fe400078e0205 */
[C---:B------:R-:W-:Y:S02]  /*0460*/  IMAD R5, R6.reuse, UR9, R13 ;  /* 0x0000000906057c24 */ /* 0x040fe4000f8e020d */
[----:B------:R-:W-:Y:S01]  /*0470*/  IMAD.WIDE.U32 R10, R6, UR8, R10 ;  /* 0x00000008060a7c25 */ /* 0x000fe2000f8e000a */
[----:B------:R-:W-:-:S03]  /*0480*/  ULDC.64 UR8, c[0x0][0x288] ;  /* 0x0000a20000087ab9 */ /* 0x000fc60000000a00 */
[----:B------:R-:W-:Y:S01]  /*0490*/  IMAD.IADD R5, R11, 0x1, R5 ;  /* 0x000000010b057824 */ /* 0x000fe200078e0205 */
[----:B------:R-:W-:-:S04]  /*04a0*/  LEA R12, P1, R10, UR8, 0x2 ;  /* 0x000000080a0c7c11 */ /* 0x000fc8000f8210ff */
[----:B------:R-:W-:-:S05]  /*04b0*/  LEA.HI.X R13, R10, UR9, R5, 0x2, P1 ;  /* 0x000000090a0d7c11 */ /* 0x000fca00088f1405 */
[----:B------:R0:W5:Y:S04]  /*04c0*/  LDG.E R5, desc[UR4][R12.64] ;  /* 0x000000040c057981 */ /* 0x000168000c1e1900 */
.L_x_3837:
[----:B------:R-:W-:Y:S05]  /*04d0*/  BSYNC B0 ;  /* 0x0000000000007941 */ /* 0x000fea0003800000 */
.L_x_3836:
[----:B------:R-:W-:Y:S01]  /*04e0*/  @P0 LOP3.LUT R7, R0, 0xffffffc0, RZ, 0xc0, !PT ;  /* 0xffffffc000070812 */ /* 0x000fe200078ec0ff */
[----:B------:R-:W-:Y:S01]  /*04f0*/  ULDC.64 UR8, c[0x0][0x238] ;  /* 0x00008e0000087ab9 */ /* 0x000fe20000000a00 */
[C---:B------:R-:W-:Y:S01]  /*0500*/  ISETP.GE.AND P0, PT, R56.reuse, R57, PT ;  /* 0x000000393800720c */ /* 0x040fe20003f06270 */
[----:B------:R-:W-:Y:S01]  /*0510*/  IMAD R11, R3, UR8, RZ ;  /* 0x00000008030b7c24 */ /* 0x000fe2000f8e02ff */
[----:B------:R-:W-:Y:S01]  /*0520*/  IADD3 R15, R15, R17, RZ ;  /* 0x000000110f0f7210 */ /* 0x000fe20007ffe0ff */
[----:B------:R-:W-:Y:S01]  /*0530*/  VIADD R2, R56, 0x20 ;  /* 0x0000002038027836 */ /* 0x000fe20000000000 */
[----:B------:R-:W-:Y:S01]  /*0540*/  BSSY B0, `(.L_x_3838) ;  /* 0x000003b000007945 */ /* 0x000fe20003800000 */
[C---:B------:R-:W-:Y:S01]  /*0550*/  IMAD R35, R6.reuse, UR9, R11 ;  /* 0x0000000906237c24 */ /* 0x040fe2000f8e020b */
[----:B------:R-:W-:Y:S01]  /*0560*/  CS2R R16, SRZ ;  /* 0x0000000000107805 */ /* 0x000fe2000001ff00 */
[----:B------:R-:W-:Y:S01]  /*0570*/  IMAD.WIDE.U32 R52, R6, UR8, R14 ;  /* 0x0000000806347c25 */ /* 0x000fe2000f8e000e */
[----:B------:R-:W-:-:S02]  /*0580*/  CS2R R10, SRZ ;  /* 0x00000000000a7805 */ /* 0x000fc4000001ff00 */
[----:B0-----:R-:W-:Y:S02]  /*0590*/  CS2R R12, SRZ ;  /* 0x00000000000c7805 */ /* 0x001fe4000001ff00 */
[----:B------:R-:W-:Y:S01]  /*05a0*/  CS2R R14, SRZ ;  /* 0x00000000000e7805 */ /* 0x000fe2000001ff00 */
[----:B------:R-:W-:Y:S01]  /*05b0*/  IMAD.X R65, R4, 0x1, R9, P3 ;  /* 0x0000000104417824 */ /* 0x000fe200018e0609 */
        /* <DEDUP_REMOVED lines=8> */
[----:B------:R-:W-:Y:S02]  /*0640*/  ISETP.GE.AND P1, PT, R2, R57, PT ;  /* 0x000000390200720c */ /* 0x000fe40003f26270 */
[----:B------:R-:W-:Y:S01]  /*0650*/  CS2R R30, SRZ ;  /* 0x00000000001e7805 */ /* 0x000fe2000001ff00 */
[----:B------:R-:W-:Y:S01]  /*0660*/  IMAD.WIDE R64, R61, 0x40, R64 ;  /* 0x000000403d407825 */ /* 0x000fe200078e0240 */
[----:B------:R-:W-:Y:S01]  /*0670*/  IADD3 R35, R53, R35, RZ ;  /* 0x0000002335237210 */ /* 0x000fe20007ffe0ff */
[----:B------:R-:W-:Y:S08]  /*0680*/  @P0 BRA `(.L_x_3839) ;  /* 0x0000000000980947 */ /* 0x000ff00003800000 */
[----:B------:R-:W-:Y:S01]  /*0690*/  ULDC UR8, c[0x0][0x21c] ;  /* 0x0000870000087ab9 */ /* 0x000fe20000000800 */
[C---:B------:R-:W-:Y:S01]  /*06a0*/  VIADD R0, R62.reuse, 0x40 ;  /* 0x000000403e007836 */ /* 0x040fe20000000000 */
[C---:B------:R-:W-:Y:S01]  /*06b0*/  ISETP.GE.AND P4, PT, R62.reuse, UR8, PT ;  /* 0x000000083e007c0c */ /* 0x040fe2000bf86270 */
[----:B------:R-:W-:-:S03]  /*06c0*/  VIADD R34, R62, 0x80 ;  /* 0x000000803e227836 */ /* 0x000fc60000000000 */
[----:B------:R-:W-:Y:S02]  /*06d0*/  ISETP.GE.AND P3, PT, R0, UR8, PT ;  /* 0x0000000800007c0c */ /* 0x000fe4000bf66270 */
[----:B------:R-:W-:-:S07]  /*06e0*/  ISETP.GE.AND P2, PT, R34, UR8, PT ;  /* 0x0000000822007c0c */ /* 0x000fce000bf46270 */
[----:B------:R-:W0:Y:S01]  /*06f0*/  @!P4 LDC.64 R46, c[0x0][0x228] ;  /* 0x00008a00ff2ecb82 */ /* 0x000e220000000a00 */
[----:B------:R-:W-:-:S05]  /*0700*/  @!P4 MOV R34, R52 ;  /* 0x000000340022c202 */ /* 0x000fca0000000f00 */
[----:B------:R-:W-:Y:S01]  /*0710*/  @!P2 MOV R48, R52 ;  /* 0x000000340030a202 */ /* 0x000fe20000000f00 */
[----:B------:R-:W-:Y:S01]  /*0720*/  @!P2 IMAD.MOV.U32 R49, RZ, RZ, R35 ;  /* 0x000000ffff31a224 */ /* 0x000fe200078e0023 */
[----:B------:R-:W1:Y:S08]  /*0730*/  @!P3 LDC.64 R40, c[0x0][0x228] ;  /* 0x00008a00ff28bb82 */ /* 0x000e700000000a00 */
[----:B------:R-:W2:Y:S08]  /*0740*/  @!P2 LDC.64 R36, c[0x0][0x228] ;  /* 0x00008a00ff24ab82 */ /* 0x000eb00000000a00 */
[----:B------:R-:W3:Y:S01]  /*0750*/  @!P4 LDC.64 R44, c[0x0][0x210] ;  /* 0x00008400ff2ccb82 */ /* 0x000ee20000000a00 */
[----:B0-----:R-:W-:-:S02]  /*0760*/  @!P4 IMAD R0, R65, R46, RZ ;  /* 0x0000002e4100c224 */ /* 0x001fc400078e02ff */
[----:B------:R-:W-:-:S04]  /*0770*/  @!P4 IMAD.WIDE.U32 R50, R64, R46, R34 ;  /* 0x0000002e4032c225 */ /* 0x000fc800078e0022 */
[C---:B------:R-:W-:Y:S01]  /*0780*/  @!P4 IMAD R55, R64.reuse, R47, R0 ;  /* 0x0000002f4037c224 */ /* 0x040fe200078e0200 */
[----:B------:R-:W0:Y:S01]  /*0790*/  @!P3 LDC.64 R42, c[0x0][0x210] ;  /* 0x00008400ff2abb82 */ /* 0x000e220000000a00 */
[----:B------:R-:W-:Y:S02]  /*07a0*/  @!P3 IMAD.MOV.U32 R46, RZ, RZ, R52 ;  /* 0x000000ffff2eb224 */ /* 0x000fe400078e0034 */
[----:B------:R-:W-:Y:S02]  /*07b0*/  @!P3 IMAD.MOV.U32 R47, RZ, RZ, R35 ;  /* 0x000000ffff2fb224 */ /* 0x000fe400078e0023 */
[----:B------:R-:W-:Y:S02]  /*07c0*/  @!P4 IMAD.IADD R0, R51, 0x1, R55 ;  /* 0x000000013300c824 */ /* 0x000fe400078e0237 */
[-C--:B-1----:R-:W-:Y:S01]  /*07d0*/  @!P3 IMAD.WIDE.U32 R46, R64, R40.reuse, R46 ;  /* 0x00000028402eb225 */ /* 0x082fe200078e002e */
[----:B------:R-:W1:Y:S03]  /*07e0*/  @!P2 LDC.64 R38, c[0x0][0x210] ;  /* 0x00008400ff26ab82 */ /* 0x000e660000000a00 */
[----:B------:R-:W-:-:S02]  /*07f0*/  @!P3 IMAD R40, R65, R40, RZ ;  /* 0x000000284128b224 */ /* 0x000fc400078e02ff */
[-C--:B--2---:R-:W-:Y:S02]  /*0800*/  @!P2 IMAD R54, R65, R36.reuse, RZ ;  /* 0x000000244136a224 */ /* 0x084fe400078e02ff */
[----:B------:R-:W-:Y:S01]  /*0810*/  @!P2 IMAD.WIDE.U32 R48, R64, R36, R48 ;  /* 0x000000244030a225 */ /* 0x000fe200078e0030 */
[----:B---3--:R-:W-:-:S03]  /*0820*/  @!P4 LEA R44, P5, R50, R44, 0x1 ;  /* 0x0000002c322cc211 */ /* 0x008fc600078a08ff */
[----:B------:R-:W-:Y:S01]  /*0830*/  @!P3 IMAD R41, R64, R41, R40 ;  /* 0x000000294029b224 */ /* 0x000fe200078e0228 */
[----:B------:R-:W-:Y:S01]  /*0840*/  @!P4 LEA.HI.X R45, R50, R45, R0, 0x1, P5 ;  /* 0x0000002d322dc211 */ /* 0x000fe200028f0c00 */
[----:B------:R-:W-:Y:S01]  /*0850*/  @!P2 IMAD R37, R64, R37, R54 ;  /* 0x000000254025a224 */ /* 0x000fe200078e0236 */
[----:B0-----:R-:W-:-:S03]  /*0860*/  @!P3 LEA R42, P5, R46, R42, 0x1 ;  /* 0x0000002a2e2ab211 */ /* 0x001fc600078a08ff */
[----:B------:R-:W-:Y:S01]  /*0870*/  @!P2 IMAD.IADD R37, R49, 0x1, R37 ;  /* 0x000000013125a824 */ /* 0x000fe200078e0225 */
[----:B------:R-:W-:Y:S01]  /*0880*/  @!P3 IADD3 R41, R47, R41, RZ ;  /* 0x000000292f29b210 */ /* 0x000fe20007ffe0ff */
[----:B------:R0:W5:Y:S03]  /*0890*/  @!P4 LDG.E.128 R8, desc[UR4][R44.64] ;  /* 0x000000042c08c981 */ /* 0x000166000c1e1d00 */
[----:B------:R-:W-:Y:S02]  /*08a0*/  @!P3 LEA.HI.X R43, R46, R43, R41, 0x1, P5 ;  /* 0x0000002b2e2bb211 */ /* 0x000fe400028f0c29 */
[----:B-1----:R-:W-:-:S03]  /*08b0*/  @!P2 LEA R38, P6, R48, R38, 0x1 ;  /* 0x000000263026a211 */ /* 0x002fc600078c08ff */
[----:B------:R0:W5:Y:S01]  /*08c0*/  @!P3 LDG.E.128 R12, desc[UR4][R42.64+0x80] ;  /* 0x000080042a0cb981 */ /* 0x000162000c1e1d00 */
[----:B------:R-:W-:-:S05]  /*08d0*/  @!P2 LEA.HI.X R39, R48, R39, R37, 0x1, P6 ;  /* 0x000000273027a211 */ /* 0x000fca00030f0c25 */
[----:B------:R0:W5:Y:S04]  /*08e0*/  @!P2 LDG.E.128 R24, desc[UR4][R38.64+0x100] ;  /* 0x000100042618a981 */ /* 0x000168000c1e1d00 */
.L_x_3839:
[----:B------:R-:W-:Y:S05]  /*08f0*/  BSYNC B0 ;  /* 0x0000000000007941 */ /* 0x000fea0003800000 */
.L_x_3838:
[----:B------:R-:W-:Y:S04]  /*0900*/  BSSY B0, `(.L_x_3840) ;  /* 0x0000016000007945 */ /* 0x000fe80003800000 */
[----:B------:R-:W-:Y:S05]  /*0910*/  @P1 BRA `(.L_x_3841) ;  /* 0x0000000000501947 */ /* 0x000fea0003800000 */
[----:B------:R-:W-:Y:S01]  /*0920*/  IADD3 R37, P1, R64, 0x20, RZ ;  /* 0x0000002040257810 */ /* 0x000fe20007f3e0ff */
[----:B------:R-:W-:Y:S01]  /*0930*/  VIADD R36, R62, 0x40 ;  /* 0x000000403e247836 */ /* 0x000fe20000000000 */
[----:B------:R-:W-:Y:S01]  /*0940*/  ULDC UR8, c[0x0][0x21c] ;  /* 0x0000870000087ab9 */ /* 0x000fe20000000800 */
[----:B------:R-:W-:Y:S01]  /*0950*/  MOV R34, R52 ;  /* 0x0000003400227202 */ /* 0x000fe20000000f00 */
[----:B------:R-:W-:Y:S01]  /*0960*/  ULDC.64 UR10, c[0x0][0x228] ;  /* 0x00008a00000a7ab9 */ /* 0x000fe20000000a00 */
[----:B------:R-:W-:Y:S01]  /*0970*/  IMAD.X R0, RZ, RZ, R65, P1 ;  /* 0x000000ffff007224 */ /* 0x000fe200008e0641 */
[----:B------:R-:W-:Y:S01]  /*0980*/  ISETP.GE.AND P3, PT, R36, UR8, PT ;  /* 0x0000000824007c0c */ /* 0x000fe2000bf66270 */
[C---:B------:R-:W-:Y:S01]  /*0990*/  VIADD R36, R62.reuse, 0x80 ;  /* 0x000000803e247836 */ /* 0x040fe20000000000 */
[----:B------:R-:W-:Y:S01]  /*09a0*/  ISETP.GE.AND P2, PT, R62, UR8, PT ;  /* 0x000000083e007c0c */ /* 0x000fe2000bf46270 */
[----:B------:R-:W-:Y:S02]  /*09b0*/  IMAD R0, R0, UR10, RZ ;  /* 0x0000000a00007c24 */ /* 0x000fe4000f8e02ff */
[----:B------:R-:W-:Y:S01]  /*09c0*/  IMAD.WIDE.U32 R34, R37, UR10, R34 ;  /* 0x0000000a25227c25 */ /* 0x000fe2000f8e0022 */
[----:B------:R-:W-:-:S03]  /*09d0*/  ISETP.GE.AND P4, PT, R36, UR8, PT ;  /* 0x0000000824007c0c */ /* 0x000fc6000bf86270 */
        /* <DEDUP_REMOVED lines=8> */
.L_x_3841:
[----:B------:R-:W-:Y:S05]  /*0a60*/  BSYNC B0 ;  /* 0x0000000000007941 */ /* 0x000fea0003800000 */
.L_x_3840:
[----:B------:R-:W-:Y:S01]  /*0a70*/  BSSY B0, `(.L_x_3842) ;  /* 0x000004d000007945 */ /* 0x000fe20003800000 */
[----:B------:R-:W-:Y:S02]  /*0a80*/  CS2R R34, SRZ ;  /* 0x0000000000227805 */ /* 0x000fe4000001ff00 */
[----:B-1----:R-:W-:Y:S02]  /*0a90*/  CS2R R36, SRZ ;  /* 0x0000000000247805 */ /* 0x002fe4000001ff00 */
[----:B0-----:R-:W-:Y:S02]  /*0aa0*/  CS2R R38, SRZ ;  /* 0x0000000000267805 */ /* 0x001fe4000001ff00 */
[----:B------:R-:W-:Y:S02]  /*0ab0*/  CS2R R40, SRZ ;  /* 0x0000000000287805 */ /* 0x000fe4000001ff00 */
[----:B------:R-:W-:Y:S01]  /*0ac0*/  CS2R R42, SRZ ;  /* 0x00000000002a7805 */ /* 0x000fe2000001ff00 */
[----:B------:R-:W-:Y:S06]  /*0ad0*/  @P0 BRA `(.L_x_3843) ;  /* 0x0000000400180947 */ /* 0x000fec0003800000 */
[----:B------:R-:W0:Y:S01]  /*0ae0*/  LDC R45, c[0x0][0x21c] ;  /* 0x00008700ff2d7b82 */ /* 0x000e220000000800 */
[C---:B------:R-:W-:Y:S01]  /*0af0*/  VIADD R0, R62.reuse, 0x40 ;  /* 0x000000403e007836 */ /* 0x040fe20000000000 */
[----:B------:R-:W-:Y:S01]  /*0b00*/  BSSY B1, `(.L_x_3844) ;  /* 0x0000019000017945 */ /* 0x000fe20003800000 */
[C---:B------:R-:W-:Y:S01]  /*0b10*/  VIADD R44, R62.reuse, 0x80 ;  /* 0x000000803e2c7836 */ /* 0x040fe20000000000 */
[-C--:B0-----:R-:W-:Y:S02]  /*0b20*/  ISETP.GE.AND P0, PT, R62, R45.reuse, PT ;  /* 0x0000002d3e00720c */ /* 0x081fe40003f06270 */
[-C--:B------:R-:W-:Y:S02]  /*0b30*/  ISETP.GE.AND P1, PT, R0, R45.reuse, PT ;  /* 0x0000002d0000720c */ /* 0x080fe40003f26270 */
[----:B------:R-:W-:-:S09]  /*0b40*/  ISETP.GE.AND P2, PT, R44, R45, PT ;  /* 0x0000002d2c00720c */ /* 0x000fd20003f46270 */
[----:B------:R-:W-:Y:S05]  /*0b50*/  @P0 BRA `(.L_x_3845) ;  /* 0x00000000004c0947 */ /* 0x000fea0003800000 */
[----:B------:R-:W0:Y:S01]  /*0b60*/  LDC.64 R34, c[0x0][0x250] ;  /* 0x00009400ff227b82 */ /* 0x000e220000000a00 */
[----:B------:R-:W-:Y:S02]  /*0b70*/  ULDC.64 UR8, c[0x0][0x258] ;  /* 0x0000960000087ab9 */ /* 0x000fe40000000a00 */
[----:B------:R-:W-:-:S04]  /*0b80*/  IMAD R45, R3, UR8, RZ ;  /* 0x00000008032d7c24 */ /* 0x000fc8000f8e02ff */
[----:B------:R-:W-:Y:S02]  /*0b90*/  IMAD R45, R6, UR9, R45 ;  /* 0x00000009062d7c24 */ /* 0x000fe4000f8e022d */
[C---:B0-----:R-:W-:Y:S02]  /*0ba0*/  IMAD R0, R34.reuse, UR7, RZ ;  /* 0x0000000722007c24 */ /* 0x041fe4000f8e02ff */
[----:B------:R-:W-:-:S04]  /*0bb0*/  IMAD.WIDE.U32 R32, R34, UR6, R62 ;  /* 0x0000000622207c25 */ /* 0x000fc8000f8e003e */
[----:B------:R-:W-:-:S05]  /*0bc0*/  IMAD R35, R35, UR6, R0 ;  /* 0x0000000623237c24 */ /* 0x000fca000f8e0200 */
[----:B------:R-:W-:-:S03]  /*0bd0*/  IADD3 R33, R33, R35, RZ ;  /* 0x0000002321217210 */ /* 0x000fc60007ffe0ff */
[----:B------:R-:W-:Y:S01]  /*0be0*/  IMAD.WIDE.U32 R32, R6, UR8, R32 ;  /* 0x0000000806207c25 */ /* 0x000fe2000f8e0020 */
[----:B------:R-:W-:-:S03]  /*0bf0*/  ULDC.64 UR8, c[0x0][0x248] ;  /* 0x0000920000087ab9 */ /* 0x000fc60000000a00 */
[----:B------:R-:W-:Y:S02]  /*0c00*/  IMAD R35, R65, UR8, RZ ;  /* 0x0000000841237c24 */ /* 0x000fe4000f8e02ff */
[----:B------:R-:W-:Y:S02]  /*0c10*/  IMAD.IADD R33, R33, 0x1, R45 ;  /* 0x0000000121217824 */ /* 0x000fe400078e022d */
[C---:B------:R-:W-:Y:S02]  /*0c20*/  IMAD R35, R64.reuse, UR9, R35 ;  /* 0x0000000940237c24 */ /* 0x040fe4000f8e0223 */
[----:B------:R-:W-:Y:S01]  /*0c30*/  IMAD.WIDE.U32 R32, R64, UR8, R32 ;  /* 0x0000000840207c25 */ /* 0x000fe2000f8e0020 */
[----:B------:R-:W-:-:S03]  /*0c40*/  ULDC.64 UR8, c[0x0][0x240] ;  /* 0x0000900000087ab9 */ /* 0x000fc60000000a00 */
[----:B------:R-:W-:Y:S01]  /*0c50*/  IMAD.IADD R33, R33, 0x1, R35 ;  /* 0x0000000121217824 */ /* 0x000fe200078e0223 */
[----:B------:R-:W-:-:S04]  /*0c60*/  LEA R34, P0, R32, UR8, 0x1 ;  /* 0x0000000820227c11 */ /* 0x000fc8000f8008ff */
[----:B------:R-:W-:-:S06]  /*0c70*/  LEA.HI.X R35, R32, UR9, R33, 0x1, P0 ;  /* 0x0000000920237c11 */ /* 0x000fcc00080f0c21 */
[----:B------:R-:W5:Y:S03]  /*0c80*/  LDG.E.128 R32, desc[UR4][R34.64] ;  /* 0x0000000422207981 */ /* 0x000f66000c1e1d00 */
.L_x_3845:
[----:B------:R-:W-:Y:S05]  /*0c90*/  BSYNC B1 ;  /* 0x0000000000017941 */ /* 0x000fea0003800000 */
.L_x_3844:
[----:B------:R-:W-:Y:S04]  /*0ca0*/  BSSY B1, `(.L_x_3846) ;  /* 0x0000015000017945 */ /* 0x000fe80003800000 */
        /* <DEDUP_REMOVED lines=20> */
.L_x_3847:
[----:B------:R-:W-:Y:S05]  /*0df0*/  BSYNC B1 ;  /* 0x0000000000017941 */ /* 0x000fea0003800000 */
.L_x_3846:
        /* <DEDUP_REMOVED lines=20> */
.L_x_3843:
[----:B------:R-:W-:Y:S05]  /*0f40*/  BSYNC B0 ;  /* 0x0000000000007941 */ /* 0x000fea0003800000 */
.L_x_3842:
[C---:B-----5:R-:W-:Y:S01]  /*0f50*/  IMAD.U32 R0, R9.reuse, 0x10000, RZ ;  /* 0x0001000009007824 */ /* 0x060fe200078e00ff */
[----:B------:R-:W-:Y:S01]  /*0f60*/  LOP3.LUT R68, R9, 0xffff0000, RZ, 0xc0, !PT ;  /* 0xffff000009447812 */ /* 0x000fe200078ec0ff */
[----:B------:R-:W-:Y:S01]  /*0f70*/  IMAD R9, R61, -0x40, R67 ;  /* 0xffffffc03d097824 */ /* 0x000fe200078e0243 */
[----:B------:R-:W-:Y:S01]  /*0f80*/  LOP3.LUT R44, R8, 0xffff0000, RZ, 0xc0, !PT ;  /* 0xffff0000082c7812 */ /* 0x000fe200078ec0ff */
[----:B------:R-:W-:Y:S01]  /*0f90*/  BSSY B0, `(.L_x_3848) ;  /* 0x000002d000007945 */ /* 0x000fe20003800000 */
[----:B------:R-:W-:Y:S02]  /*0fa0*/  LOP3.LUT R45, R32, 0xffff0000, RZ, 0xc0, !PT ;  /* 0xffff0000202d7812 */ /* 0x000fe400078ec0ff */
[----:B------:R-:W-:Y:S02]  /*0fb0*/  CS2R R46, SRZ ;  /* 0x00000000002e7805 */ /* 0x000fe4000001ff00 */
[----:B------:R-:W-:Y:S02]  /*0fc0*/  ISETP.GE.AND P0, PT, R2, R9, PT ;  /* 0x000000090200720c */ /* 0x000fe40003f06270 */
[----:B------:R-:W-:-:S02]  /*0fd0*/  CS2R R48, SRZ ;  /* 0x0000000000307805 */ /* 0x000fc4000001ff00 */
[----:B------:R-:W-:Y:S01]  /*0fe0*/  SHF.L.U32 R73, R8, 0x10, RZ ;  /* 0x0000001008497819 */ /* 0x000fe200000006ff */
[----:B------:R-:W-:Y:S02]  /*0ff0*/  IMAD.U32 R8, R32, 0x10000, RZ ;  /* 0x0001000020087824 */ /* 0x000fe400078e00ff */
[----:B------:R-:W-:Y:S01]  /*1000*/  FMUL.FTZ R44, R44, R45 ;  /* 0x0000002d2c2c7220 */ /* 0x000fe20000410000 */
[C---:B------:R-:W-:Y:S02]  /*1010*/  SHF.L.U32 R69, R33.reuse, 0x10, RZ ;  /* 0x0000001021457819 */ /* 0x040fe400000006ff */
[----:B------:R-:W-:Y:S02]  /*1020*/  CS2R R50, SRZ ;  /* 0x0000000000327805 */ /* 0x000fe4000001ff00 */
[----:B------:R-:W-:Y:S01]  /*1030*/  LOP3.LUT R71, R33, 0xffff0000, RZ, 0xc0, !PT ;  /* 0xffff000021477812 */ /* 0x000fe200078ec0ff */
[----:B------:R-:W-:Y:S01]  /*1040*/  FFMA.FTZ R73, R73, R8, R44 ;  /* 0x0000000849497223 */ /* 0x000fe2000001002c */
[----:B------:R-:W-:-:S02]  /*1050*/  CS2R R44, SRZ ;  /* 0x00000000002c7805 */ /* 0x000fc4000001ff00 */
[----:B------:R-:W-:Y:S02]  /*1060*/  CS2R R52, SRZ ;  /* 0x0000000000347805 */ /* 0x000fe4000001ff00 */
[----:B------:R-:W-:Y:S01]  /*1070*/  CS2R R54, SRZ ;  /* 0x0000000000367805 */ /* 0x000fe2000001ff00 */
[----:B------:R-:W-:Y:S06]  /*1080*/  @P0 BRA `(.L_x_3849) ;  /* 0x0000000000740947 */ /* 0x000fec0003800000 */
[----:B------:R-:W0:Y:S01]  /*1090*/  LDC.64 R8, c[0x0][0x250] ;  /* 0x00009400ff087b82 */ /* 0x000e220000000a00 */
[----:B------:R-:W-:Y:S01]  /*10a0*/  ULDC.64 UR8, c[0x0][0x258] ;  /* 0x0000960000087ab9 */ /* 0x000fe20000000a00 */
[----:B------:R-:W-:Y:S01]  /*10b0*/  ULDC.64 UR10, c[0x0][0x248] ;  /* 0x00009200000a7ab9 */ /* 0x000fe20000000a00 */
[C---:B0-----:R-:W-:Y:S02]  /*10c0*/  IMAD R70, R8.reuse, UR7, RZ ;  /* 0x0000000708467c24 */ /* 0x041fe4000f8e02ff */
[----:B------:R-:W-:-:S04]  /*10d0*/  IMAD.WIDE.U32 R32, R8, UR6, R62 ;  /* 0x0000000608207c25 */ /* 0x000fc8000f8e003e */
[----:B------:R-:W-:Y:S02]  /*10e0*/  IMAD R9, R9, UR6, R70 ;  /* 0x0000000609097c24 */ /* 0x000fe4000f8e0246 */
[----:B------:R-:W-:Y:S02]  /*10f0*/  IMAD R63, R3, UR8, RZ ;  /* 0x00000008033f7c24 */ /* 0x000fe4000f8e02ff */
[----:B------:R-:W-:Y:S01]  /*1100*/  IMAD.IADD R33, R33, 0x1, R9 ;  /* 0x0000000121217824 */ /* 0x000fe200078e0209 */
[----:B------:R-:W-:Y:S01]  /*1110*/  IADD3 R9, P0, R64, 0x20, RZ ;  /* 0x0000002040097810 */ /* 0x000fe20007f1e0ff */
[C---:B------:R-:W-:Y:S02]  /*1120*/  IMAD R63, R6.reuse, UR9, R63 ;  /* 0x00000009063f7c24 */ /* 0x040fe4000f8e023f */
[----:B------:R-:W-:Y:S01]  /*1130*/  IMAD.WIDE.U32 R32, R6, UR8, R32 ;  /* 0x0000000806207c25 */ /* 0x000fe2000f8e0020 */
[----:B------:R-:W-:Y:S02]  /*1140*/  ULDC UR8, c[0x0][0x21c] ;  /* 0x0000870000087ab9 */ /* 0x000fe40000000800 */
[C---:B------:R-:W-:Y:S01]  /*1150*/  ISETP.GE.AND P1, PT, R62.reuse, UR8, PT ;  /* 0x000000083e007c0c */ /* 0x040fe2000bf26270 */
[----:B------:R-:W-:Y:S01]  /*1160*/  IMAD.X R8, RZ, RZ, R65, P0 ;  /* 0x000000ffff087224 */ /* 0x000fe200000e0641 */
[----:B------:R-:W-:Y:S01]  /*1170*/  IADD3 R33, R33, R63, RZ ;  /* 0x0000003f21217210 */ /* 0x000fe20007ffe0ff */
[----:B------:R-:W-:-:S02]  /*1180*/  VIADD R64, R62, 0x40 ;  /* 0x000000403e407836 */ /* 0x000fc40000000000 */
[----:B------:R-:W-:Y:S02]  /*1190*/  IMAD R8, R8, UR10, RZ ;  /* 0x0000000a08087c24 */ /* 0x000fe4000f8e02ff */
[----:B------:R-:W-:Y:S01]  /*11a0*/  VIADD R65, R62, 0x80 ;  /* 0x000000803e417836 */ /* 0x000fe20000000000 */
[----:B------:R-:W-:Y:S01]  /*11b0*/  ISETP.GE.AND P2, PT, R64, UR8, PT ;  /* 0x0000000840007c0c */ /* 0x000fe2000bf46270 */
[C---:B------:R-:W-:Y:S02]  /*11c0*/  IMAD R63, R9.reuse, UR11, R8 ;  /* 0x0000000b093f7c24 */ /* 0x040fe4000f8e0208 */
[----:B------:R-:W-:Y:S01]  /*11d0*/  IMAD.WIDE.U32 R32, R9, UR10, R32 ;  /* 0x0000000a09207c25 */ /* 0x000fe2000f8e0020 */
[----:B------:R-:W-:Y:S01]  /*11e0*/  ISETP.GE.AND P3, PT, R65, UR8, PT ;  /* 0x0000000841007c0c */ /* 0x000fe2000bf66270 */
[----:B------:R-:W-:-:S03]  /*11f0*/  ULDC.64 UR8, c[0x0][0x240] ;  /* 0x0000900000087ab9 */ /* 0x000fc60000000a00 */
[----:B------:R-:W-:Y:S02]  /*1200*/  IADD3 R9, R33, R63, RZ ;  /* 0x0000003f21097210 */ /* 0x000fe40007ffe0ff */
[----:B------:R-:W-:-:S04]  /*1210*/  LEA R8, P0, R32, UR8, 0x1 ;  /* 0x0000000820087c11 */ /* 0x000fc8000f8008ff */
[----:B------:R-:W-:-:S05]  /*1220*/  LEA.HI.X R9, R32, UR9, R9, 0x1, P0 ;  /* 0x0000000920097c11 */ /* 0x000fca00080f0c09 */
[----:B------:R0:W5:Y:S04]  /*1230*/  @!P1 LDG.E.128 R44, desc[UR4][R8.64] ;  /* 0x00000004082c9981 */ /* 0x000168000c1e1d00 */
[----:B------:R0:W5:Y:S04]  /*1240*/  @!P2 LDG.E.128 R48, desc[UR4][R8.64+0x80] ;  /* 0x000080040830a981 */ /* 0x000168000c1e1d00 */
[----:B------:R0:W5:Y:S02]  /*1250*/  @!P3 LDG.E.128 R52, desc[UR4][R8.64+0x100] ;  /* 0x000100040834b981 */ /* 0x000164000c1e1d00 */
.L_x_3849:
[----:B------:R-:W-:Y:S05]  /*1260*/  BSYNC B0 ;  /* 0x0000000000007941 */ /* 0x000fea0003800000 */
.L_x_3848:
[----:B------:R-:W-:Y:S01]  /*1270*/  LOP3.LUT R33, R16, 0xffff0000, RZ, 0xc0, !PT ;  /* 0xffff000010217812 */ /* 0x000fe200078ec0ff */
[----:B------:R-:W-:Y:S01]  /*1280*/  FFMA.FTZ R69, R0, R69, R73 ;  /* 0x0000004500457223 */ /* 0x000fe20000010049 */
[C---:B-----5:R-:W-:Y:S01]  /*1290*/  LOP3.LUT R62, R44.reuse, 0xffff0000, RZ, 0xc0, !PT ;  /* 0xffff00002c3e7812 */ /* 0x060fe200078ec0ff */
[----:B------:R-:W-:Y:S01]  /*12a0*/  IMAD.U32 R63, R44, 0x10000, RZ ;  /* 0x000100002c3f7824 */ /* 0x000fe200078e00ff */
[----:B------:R-:W-:Y:S01]  /*12b0*/  SHF.L.U32 R0, R16, 0x10, RZ ;  /* 0x0000001010007819 */ /* 0x000fe200000006ff */
[C---:B------:R-:W-:Y:S01]  /*12c0*/  IMAD.U32 R32, R10.reuse, 0x10000, RZ ;  /* 0x000100000a207824 */ /* 0x040fe200078e00ff */
[----:B0-----:R-:W-:Y:S01]  /*12d0*/  LOP3.LUT R9, R10, 0xffff0000, RZ, 0xc0, !PT ;  /* 0xffff00000a097812 */ /* 0x001fe200078ec0ff */
[----:B------:R-:W-:Y:S01]  /*12e0*/  FMUL.FTZ R33, R33, R62 ;  /* 0x0000003e21217220 */ /* 0x000fe20000410000 */
[C---:B------:R-:W-:Y:S01]  /*12f0*/  IMAD.U32 R8, R11.reuse, 0x10000, RZ ;  /* 0x000100000b087824 */ /* 0x040fe200078e00ff */
[----:B------:R-:W-:Y:S01]  /*1300*/  LOP3.LUT R10, R11, 0xffff0000, RZ, 0xc0, !PT ;  /* 0xffff00000b0a7812 */ /* 0x000fe200078ec0ff */
[----:B------:R-:W-:Y:S01]  /*1310*/  IMAD.U32 R11, R17, 0x10000, RZ ;  /* 0x00010000110b7824 */ /* 0x000fe200078e00ff */
[----:B------:R-:W-:Y:S01]  /*1320*/  SHF.L.U32 R44, R45, 0x10, RZ ;  /* 0x000000102d2c7819 */ /* 0x000fe200000006ff */
[----:B------:R-:W-:Y:S01]  /*1330*/  FFMA.FTZ R0, R0, R63, R33 ;  /* 0x0000003f00007223 */ /* 0x000fe20000010021 */
[----:B------:R-:W-:Y:S01]  /*1340*/  LOP3.LUT R16, R17, 0xffff0000, RZ, 0xc0, !PT ;  /* 0xffff000011107812 */ /* 0x000fe200078ec0ff */
[----:B------:R-:W-:Y:S01]  /*1350*/  FFMA.FTZ R69, R68, R71, R69 ;  /* 0x0000004744457223 */ /* 0x000fe20000010045 */
[----:B------:R-:W-:Y:S01]  /*1360*/  LOP3.LUT R45, R45, 0xffff0000, RZ, 0xc0, !PT ;  /* 0xffff00002d2d7812 */ /* 0x000fe200078ec0ff */
[----:B------:R-:W-:-:S02]  /*1370*/  IMAD.U32 R33, R34, 0x10000, RZ ;  /* 0x0001000022217824 */ /* 0x000fc400078e00ff */
[----:B------:R-:W-:Y:S01]  /*1380*/  FFMA.FTZ R11, R11, R44, R0 ;  /* 0x0000002c0b0b7223 */ /* 0x000fe20000010000 */
[----:B------:R-:W-:Y:S01]  /*1390*/  LOP3.LUT R34, R34, 0xffff0000, RZ, 0xc0, !PT ;  /* 0xffff000022227812 */ /* 0x000fe200078ec0ff */
[C---:B------:R-:W-:Y:S02]  /*13a0*/  IMAD.U32 R17, R35.reuse, 0x10000, RZ ;  /* 0x0001000023117824 */ /* 0x040fe400078e00ff */
[----:B------:R-:W-:Y:S01]  /*13b0*/  FFMA.FTZ R44, R32, R33, R69 ;  /* 0x00000021202c7223 */ /* 0x000fe20000010045 */
[----:B------:R-:W-:Y:S01]  /*13c0*/  FFMA.FTZ R63, R16, R45, R11 ;  /* 0x0000002d103f7223 */ /* 0x000fe2000001000b */
[----:B------:R-:W-:Y:S01]  /*13d0*/  IMAD.U32 R32, R18, 0x10000, RZ ;  /* 0x0001000012207824 */ /* 0x000fe200078e00ff */
[----:B------:R-:W-:Y:S01]  /*13e0*/  LOP3.LUT R35, R35, 0xffff0000, RZ, 0xc0, !PT ;  /* 0xffff000023237812 */ /* 0x000fe200078ec0ff */
[----:B------:R-:W-:Y:S02]  /*13f0*/  IMAD.U32 R33, R46, 0x10000, RZ ;  /* 0x000100002e217824 */ /* 0x000fe400078e00ff */
[----:B------:R-:W-:Y:S01]  /*1400*/  FFMA.FTZ R45, R9, R34, R44 ;  /* 0x00000022092d7223 */ /* 0x000fe2000001002c */
[----:B------:R-:W-:Y:S01]  /*1410*/  LOP3.LUT R9, R18, 0xffff0000, RZ, 0xc0, !PT ;  /* 0xffff000012097812 */ /* 0x000fe200078ec0ff */
[----:B------:R-:W-:Y:S01]  /*1420*/  BSSY B0, `(.L_x_3850) ;  /* 0x00000a6000007945 */ /* 0x000fe20003800000 */
[----:B------:R-:W-:Y:S01]  /*1430*/  FFMA.FTZ R34, R32, R33, R63 ;  /* 0x0000002120227223 */ /* 0x000fe2000001003f */
[----:B------:R-:W-:Y:S01]  /*1440*/  LOP3.LUT R32, R46, 0xffff0000, RZ, 0xc0, !PT ;  /* 0xffff00002e207812 */ /* 0x000fe200078ec0ff */
[----:B------:R-:W-:Y:S01]  /*1450*/  FFMA.FTZ R17, R8, R17, R45 ;  /* 0x0000001108117223 */ /* 0x000fe2000001002d */
[C---:B------:R-:W-:Y:S01]  /*1460*/  SHF.L.U32 R16, R12.reuse, 0x10, RZ ;  /* 0x000000100c107819 */ /* 0x040fe200000006ff */
[----:B------:R-:W-:Y:S01]  /*1470*/  IMAD.U32 R8, R47, 0x10000, RZ ;  /* 0x000100002f087824 */ /* 0x000fe200078e00ff */
[----:B------:R-:W-:Y:S01]  /*1480*/  LOP3.LUT R11, R12, 0xffff0000, RZ, 0xc0, !PT ;  /* 0xffff00000c0b7812 */ /* 0x000fe200078ec0ff */
[----:B------:R-:W-:Y:S01]  /*1490*/  FFMA.FTZ R32, R9, R32, R34 ;  /* 0x0000002009207223 */ /* 0x000fe20000010022 */
[C---:B------:R-:W-:Y:S01]  /*14a0*/  SHF.L.U32 R0, R13.reuse, 0x10, RZ ;  /* 0x000000100d007819 */ /* 0x040fe200000006ff */
[----:B------:R-:W-:Y:S01]  /*14b0*/  FFMA.FTZ R17, R10, R35, R17 ;  /* 0x000000230a117223 */ /* 0x000fe20000010011 */
[----:B------:R-:W-:Y:S01]  /*14c0*/  LOP3.LUT R12, R13, 0xffff0000, RZ, 0xc0, !PT ;  /* 0xffff00000d0c7812 */ /* 0x000fe200078ec0ff */
[----:B------:R-:W-:Y:S01]  /*14d0*/  IMAD.U32 R13, R19, 0x10000, RZ ;  /* 0x00010000130d7824 */ /* 0x000fe200078e00ff */
[----:B------:R-:W-:-:S02]  /*14e0*/  SHF.L.U32 R9, R36, 0x10, RZ ;  /* 0x0000001024097819 */ /* 0x000fc400000006ff */
[----:B------:R-:W-:Y:S01]  /*14f0*/  LOP3.LUT R18, R19, 0xffff0000, RZ, 0xc0, !PT ;  /* 0xffff000013127812 */ /* 0x000fe200078ec0ff */
[----:B------:R-:W-:Y:S01]  /*1500*/  FFMA.FTZ R13, R13, R8, R32 ;  /* 0x000000080d0d7223 */ /* 0x000fe20000010020 */
[----:B------:R-:W-:Y:S01]  /*1510*/  LOP3.LUT R47, R47, 0xffff0000, RZ, 0xc0, !PT ;  /* 0xffff00002f2f7812 */ /* 0x000fe200078ec0ff */
[----:B------:R-:W-:Y:S01]  /*1520*/  FFMA.FTZ R16, R16, R9, R17 ;  /* 0x0000000910107223 */ /* 0x000fe20000010011 */
[----:B------:R-:W-:Y:S01]  /*1530*/  SHF.L.U32 R10, R20, 0x10, RZ ;  /* 0x00000010140a7819 */ /* 0x000fe200000006ff */
[----:B------:R-:W-:Y:S01]  /*1540*/  IMAD.U32 R17, R48, 0x10000, RZ ;  /* 0x0001000030117824 */ /* 0x000fe200078e00ff */
[----:B------:R-:W-:Y:S01]  /*1550*/  LOP3.LUT R32, R36, 0xffff0000, RZ, 0xc0, !PT ;  /* 0xffff000024207812 */ /* 0x000fe200078ec0ff */
[----:B------:R-:W-:Y:S01]  /*1560*/  FFMA.FTZ R47, R18, R47, R13 ;  /* 0x0000002f122f7223 */ /* 0x000fe2000001000d */
[C---:B------:R-:W-:Y:S01]  /*1570*/  IMAD.U32 R13, R14.reuse, 0x10000, RZ ;  /* 0x000100000e0d7824 */ /* 0x040fe200078e00ff */
[----:B------:R-:W-:Y:S01]  /*1580*/  LOP3.LUT R9, R14, 0xffff0000, RZ, 0xc0, !PT ;  /* 0xffff00000e097812 */ /* 0x000fe200078ec0ff */
[C---:B------:R-:W-:Y:S01]  /*1590*/  IMAD.U32 R8, R15.reuse, 0x10000, RZ ;  /* 0x000100000f087824 */ /* 0x040fe200078e00ff */
[----:B------:R-:W-:Y:S01]  /*15a0*/  LOP3.LUT R14, R15, 0xffff0000, RZ, 0xc0, !PT ;  /* 0xffff00000f0e7812 */ /* 0x000fe200078ec0ff */
[----:B------:R-:W-:Y:S01]  /*15b0*/  FFMA.FTZ R17, R10, R17, R47 ;  /* 0x000000110a117223 */ /* 0x000fe2000001002f */
[----:B------:R-:W-:-:S02]  /*15c0*/  IMAD.U32 R19, R37, 0x10000, RZ ;  /* 0x0001000025137824 */ /* 0x000fc400078e00ff */
[----:B------:R-:W-:Y:S01]  /*15d0*/  FFMA.FTZ R33, R11, R32, R16 ;  /* 0x000000200b217223 */ /* 0x000fe20000010010 */
[----:B------:R-:W-:Y:S02]  /*15e0*/  LOP3.LUT R10, R20, 0xffff0000, RZ, 0xc0, !PT ;  /* 0xffff0000140a7812 */ /* 0x000fe400078ec0ff */
[----:B------:R-:W-:Y:S01]  /*15f0*/  LOP3.LUT R15, R48, 0xffff0000, RZ, 0xc0, !PT ;  /* 0xffff0000300f7812 */ /* 0x000fe200078ec0ff */
[----:B------:R-:W-:Y:S01]  /*1600*/  FFMA.FTZ R19, R0, R19, R33 ;  /* 0x0000001300137223 */ /* 0x000fe20000010021 */
[----:B------:R-:W-:Y:S01]  /*1610*/  SHF.L.U32 R11, R21, 0x10, RZ ;  /* 0x00000010150b7819 */ /* 0x000fe200000006ff */
[----:B------:R-:W-:Y:S01]  /*1620*/  IMAD.U32 R0, R49, 0x10000, RZ ;  /* 0x0001000031007824 */ /* 0x000fe200078e00ff */
[----:B------:R-:W-:Y:S01]  /*1630*/  LOP3.LUT R37, R37, 0xffff0000, RZ, 0xc0, !PT ;  /* 0xffff000025257812 */ /* 0x000fe200078ec0ff */
[----:B------:R-:W-:Y:S01]  /*1640*/  FFMA.FTZ R16, R10, R15, R17 ;  /* 0x0000000f0a107223 */ /* 0x000fe20000010011 */
[----:B------:R-:W-:Y:S01]  /*1650*/  LOP3.LUT R20, R21, 0xffff0000, RZ, 0xc0, !PT ;  /* 0xffff000015147812 */ /* 0x000fe200078ec0ff */
[----:B------:R-:W-:Y:S01]  /*1660*/  IMAD.U32 R10, R38, 0x10000, RZ ;  /* 0x00010000260a7824 */ /* 0x000fe200078e00ff */
[----:B------:R-:W-:Y:S01]  /*1670*/  LOP3.LUT R49, R49, 0xffff0000, RZ, 0xc0, !PT ;  /* 0xffff000031317812 */ /* 0x000fe200078ec0ff */
[----:B------:R-:W-:Y:S01]  /*1680*/  FFMA.FTZ R11, R11, R0, R16 ;  /* 0x000000000b0b7223 */ /* 0x000fe20000010010 */
[----:B------:R-:W-:Y:S01]  /*1690*/  FFMA.FTZ R12, R12, R37, R19 ;  /* 0x000000250c0c7223 */ /* 0x000fe20000010013 */
[----:B------:R-:W-:Y:S01]  /*16a0*/  LOP3.LUT R16, R38, 0xffff0000, RZ, 0xc0, !PT ;  /* 0xffff000026107812 */ /* 0x000fe200078ec0ff */
[----:B------:R-:W-:-:S02]  /*16b0*/  IMAD.U32 R0, R22, 0x10000, RZ ;  /* 0x0001000016007824 */ /* 0x000fc400078e00ff */
[----:B------:R-:W-:Y:S01]  /*16c0*/  FFMA.FTZ R49, R20, R49, R11 ;  /* 0x0000003114317223 */ /* 0x000fe2000001000b */
[----:B------:R-:W-:Y:S02]  /*16d0*/  IMAD.U32 R11, R50, 0x10000, RZ ;  /* 0x00010000320b7824 */ /* 0x000fe400078e00ff */
[----:B------:R-:W-:Y:S01]  /*16e0*/  FFMA.FTZ R18, R13, R10, R12 ;  /* 0x0000000a0d127223 */ /* 0x000fe2000001000c */
[----:B------:R-:W-:Y:S01]  /*16f0*/  SHF.L.U32 R17, R39, 0x10, RZ ;  /* 0x0000001027117819 */ /* 0x000fe200000006ff */
[----:B------:R-:W-:Y:S02]  /*1700*/  IMAD.U32 R13, R24, 0x10000, RZ ;  /* 0x00010000180d7824 */ /* 0x000fe400078e00ff */
[----:B------:R-:W-:Y:S01]  /*1710*/  FFMA.FTZ R49, R0, R11, R49 ;  /* 0x0000000b00317223 */ /* 0x000fe20000010031 */
[----:B------:R-:W-:Y:S01]  /*1720*/  LOP3.LUT R10, R22, 0xffff0000, RZ, 0xc0, !PT ;  /* 0xffff0000160a7812 */ /* 0x000fe200078ec0ff */
[----:B------:R-:W-:Y:S01]  /*1730*/  FFMA.FTZ R19, R9, R16, R18 ;  /* 0x0000001009137223 */ /* 0x000fe20000010012 */
[----:B------:R-:W-:Y:S01]  /*1740*/  LOP3.LUT R11, R50, 0xffff0000, RZ, 0xc0, !PT ;  /* 0xffff0000320b7812 */ /* 0x000fe200078ec0ff */
[----:B------:R-:W-:Y:S01]  /*1750*/  IMAD.U32 R15, R25, 0x10000, RZ ;  /* 0x00010000190f7824 */ /* 0x000fe200078e00ff */
[----:B------:R-:W-:Y:S01]  /*1760*/  SHF.L.U32 R12, R23, 0x10, RZ ;  /* 0x00000010170c7819 */ /* 0x000fe200000006ff */
[----:B------:R-:W-:Y:S01]  /*1770*/  IMAD.U32 R18, R41, 0x10000, RZ ;  /* 0x0001000029127824 */ /* 0x000fe200078e00ff */
[----:B------:R-:W-:Y:S01]  /*1780*/  LOP3.LUT R22, R23, 0xffff0000, RZ, 0xc0, !PT ;  /* 0xffff000017167812 */ /* 0x000fe200078ec0ff */
[----:B------:R-:W-:Y:S01]  /*1790*/  FFMA.FTZ R23, R8, R17, R19 ;  /* 0x0000001108177223 */ /* 0x000fe20000010013 */
[----:B------:R-:W-:Y:S01]  /*17a0*/  FFMA.FTZ R49, R10, R11, R49 ;  /* 0x0000000b0a317223 */ /* 0x000fe20000010031 */
[----:B------:R-:W-:Y:S01]  /*17b0*/  IMAD.U32 R17, R51, 0x10000, RZ ;  /* 0x0001000033117824 */ /* 0x000fe200078e00ff */
[----:B------:R-:W-:Y:S01]  /*17c0*/  LOP3.LUT R39, R39, 0xffff0000, RZ, 0xc0, !PT ;  /* 0xffff000027277812 */ /* 0x000fe200078ec0ff */
[----:B------:R-:W-:Y:S01]  /*17d0*/  IMAD.U32 R10, R28, 0x10000, RZ ;  /* 0x000100001c0a7824 */ /* 0x000fe200078e00ff */
[----:B------:R-:W-:Y:S01]  /*17e0*/  LOP3.LUT R51, R51, 0xffff0000, RZ, 0xc0, !PT ;  /* 0xffff000033337812 */ /* 0x000fe200078ec0ff */
[----:B------:R-:W-:Y:S01]  /*17f0*/  FFMA.FTZ R49, R12, R17, R49 ;  /* 0x000000110c317223 */ /* 0x000fe20000010031 */
[----:B------:R-:W-:Y:S01]  /*1800*/  SHF.L.U32 R16, R40, 0x10, RZ ;  /* 0x0000001028107819 */ /* 0x000fe200000006ff */
        /* <DEDUP_REMOVED lines=25> */
[----:B------:R-:W-:Y:S01]  /*19a0*/  SHF.L.U32 R13, R54, 0x10, RZ ;  /* 0x00000010360d7819 */ /* 0x000fe200000006ff */
[----:B------:R-:W-:Y:S01]  /*19b0*/  IMAD R17, R61, 0x3000, RZ ;  /* 0x000030003d117824 */ /* 0x000fe200078e02ff */
[----:B------:R-:W-:Y:S01]  /*19c0*/  LOP3.LUT R26, R26, 0xffff0000, RZ, 0xc0, !PT ;  /* 0xffff00001a1a7812 */ /* 0x000fe200078ec0ff */
[----:B------:R-:W-:Y:S01]  /*19d0*/  FFMA.FTZ R9, R9, R32, R18 ;  /* 0x0000002009097223 */ /* 0x000fe20000010012 */
[----:B------:R-:W-:Y:S01]  /*19e0*/  LOP3.LUT R21, R42, 0xffff0000, RZ, 0xc0, !PT ;  /* 0xffff00002a157812 */ /* 0x000fe200078ec0ff */
[----:B------:R-:W-:Y:S01]  /*19f0*/  FFMA.FTZ R13, R10, R13, R29 ;  /* 0x0000000d0a0d7223 */ /* 0x000fe2000001001d */
[----:B------:R-:W-:Y:S01]  /*1a00*/  LOP3.LUT R30, R30, 0xffff0000, RZ, 0xc0, !PT ;  /* 0xffff00001e1e7812 */ /* 0x000fe200078ec0ff */
[----:B------:R-:W-:Y:S01]  /*1a10*/  VIADD R16, R67, 0x3f ;  /* 0x0000003f43107836 */ /* 0x000fe20000000000 */
[----:B------:R-:W-:Y:S01]  /*1a20*/  LOP3.LUT R15, R54, 0xffff0000, RZ, 0xc0, !PT ;  /* 0xffff0000360f7812 */ /* 0x000fe200078ec0ff */
[----:B------:R-:W-:Y:S01]  /*1a30*/  FFMA.FTZ R21, R26, R21, R9 ;  /* 0x000000151a157223 */ /* 0x000fe20000010009 */
[----:B------:R-:W-:Y:S01]  /*1a40*/  SHF.L.U32 R11, R43, 0x10, RZ ;  /* 0x000000102b0b7819 */ /* 0x000fe200000006ff */
[----:B------:R-:W-:Y:S01]  /*1a50*/  IMAD.U32 R9, R31, 0x10000, RZ ;  /* 0x000100001f097824 */ /* 0x000fe200078e00ff */
[----:B------:R-:W-:Y:S01]  /*1a60*/  SHF.L.U32 R10, R55, 0x10, RZ ;  /* 0x00000010370a7819 */ /* 0x000fe200000006ff */
[----:B------:R-:W-:Y:S01]  /*1a70*/  FFMA.FTZ R30, R30, R15, R13 ;  /* 0x0000000f1e1e7223 */ /* 0x000fe2000001000d */
[----:B------:R-:W-:Y:S01]  /*1a80*/  LOP3.LUT R27, R27, 0xffff0000, RZ, 0xc0, !PT ;  /* 0xffff00001b1b7812 */ /* 0x000fe200078ec0ff */
[----:B------:R-:W-:Y:S01]  /*1a90*/  FFMA.FTZ R0, R0, R11, R21 ;  /* 0x0000000b00007223 */ /* 0x000fe20000010015 */
[----:B------:R-:W-:Y:S01]  /*1aa0*/  LOP3.LUT R8, R43, 0xffff0000, RZ, 0xc0, !PT ;  /* 0xffff00002b087812 */ /* 0x000fe200078ec0ff */
[----:B------:R-:W-:Y:S01]  /*1ab0*/  FFMA.FTZ R10, R9, R10, R30 ;  /* 0x0000000a090a7223 */ /* 0x000fe2000001001e */
[----:B------:R-:W-:Y:S01]  /*1ac0*/  LOP3.LUT R31, R31, 0xffff0000, RZ, 0xc0, !PT ;  /* 0xffff00001f1f7812 */ /* 0x000fe200078ec0ff */
[----:B------:R-:W0:Y:S01]  /*1ad0*/  LDC.64 R20, c[0x0][0x2d0] ;  /* 0x0000b400ff147b82 */ /* 0x000e220000000a00 */
[----:B------:R-:W-:Y:S01]  /*1ae0*/  LOP3.LUT R12, R55, 0xffff0000, RZ, 0xc0, !PT ;  /* 0xffff0000370c7812 */ /* 0x000fe200078ec0ff */
[----:B------:R-:W-:Y:S01]  /*1af0*/  FFMA.FTZ R0, R27, R8, R0 ;  /* 0x000000081b007223 */ /* 0x000fe20000010000 */
[----:B------:R-:W-:-:S02]  /*1b00*/  SHF.R.S32.HI R15, RZ, 0x1f, R16 ;  /* 0x0000001fff0f7819 */ /* 0x000fc40000011410 */
[----:B------:R-:W-:Y:S01]  /*1b10*/  SHF.R.S32.HI R18, RZ, 0x1f, R17 ;  /* 0x0000001fff127819 */ /* 0x000fe20000011411 */
[----:B------:R-:W-:Y:S01]  /*1b20*/  FFMA.FTZ R12, R31, R12, R10 ;  /* 0x0000000c1f0c7223 */ /* 0x000fe2000001000a */
[----:B------:R-:W1:Y:S01]  /*1b30*/  SHFL.BFLY PT, R9, R0, 0x4, 0x1f ;  /* 0x0c801f0000097f89 */ /* 0x000e6200000e0000 */
[----:B------:R-:W-:-:S03]  /*1b40*/  LEA.HI R15, R15, R16, RZ, 0x6 ;  /* 0x000000100f0f7211 */ /* 0x000fc600078f30ff */
[----:B------:R-:W2:Y:S01]  /*1b50*/  SHFL.BFLY PT, R11, R12, 0x4, 0x1f ;  /* 0x0c801f000c0b7f89 */ /* 0x000ea200000e0000 */
[----:B------:R-:W-:Y:S01]  /*1b60*/  LOP3.LUT R15, R15, 0xffffffc0, RZ, 0xc0, !PT ;  /* 0xffffffc00f0f7812 */ /* 0x000fe200078ec0ff */
[----:B-1----:R-:W-:Y:S01]  /*1b70*/  FADD.FTZ R9, R0, R9 ;  /* 0x0000000900097221 */ /* 0x002fe20000010000 */
[--C-:B------:R-:W-:Y:S02]  /*1b80*/  IMAD R0, R61, -0x40, R16.reuse ;  /* 0xffffffc03d007824 */ /* 0x100fe400078e0210 */
[----:B--2---:R-:W-:Y:S02]  /*1b90*/  FADD.FTZ R13, R12, R11 ;  /* 0x0000000b0c0d7221 */ /* 0x004fe40000010000 */
[----:B------:R-:W1:Y:S01]  /*1ba0*/  SHFL.BFLY PT, R8, R9, 0x2, 0x1f ;  /* 0x0c401f0009087f89 */ /* 0x000e6200000e0000 */
[----:B------:R-:W-:Y:S02]  /*1bb0*/  SHF.L.U32 R12, R59, 0x2, RZ ;  /* 0x000000023b0c7819 */ /* 0x000fe400000006ff */
[----:B------:R-:W-:Y:S01]  /*1bc0*/  IADD3 R0, R0, R15, -R16 ;  /* 0x0000000f00007210 */ /* 0x000fe20007ffe810 */
[----:B------:R-:W2:Y:S01]  /*1bd0*/  SHFL.BFLY PT, R14, R13, 0x2, 0x1f ;  /* 0x0c401f000d0e7f89 */ /* 0x000ea200000e0000 */
[----:B-1----:R-:W-:Y:S01]  /*1be0*/  FADD.FTZ R10, R9, R8 ;  /* 0x00000008090a7221 */ /* 0x002fe20000010000 */
[----:B------:R-:W-:-:S02]  /*1bf0*/  IMAD R8, R7, 0xc0, RZ ;  /* 0x000000c007087824 */ /* 0x000fc400078e02ff */
[----:B--2---:R-:W-:Y:S02]  /*1c00*/  FADD.FTZ R14, R13, R14 ;  /* 0x0000000e0d0e7221 */ /* 0x004fe40000010000 */
[----:B------:R-:W1:Y:S01]  /*1c10*/  SHFL.BFLY PT, R11, R10, 0x1, 0x1f ;  /* 0x0c201f000a0b7f89 */ /* 0x000e6200000e0000 */
[----:B------:R-:W-:Y:S02]  /*1c20*/  SHF.R.S32.HI R9, RZ, 0x1f, R8 ;  /* 0x0000001fff097819 */ /* 0x000fe40000011408 */
[----:B------:R-:W-:Y:S01]  /*1c30*/  IADD3 R8, P0, P1, R8, R12, R17 ;  /* 0x0000000c08087210 */ /* 0x000fe2000791e011 */
[----:B------:R-:W2:Y:S01]  /*1c40*/  SHFL.BFLY PT, R13, R14, 0x1, 0x1f ;  /* 0x0c201f000e0d7f89 */ /* 0x000ea200000e0000 */
[----:B------:R-:W-:-:S04]  /*1c50*/  SHF.R.S32.HI R12, RZ, 0x1f, R12 ;  /* 0x0000001fff0c7819 */ /* 0x000fc8000001140c */
[----:B------:R-:W-:Y:S01]  /*1c60*/  IADD3.X R9, R9, R12, R18, P0, P1 ;  /* 0x0000000c09097210 */ /* 0x000fe200007e2412 */
[----:B0-----:R-:W-:Y:S01]  /*1c70*/  IMAD R12, R20, UR7, RZ ;  /* 0x00000007140c7c24 */ /* 0x001fe2000f8e02ff */
[----:B------:R-:W-:Y:S02]  /*1c80*/  ISETP.NE.AND P1, PT, R58, RZ, PT ;  /* 0x000000ff3a00720c */ /* 0x000fe40003f25270 */
[----:B------:R-:W-:Y:S01]  /*1c90*/  ISETP.GE.AND P0, PT, R59, R0, PT ;  /* 0x000000003b00720c */ /* 0x000fe20003f06270 */
[----:B------:R-:W-:Y:S02]  /*1ca0*/  IMAD R15, R21, UR6, R12 ;  /* 0x00000006150f7c24 */ /* 0x000fe4000f8e020c */
[----:B------:R-:W-:Y:S01]  /*1cb0*/  IMAD.WIDE.U32 R8, R20, UR6, R8 ;  /* 0x0000000614087c25 */ /* 0x000fe2000f8e0008 */
[----:B------:R-:W-:-:S03]  /*1cc0*/  ISETP.GT.OR P0, PT, R59, 0x3f, P0 ;  /* 0x0000003f3b00780c */ /* 0x000fc60000704670 */
[----:B-1----:R-:W-:Y:S01]  /*1cd0*/  FADD.FTZ R10, R10, R11 ;  /* 0x0000000b0a0a7221 */ /* 0x002fe20000010000 */
[----:B------:R-:W-:Y:S02]  /*1ce0*/  IMAD.IADD R11, R9, 0x1, R15 ;  /* 0x00000001090b7824 */ /* 0x000fe400078e020f */
[----:B--2---:R-:W-:Y:S01]  /*1cf0*/  FADD.FTZ R17, R14, R13 ;  /* 0x0000000d0e117221 */ /* 0x004fe20000010000 */
[----:B------:R-:W-:Y:S06]  /*1d00*/  @P1 BRA `(.L_x_3851) ;  /* 0x00000000005c1947 */ /* 0x000fec0003800000 */
[----:B------:R-:W0:Y:S01]  /*1d10*/  LDC.64 R14, c[0x0][0x278] ;  /* 0x00009e00ff0e7b82 */ /* 0x000e220000000a00 */
[----:B------:R-:W-:Y:S01]  /*1d20*/  SHF.R.S32.HI R13, RZ, 0x1f, R7 ;  /* 0x0000001fff0d7819 */ /* 0x000fe20000011407 */
[----:B------:R-:W-:Y:S01]  /*1d30*/  ULDC.64 UR8, c[0x0][0x280] ;  /* 0x0000a00000087ab9 */ /* 0x000fe20000000a00 */
[----:B------:R-:W-:Y:S02]  /*1d40*/  IADD3 R12, P1, R60, R7, RZ ;  /* 0x000000073c0c7210 */ /* 0x000fe40007f3e0ff */
[----:B------:R-:W-:Y:S02]  /*1d50*/  ISETP.GE.AND P2, PT, R56, R57, PT ;  /* 0x000000393800720c */ /* 0x000fe40003f46270 */
[----:B------:R-:W-:Y:S01]  /*1d60*/  LEA.HI.X.SX32 R13, R60, R13, 0x1, P1 ;  /* 0x0000000d3c0d7211 */ /* 0x000fe200008f0eff */
[C---:B0-----:R-:W-:Y:S02]  /*1d70*/  IMAD R0, R14.reuse, UR7, RZ ;  /* 0x000000070e007c24 */ /* 0x041fe4000f8e02ff */
[----:B------:R-:W-:-:S04]  /*1d80*/  IMAD.WIDE.U32 R12, R14, UR6, R12 ;  /* 0x000000060e0c7c25 */ /* 0x000fc8000f8e000c */
[----:B------:R-:W-:-:S05]  /*1d90*/  IMAD R15, R15, UR6, R0 ;  /* 0x000000060f0f7c24 */ /* 0x000fca000f8e0200 */
[----:B------:R-:W-:Y:S01]  /*1da0*/  IADD3 R13, R13, R15, RZ ;  /* 0x0000000f0d0d7210 */ /* 0x000fe20007ffe0ff */
[----:B------:R-:W-:Y:S02]  /*1db0*/  IMAD R15, R3, UR8, RZ ;  /* 0x00000008030f7c24 */ /* 0x000fe4000f8e02ff */
[----:B------:R-:W-:-:S04]  /*1dc0*/  IMAD.WIDE.U32 R12, R6, UR8, R12 ;  /* 0x00000008060c7c25 */ /* 0x000fc8000f8e000c */
[----:B------:R-:W-:Y:S01]  /*1dd0*/  IMAD R15, R6, UR9, R15 ;  /* 0x00000009060f7c24 */ /* 0x000fe2000f8e020f */
[----:B------:R-:W-:Y:S01]  /*1de0*/  IADD3 R0, P1, R56, R12, RZ ;  /* 0x0000000c38007210 */ /* 0x000fe20007f3e0ff */
[----:B------:R-:W-:-:S03]  /*1df0*/  ULDC.64 UR8, c[0x0][0x260] ;  /* 0x0000980000087ab9 */ /* 0x000fc60000000a00 */
        /* <DEDUP_REMOVED lines=8> */
.L_x_3851:
[----:B------:R-:W-:Y:S05]  /*1e80*/  BSYNC B0 ;  /* 0x0000000000007941 */ /* 0x000fea0003800000 */
.L_x_3850:
[----:B------:R-:W-:Y:S04]  /*1e90*/  BSSY B0, `(.L_x_3852) ;  /* 0x0000018000007945 */ /* 0x000fe80003800000 */
[----:B------:R-:W-:Y:S05]  /*1ea0*/  @P0 BRA `(.L_x_3853) ;  /* 0x0000000000580947 */ /* 0x000fea0003800000 */
[----:B0-----:R-:W0:Y:S01]  /*1eb0*/  LDC.64 R14, c[0x0][0x2a8] ;  /* 0x0000aa00ff0e7b82 */ /* 0x001e220000000a00 */
[----:B------:R-:W-:Y:S01]  /*1ec0*/  IADD3 R12, P0, P1, R7, R60, R59 ;  /* 0x0000003c070c7210 */ /* 0x000fe2000791e03b */
[----:B------:R-:W-:Y:S01]  /*1ed0*/  ULDC.64 UR8, c[0x0][0x2b0] ;  /* 0x0000ac0000087ab9 */ /* 0x000fe20000000a00 */
[----:B------:R-:W-:Y:S02]  /*1ee0*/  SHF.R.S32.HI R2, RZ, 0x1f, R7 ;  /* 0x0000001fff027819 */ /* 0x000fe40000011407 */
[----:B------:R-:W-:Y:S02]  /*1ef0*/  SHF.R.S32.HI R0, RZ, 0x1f, R60 ;  /* 0x0000001fff007819 */ /* 0x000fe4000001143c */
[----:B------:R-:W-:-:S04]  /*1f00*/  SHF.R.S32.HI R7, RZ, 0x1f, R59 ;  /* 0x0000001fff077819 */ /* 0x000fc8000001143b */
[----:B------:R-:W-:Y:S02]  /*1f10*/  IADD3.X R13, R2, R0, R7, P0, P1 ;  /* 0x00000000020d7210 */ /* 0x000fe400007e2407 */
[----:B------:R-:W-:Y:S01]  /*1f20*/  FSETP.NEU.FTZ.AND P0, PT, R5, -INF , PT ;  /* 0xff8000000500780b */ /* 0x000fe20003f1d000 */
[C---:B0-----:R-:W-:Y:S02]  /*1f30*/  IMAD R0, R14.reuse, UR7, RZ ;  /* 0x000000070e007c24 */ /* 0x041fe4000f8e02ff */
[----:B------:R-:W-:-:S04]  /*1f40*/  IMAD.WIDE.U32 R12, R14, UR6, R12 ;  /* 0x000000060e0c7c25 */ /* 0x000fc8000f8e000c */
[----:B------:R-:W-:Y:S02]  /*1f50*/  IMAD R7, R15, UR6, R0 ;  /* 0x000000060f077c24 */ /* 0x000fe4000f8e0200 */
[----:B------:R-:W-:Y:S01]  /*1f60*/  FMUL.FTZ R0, R5, 1.4426950216293334961 ;  /* 0x3fb8aa3b05007820 */ /* 0x000fe20000410000 */
[----:B------:R-:W-:Y:S02]  /*1f70*/  IMAD R15, R3, UR8, RZ ;  /* 0x00000008030f7c24 */ /* 0x000fe4000f8e02ff */
[----:B------:R-:W-:Y:S02]  /*1f80*/  IMAD.IADD R13, R13, 0x1, R7 ;  /* 0x000000010d0d7824 */ /* 0x000fe400078e0207 */
[C---:B------:R-:W-:Y:S02]  /*1f90*/  IMAD R7, R6.reuse, UR9, R15 ;  /* 0x0000000906077c24 */ /* 0x040fe4000f8e020f */
[----:B------:R-:W-:Y:S01]  /*1fa0*/  IMAD.WIDE.U32 R12, R6, UR8, R12 ;  /* 0x00000008060c7c25 */ /* 0x000fe2000f8e000c */
[----:B------:R-:W-:-:S04]  /*1fb0*/  ULDC.64 UR8, c[0x0][0x2a0] ;  /* 0x0000a80000087ab9 */ /* 0x000fc80000000a00 */
[----:B------:R-:W-:Y:S02]  /*1fc0*/  IADD3 R7, R13, R7, RZ ;  /* 0x000000070d077210 */ /* 0x000fe40007ffe0ff */
[----:B------:R-:W-:-:S04]  /*1fd0*/  LEA R4, P1, R12, UR8, 0x2 ;  /* 0x000000080c047c11 */ /* 0x000fc8000f8210ff */
[----:B------:R-:W-:Y:S02]  /*1fe0*/  LEA.HI.X R5, R12, UR9, R7, 0x2, P1 ;  /* 0x000000090c057c11 */ /* 0x000fe400088f1407 */
[----:B------:R-:W-:-:S05]  /*1ff0*/  FSEL R7, R0, RZ, P0 ;  /* 0x000000ff00077208 */ /* 0x000fca0000000000 */
[----:B------:R1:W-:Y:S02]  /*2000*/  STG.E desc[UR4][R4.64], R7 ;  /* 0x0000000704007986 */ /* 0x0003e4000c101904 */
.L_x_3853:
[----:B------:R-:W-:Y:S05]  /*2010*/  BSYNC B0 ;  /* 0x0000000000007941 */ /* 0x000fea0003800000 */
.L_x_3852:
[----:B------:R-:W-:Y:S01]  /*2020*/  ULDC.64 UR10, c[0x0][0x2e8] ;  /* 0x0000ba00000a7ab9 */ /* 0x000fe20000000a00 */
[----:B------:R-:W-:Y:S01]  /*2030*/  ULDC.64 UR8, c[0x0][0x2d8] ;  /* 0x0000b60000087ab9 */ /* 0x000fe20000000a00 */
[----:B------:R-:W-:Y:S01]  /*2040*/  ISETP.NE.U32.AND P0, PT, RZ, UR10, PT ;  /* 0x0000000aff007c0c */ /* 0x000fe2000bf05070 */
[----:B------:R-:W-:Y:S02]  /*2050*/  IMAD R3, R3, UR8, RZ ;  /* 0x0000000803037c24 */ /* 0x000fe4000f8e02ff */
[----:B------:R-:W-:Y:S01]  /*2060*/  IMAD.MOV.U32 R10, RZ, RZ, R8 ;  /* 0x000000ffff0a7224 */ /* 0x000fe200078e0008 */
[----:B------:R-:W-:Y:S01]  /*2070*/  ISETP.NE.AND.EX P0, PT, RZ, UR11, PT, P0 ;  /* 0x0000000bff007c0c */ /* 0x000fe2000bf05300 */
[C---:B------:R-:W-:Y:S02]  /*2080*/  IMAD R3, R6.reuse, UR9, R3 ;  /* 0x0000000906037c24 */ /* 0x040fe4000f8e0203 */
[----:B------:R-:W-:Y:S01]  /*2090*/  IMAD.WIDE.U32 R10, R6, UR8, R10 ;  /* 0x00000008060a7c25 */ /* 0x000fe2000f8e000a */
[----:B------:R-:W-:Y:S01]  /*20a0*/  ISETP.NE.OR P0, PT, R59, RZ, !P0 ;  /* 0x000000ff3b00720c */ /* 0x000fe20004705670 */
[----:B------:R-:W-:-:S02]  /*20b0*/  ULDC.64 UR8, c[0x0][0x2b8] ;  /* 0x0000ae0000087ab9 */ /* 0x000fc40000000a00 */
[----:B------:R-:W-:Y:S02]  /*20c0*/  LEA R2, P1, R10, UR8, 0x2 ;  /* 0x000000080a027c11 */ /* 0x000fe4000f8210ff */
[----:B------:R-:W-:-:S04]  /*20d0*/  IADD3 R3, R11, R3, RZ ;  /* 0x000000030b037210 */ /* 0x000fc80007ffe0ff */
[----:B------:R-:W-:-:S05]  /*20e0*/  LEA.HI.X R3, R10, UR9, R3, 0x2, P1 ;  /* 0x000000090a037c11 */ /* 0x000fca00088f1403 */
        /* <DEDUP_REMOVED lines=13> */
[----:B------:R-:W3:Y:S08]  /*21c0*/  LDC R0, c[0x0][0x2e0] ;  /* 0x0000b800ff007b82 */ /* 0x000ef00000000800 */
[----:B-1----:R-:W1:Y:S08]  /*21d0*/  LDC R4, c[0x0][0x220] ;  /* 0x00008800ff047b82 */ /* 0x002e700000000800 */
[----:B--2---:R-:W2:Y:S01]  /*21e0*/  LDC.64 R2, c[0x0][0x2e8] ;  /* 0x0000ba00ff027b82 */ /* 0x004ea20000000a00 */
[----:B---3--:R-:W-:-:S04]  /*21f0*/  IMAD R61, R61, R0, R66 ;  /* 0x000000003d3d7224 */ /* 0x008fc800078e0242 */
[----:B-1----:R-:W-:-:S04]  /*2200*/  IMAD R61, R61, R4, UR6 ;  /* 0x000000063d3d7e24 */ /* 0x002fc8000f8e0204 */
[----:B--2---:R-:W-:-:S05]  /*2210*/  IMAD.WIDE R2, R61, 0x4, R2 ;  /* 0x000000043d027825 */ /* 0x004fca00078e0202 */
[----:B------:R-:W-:Y:S01]  /*2220*/  STG.E desc[UR4][R2.64], RZ ;  /* 0x000000ff02007986 */ /* 0x000fe2000c101904 */
[----:B------:R-:W-:Y:S05]  /*2230*/  EXIT ;  /* 0x000000000000794d */ /* 0x000fea0003800000 */
.L_x_3854:
        /* <DEDUP_REMOVED lines=12> */
.L_x_3882:


//--------------------- .nv.global.init           --------------------------
	.section	.nv.global.init,"aw",@progbits
.nv.global.init:
	.type		$str$23,@object
	.size		$str$23,($str$24 - $str$23)
$str$23:
        /*0000*/ 	.byte	0x28, 0x61, 0x64, 0x64, 0x72, 0x65, 0x73, 0x73, 0x20, 0x26, 0x20, 0x6d, 0x61, 0x73, 0x6b, 0x29
        /*0010*/ 	.byte	0x20, 0x3d, 0x3d, 0x20, 0x30, 0x00
	.type		$str$24,@object
	.size		$str$24,(__unnamed_4 - $str$24)
$str$24:
        /*0016*/ 	.byte	0x2f, 0x74, 0x6d, 0x70, 0x2f, 0x6f, 0x73, 0x73, 0x5f, 0x6b, 0x65, 0x72, 0x6e, 0x65, 0x6c, 0x73
        /*0026*/ 	.byte	0x5f, 0x73, 0x72, 0x63, 0x2f, 0x66, 0x6c, 0x61, 0x73, 0x68, 0x5f, 0x61, 0x74, 0x74, 0x65, 0x6e
        /*0036*/ 	.byte	0x74, 0x69, 0x6f, 0x6e, 0x2f, 0x63, 0x73, 0x72, 0x63, 0x2f, 0x63, 0x75, 0x74, 0x6c, 0x61, 0x73
        /*0046*/ 	.byte	0x73, 0x2f, 0x69, 0x6e, 0x63, 0x6c, 0x75, 0x64, 0x65, 0x2f, 0x63, 0x75, 0x74, 0x65, 0x2f, 0x70
        /*0056*/ 	.byte	0x6f, 0x69, 0x6e, 0x74, 0x65, 0x72, 0x5f, 0x66, 0x6c, 0x61, 0x67, 0x67, 0x65, 0x64, 0x2e, 0x68
        /*0066*/ 	.byte	0x70, 0x70, 0x00
	.type		__unnamed_4,@object
	.size		__unnamed_4,(__unnamed_2 - __unnamed_4)
__unnamed_4:
        /* <DEDUP_REMOVED lines=20> */
        /*01a9*/ 	.byte	0x74, 0x65, 0x3a, 0x3a, 0x43, 0x3c, 0x36, 0x34, 0x3e, 0x3e, 0x3e, 0x3e, 0x5d, 0x00
	.type		__unnamed_2,@object
	.size		__unnamed_2,(__unnamed_3 - __unnamed_2)
__unnamed_2:
        /* <DEDUP_REMOVED lines=22> */
        /*0317*/ 	.byte	0x3e, 0x3e, 0x3e, 0x3e, 0x20, 0x26, 0x5d, 0x00
	.type		__unnamed_3,@object
	.size		__unnamed_3,(__unnamed_1 - __unnamed_3)
__unnamed_3:
        /* <DEDUP_REMOVED lines=24> */
        /*049f*/ 	.byte	0x5d, 0x00
	.type		__unnamed_1,@object
	.size		__unnamed_1,(.L_0 - __unnamed_1)
__unnamed_1:
        /* <DEDUP_REMOVED lines=28> */
        /*0661*/ 	.byte	0x3a, 0x43, 0x3c, 0x30, 0x3e, 0x3e, 0x3e, 0x3e, 0x3e, 0x20, 0x26, 0x5d, 0x00
.L_0:


//--------------------- .nv.shared._ZN7cutlass13device_kernelIN5flash11enable_sm90INS1_16FlashAttnBwdSm90INS1_25CollectiveMainloopBwdSm90ILi2ELi1ELi1EN4cute5tupleIJNS5_1CILi1EEES8_S8_EEENS6_IJNS7_ILi64EEENS7_ILi96EEENS7_ILi192EEEEEENS_10bfloat16_tEfNS_4arch4Sm90ELb0ELb0ELb1ELb0ELb0ELb0ELb1ELb0ELi3ELi1ELi1ELi1ELb0EEENS1_21CollectiveEpilogueBwdISD_SE_SG_Li384ELb0ELb1ELi3EEENS1_19SingleTileSchedulerILb0ELb0ELb0ELi96EEEEEEEEEvNT_6ParamsE --------------------------
	.section	.nv.shared._ZN7cutlass13device_kernelIN5flash11enable_sm90INS1_16FlashAttnBwdSm90INS1_25CollectiveMainloopBwdSm90ILi2ELi1ELi1EN4cute5tupleIJNS5_1CILi1EEES8_S8_EEENS6_IJNS7_ILi64EEENS7_ILi96EEENS7_ILi192EEEEEENS_10bfloat16_tEfNS_4arch4Sm90ELb0ELb0ELb1ELb0ELb0ELb0ELb1ELb0ELi3ELi1ELi1ELi1ELb0EEENS1_21CollectiveEpilogueBwdISD_SE_SG_Li384ELb0ELb1ELi3EEENS1_19SingleTileSchedulerILb0ELb0ELb0ELi96EEEEEEEEEvNT_6ParamsE,"aw",@nobits
	.sectionflags	@""
	.align	16
	.zero		1024


//--------------------- .nv.shared.reserved.0     --------------------------
	.section	.nv.shared.reserved.0,"aw",@nobits
	.weak		__nv_reservedSMEM_offset_0_alias
	.size		__nv_reservedSMEM_offset_0_alias, 0, 0
	.other		__nv_reservedSMEM_offset_0_alias,@"STO_CUDA_RESERVED_SHARED STV_DEFAULT"
__nv_reservedSMEM_offset_0_alias:
	.zero		0


//--------------------- .nv.global                --------------------------
	.section	.nv.global,"aw",@nobits
.nv.global:
	.type		_ZN74_INTERNAL_be9e3223_38_flash_bwd_hdim192_bf16_softcap_sm90_cu_59c7631c_29664cute1_E,@object
	.size		_ZN74_INTERNAL_be9e3223_38_flash_bwd_hdim192_bf16_softcap_sm90_cu_59c7631c_29664cute1_E,(_ZN74_INTERNAL_be9e3223_38_flash_bwd_hdim192_bf16_softcap_sm90_cu_59c7631c_29664cuda3std3__45__cpo6cbeginE - _ZN74_INTERNAL_be9e3223_38_flash_bwd_hdim192_bf16_softcap_sm90_cu_59c7631c_29664cute1_E)
_ZN74_INTERNAL_be9e3223_38_flash_bwd_hdim192_bf16_softcap_sm90_cu_59c7631c_29664cute1_E:
	.zero		1
	.type		_ZN74_INTERNAL_be9e3223_38_flash_bwd_hdim192_bf16_softcap_sm90_cu_59c7631c_29664cuda3std3__45__cpo6cbeginE,@object
	.size		_ZN74_INTERNAL_be9e3223_38_flash_bwd_hdim192_bf16_softcap_sm90_cu_59c7631c_29664cuda3std3__45__cpo6cbeginE,(_ZN74_INTERNAL_be9e3223_38_flash_bwd_hdim192_bf16_softcap_sm90_cu_59c7631c_29664cuda3std3__48in_placeE - _ZN74_INTERNAL_be9e3223_38_flash_bwd_hdim192_bf16_softcap_sm90_cu_59c7631c_29664cuda3std3__45__cpo6cbeginE)
_ZN74_INTERNAL_be9e3223_38_flash_bwd_hdim192_bf16_softcap_sm90_cu_59c7631c_29664cuda3std3__45__cpo6cbeginE:
	.zero		1
	.type		_ZN74_INTERNAL_be9e3223_38_flash_bwd_hdim192_bf16_softcap_sm90_cu_59c7631c_29664cuda3std3__48in_placeE,@object
	.size		_ZN74_INTERNAL_be9e3223_38_flash_bwd_hdim192_bf16_softcap_sm90_cu_59c7631c_29664cuda3std3__48in_placeE,(_ZN74_INTERNAL_be9e3223_38_flash_bwd_hdim192_bf16_softcap_sm90_cu_59c7631c_29664cuda3std6ranges3__45__cpo9iter_moveE - _ZN74_INTERNAL_be9e3223_38_flash_bwd_hdim192_bf16_softcap_sm90_cu_59c7631c_29664cuda3std3__48in_placeE)
_ZN74_INTERNAL_be9e3223_38_flash_bwd_hdim192_bf16_softcap_sm90_cu_59c7631c_29664cuda3std3__48in_placeE:
	.zero		1
	.type		_ZN74_INTERNAL_be9e3223_38_flash_bwd_hdim192_bf16_softcap_sm90_cu_59c7631c_29664cuda3std6ranges3__45__cpo9iter_moveE,@object
	.size		_ZN74_INTERNAL_be9e3223_38_flash_bwd_hdim192_bf16_softcap_sm90_cu_59c7631c_29664cuda3std6ranges3__45__cpo9iter_moveE,(_ZN74_INTERNAL_be9e3223_38_flash_bwd_hdim192_bf16_softcap_sm90_cu_59c7631c_29664cuda3std3__45__cpo5beginE - _ZN74_INTERNAL_be9e3223_38_flash_bwd_hdim192_bf16_softcap_sm90_cu_59c7631c_29664cuda3std6ranges3__45__cpo9iter_moveE)
_ZN74_INTERNAL_be9e3223_38_flash_bwd_hdim192_bf16_softcap_sm90_cu_59c7631c_29664cuda3std6ranges3__45__cpo9iter_moveE:
	.zero		1
	.type		_ZN74_INTERNAL_be9e3223_38_flash_bwd_hdim192_bf16_softcap_sm90_cu_59c7631c_29664cuda3std3__45__cpo5beginE,@object
	.size		_ZN74_INTERNAL_be9e3223_38_flash_bwd_hdim192_bf16_softcap_sm90_cu_59c7631c_29664cuda3std3__45__cpo5beginE,(_ZN74_INTERNAL_be9e3223_38_flash_bwd_hdim192_bf16_softcap_sm90_cu_59c7631c_29664cuda3std3__476_GLOBAL__N__be9e3223_38_flash_bwd_hdim192_bf16_softcap_sm90_cu_59c7631c_29666ignoreE - _ZN74_INTERNAL_be9e3223_38_flash_bwd_hdim192_bf16_softcap_sm90_cu_59c7631c_29664cuda3std3__45__cpo5beginE)
_ZN74_INTERNAL_be9e3223_38_flash_bwd_hdim192_bf16_softcap_sm90_cu_59c7631c_29664cuda3std3__45__cpo5beginE:
	.zero		1
	.type		_ZN74_INTERNAL_be9e3223_38_flash_bwd_hdim192_bf16_softcap_sm90_cu_59c7631c_29664cuda3std3__476_GLOBAL__N__be9e3223_38_flash_bwd_hdim192_bf16_softcap_sm90_cu_59c7631c_29666ignoreE,@object
	.size		_ZN74_INTERNAL_be9e3223_38_flash_bwd_hdim192_bf16_softcap_sm90_cu_59c7631c_29664cuda3std3__476_GLOBAL__N__be9e3223_38_flash_bwd_hdim192_bf16_softcap_sm90_cu_59c7631c_29666ignoreE,(_ZN74_INTERNAL_be9e3223_38_flash_bwd_hdim192_bf16_softcap_sm90_cu_59c7631c_29664cute7productE - _ZN74_INTERNAL_be9e3223_38_flash_bwd_hdim192_bf16_softcap_sm90_cu_59c7631c_29664cuda3std3__476_GLOBAL__N__be9e3223_38_flash_bwd_hdim192_bf16_softcap_sm90_cu_59c7631c_29666ignoreE)
_ZN74_INTERNAL_be9e3223_38_flash_bwd_hdim192_bf16_softcap_sm90_cu_59c7631c_29664cuda3std3__476_GLOBAL__N__be9e3223_38_flash_bwd_hdim192_bf16_softcap_sm90_cu_59c7631c_29666ignoreE:
	.zero		1
	.type		_ZN74_INTERNAL_be9e3223_38_flash_bwd_hdim192_bf16_softcap_sm90_cu_59c7631c_29664cute7productE,@object
	.size		_ZN74_INTERNAL_be9e3223_38_flash_bwd_hdim192_bf16_softcap_sm90_cu_59c7631c_29664cute7productE,(_ZN74_INTERNAL_be9e3223_38_flash_bwd_hdim192_bf16_softcap_sm90_cu_59c7631c_29664cuda3std3__45__cpo3endE - _ZN74_INTERNAL_be9e3223_38_flash_bwd_hdim192_bf16_softcap_sm90_cu_59c7631c_29664cute7productE)
_ZN74_INTERNAL_be9e3223_38_flash_bwd_hdim192_bf16_softcap_sm90_cu_59c7631c_29664cute7productE:
	.zero		1
	.type		_ZN74_INTERNAL_be9e3223_38_flash_bwd_hdim192_bf16_softcap_sm90_cu_59c7631c_29664cuda3std3__45__cpo3endE,@object
	.size		_ZN74_INTERNAL_be9e3223_38_flash_bwd_hdim192_bf16_softcap_sm90_cu_59c7631c_29664cuda3std3__45__cpo3endE,(_ZN74_INTERNAL_be9e3223_38_flash_bwd_hdim192_bf16_softcap_sm90_cu_59c7631c_29664cuda3std3__419piecewise_constructE - _ZN74_INTERNAL_be9e3223_38_flash_bwd_hdim192_bf16_softcap_sm90_cu_59c7631c_29664cuda3std3__45__cpo3endE)
_ZN74_INTERNAL_be9e3223_38_flash_bwd_hdim192_bf16_softcap_sm90_cu_59c7631c_29664cuda3std3__45__cpo3endE:
	.zero		1
	.type		_ZN74_INTERNAL_be9e3223_38_flash_bwd_hdim192_bf16_softcap_sm90_cu_59c7631c_29664cuda3std3__419piecewise_constructE,@object
	.size		_ZN74_INTERNAL_be9e3223_38_flash_bwd_hdim192_bf16_softcap_sm90_cu_59c7631c_29664cuda3std3__419piecewise_constructE,(_ZN74_INTERNAL_be9e3223_38_flash_bwd_hdim192_bf16_softcap_sm90_cu_59c7631c_29664cuda3std3__45__cpo4cendE - _ZN74_INTERNAL_be9e3223_38_flash_bwd_hdim192_bf16_softcap_sm90_cu_59c7631c_29664cuda3std3__419piecewise_constructE)
_ZN74_INTERNAL_be9e3223_38_flash_bwd_hdim192_bf16_softcap_sm90_cu_59c7631c_29664cuda3std3__419piecewise_constructE:
	.zero		1
	.type		_ZN74_INTERNAL_be9e3223_38_flash_bwd_hdim192_bf16_softcap_sm90_cu_59c7631c_29664cuda3std3__45__cpo4cendE,@object
	.size		_ZN74_INTERNAL_be9e3223_38_flash_bwd_hdim192_bf16_softcap_sm90_cu_59c7631c_29664cuda3std3__45__cpo4cendE,(_ZN74_INTERNAL_be9e3223_38_flash_bwd_hdim192_bf16_softcap_sm90_cu_59c7631c_29664cuda3std6ranges3__45__cpo4swapE - _ZN74_INTERNAL_be9e3223_38_flash_bwd_hdim192_bf16_softcap_sm90_cu_59c7631c_29664cuda3std3__45__cpo4cendE)
_ZN74_INTERNAL_be9e3223_38_flash_bwd_hdim192_bf16_softcap_sm90_cu_59c7631c_29664cuda3std3__45__cpo4cendE:
	.zero		1
	.type		_ZN74_INTERNAL_be9e3223_38_flash_bwd_hdim192_bf16_softcap_sm90_cu_59c7631c_29664cuda3std6ranges3__45__cpo4swapE,@object
	.size		_ZN74_INTERNAL_be9e3223_38_flash_bwd_hdim192_bf16_softcap_sm90_cu_59c7631c_29664cuda3std6ranges3__45__cpo4swapE,(.L_11 - _ZN74_INTERNAL_be9e3223_38_flash_bwd_hdim192_bf16_softcap_sm90_cu_59c7631c_29664cuda3std6ranges3__45__cpo4swapE)
_ZN74_INTERNAL_be9e3223_38_flash_bwd_hdim192_bf16_softcap_sm90_cu_59c7631c_29664cuda3std6ranges3__45__cpo4swapE:
	.zero		1
.L_11:


//--------------------- .nv.shared._ZN7cutlass13device_kernelIN5flash11enable_sm90INS1_16FlashAttnBwdSm90INS1_25CollectiveMainloopBwdSm90ILi2ELi1ELi1EN4cute5tupleIJNS5_1CILi1EEES8_S8_EEENS6_IJNS7_ILi64EEENS7_ILi96EEENS7_ILi192EEEEEENS_10bfloat16_tEfNS_4arch4Sm90ELb0ELb0ELb1ELb0ELb1ELb0ELb1ELb0ELi3ELi1ELi1ELi1ELb0EEENS1_21CollectiveEpilogueBwdISD_SE_SG_Li384ELb0ELb1ELi3EEENS1_19SingleTileSchedulerILb0ELb0ELb0ELi96EEEEEEEEEvNT_6ParamsE --------------------------
	.section	.nv.shared._ZN7cutlass13device_kernelIN5flash11enable_sm90INS1_16FlashAttnBwdSm90INS1_25CollectiveMainloopBwdSm90ILi2ELi1ELi1EN4cute5tupleIJNS5_1CILi1EEES8_S8_EEENS6_IJNS7_ILi64EEENS7_ILi96EEENS7_ILi192EEEEEENS_10bfloat16_tEfNS_4arch4Sm90ELb0ELb0ELb1ELb0ELb1ELb0ELb1ELb0ELi3ELi1ELi1ELi1ELb0EEENS1_21CollectiveEpilogueBwdISD_SE_SG_Li384ELb0ELb1ELi3EEENS1_19SingleTileSchedulerILb0ELb0ELb0ELi96EEEEEEEEEvNT_6ParamsE,"aw",@nobits
	.sectionflags	@""
	.align	16
	.zero		1024


//--------------------- .nv.shared._ZN7cutlass13device_kernelIN5flash11enable_sm90INS1_16FlashAttnBwdSm90INS1_25CollectiveMainloopBwdSm90ILi2ELi1ELi1EN4cute5tupleIJNS5_1CILi1EEES8_S8_EEENS6_IJNS7_ILi64EEENS7_ILi96EEENS7_ILi192EEEEEENS_10bfloat16_tEfNS_4arch4Sm90ELb0ELb0ELb1ELb0ELb0ELb0ELb1ELb0ELi3ELi1ELi1ELi1ELb0EEENS1_24CollectiveEpilogueBwdGQAISD_fSG_Li384ELb0ELb0EEENS1_19SingleTileSchedulerILb0ELb0ELb0ELi96EEEEEEEEEvNT_6ParamsE --------------------------
	.section	.nv.shared._ZN7cutlass13device_kernelIN5flash11enable_sm90INS1_16FlashAttnBwdSm90INS1_25CollectiveMainloopBwdSm90ILi2ELi1ELi1EN4cute5tupleIJNS5_1CILi1EEES8_S8_EEENS6_IJNS7_ILi64EEENS7_ILi96EEENS7_ILi192EEEEEENS_10bfloat16_tEfNS_4arch4Sm90ELb0ELb0ELb1ELb0ELb0ELb0ELb1ELb0ELi3ELi1ELi1ELi1ELb0EEENS1_24CollectiveEpilogueBwdGQAISD_fSG_Li384ELb0ELb0EEENS1_19SingleTileSchedulerILb0ELb0ELb0ELi96EEEEEEEEEvNT_6ParamsE,"aw",@nobits
	.sectionflags	@""
	.align	16
	.zero		1024


//--------------------- .nv.shared._ZN7cutlass13device_kernelIN5flash11enable_sm90INS1_16FlashAttnBwdSm90INS1_25CollectiveMainloopBwdSm90ILi2ELi1ELi1EN4cute5tupleIJNS5_1CILi1EEES8_S8_EEENS6_IJNS7_ILi64EEENS7_ILi96EEENS7_ILi192EEEEEENS_10bfloat16_tEfNS_4arch4Sm90ELb0ELb0ELb1ELb0ELb1ELb0ELb1ELb0ELi3ELi1ELi1ELi1ELb0EEENS1_24CollectiveEpilogueBwdGQAISD_fSG_Li384ELb0ELb1EEENS1_19SingleTileSchedulerILb0ELb0ELb0ELi96EEEEEEEEEvNT_6ParamsE --------------------------
	.section	.nv.shared._ZN7cutlass13device_kernelIN5flash11enable_sm90INS1_16FlashAttnBwdSm90INS1_25CollectiveMainloopBwdSm90ILi2ELi1ELi1EN4cute5tupleIJNS5_1CILi1EEES8_S8_EEENS6_IJNS7_ILi64EEENS7_ILi96EEENS7_ILi192EEEEEENS_10bfloat16_tEfNS_4arch4Sm90ELb0ELb0ELb1ELb0ELb1ELb0ELb1ELb0ELi3ELi1ELi1ELi1ELb0EEENS1_24CollectiveEpilogueBwdGQAISD_fSG_Li384ELb0ELb1EEENS1_19SingleTileSchedulerILb0ELb0ELb0ELi96EEEEEEEEEvNT_6ParamsE,"aw",@nobits
	.sectionflags	@""
	.align	16
	.zero		1024


//--------------------- .nv.shared._ZN7cutlass13device_kernelIN5flash11enable_sm90INS1_16FlashAttnBwdSm90INS1_25CollectiveMainloopBwdSm90ILi2ELi1ELi1EN4cute5tupleIJNS5_1CILi1EEES8_S8_EEENS6_IJNS7_ILi64EEENS7_ILi96EEENS7_ILi192EEEEEENS_10bfloat16_tEfNS_4arch4Sm90ELb0ELb0ELb1ELb1ELb0ELb0ELb1ELb0ELi3ELi1ELi1ELi1ELb0EEENS1_21CollectiveEpilogueBwdISD_SE_SG_Li384ELb1ELb1ELi3EEENS1_19SingleTileSchedulerILb1ELb0ELb0ELi96EEEEEEEEEvNT_6ParamsE --------------------------
	.section	.nv.shared._ZN7cutlass13device_kernelIN5flash11enable_sm90INS1_16FlashAttnBwdSm90INS1_25CollectiveMainloopBwdSm90ILi2ELi1ELi1EN4cute5tupleIJNS5_1CILi1EEES8_S8_EEENS6_IJNS7_ILi64EEENS7_ILi96EEENS7_ILi192EEEEEENS_10bfloat16_tEfNS_4arch4Sm90ELb0ELb0ELb1ELb1ELb0ELb0ELb1ELb0ELi3ELi1ELi1ELi1ELb0EEENS1_21CollectiveEpilogueBwdISD_SE_SG_Li384ELb1ELb1ELi3EEENS1_19SingleTileSchedulerILb1ELb0ELb0ELi96EEEEEEEEEvNT_6ParamsE,"aw",@nobits
	.sectionflags	@""
	.align	16
	.zero		1024


//--------------------- .nv.shared._ZN7cutlass13device_kernelIN5flash11enable_sm90INS1_16FlashAttnBwdSm90INS1_25CollectiveMainloopBwdSm90ILi2ELi1ELi1EN4cute5tupleIJNS5_1CILi1EEES8_S8_EEENS6_IJNS7_ILi64EEENS7_ILi96EEENS7_ILi192EEEEEENS_10bfloat16_tEfNS_4arch4Sm90ELb0ELb0ELb1ELb1ELb1ELb0ELb1ELb0ELi3ELi1ELi1ELi1ELb0EEENS1_21CollectiveEpilogueBwdISD_SE_SG_Li384ELb1ELb1ELi3EEENS1_19SingleTileSchedulerILb1ELb0ELb0ELi96EEEEEEEEEvNT_6ParamsE --------------------------
	.section	.nv.shared._ZN7cutlass13device_kernelIN5flash11enable_sm90INS1_16FlashAttnBwdSm90INS1_25CollectiveMainloopBwdSm90ILi2ELi1ELi1EN4cute5tupleIJNS5_1CILi1EEES8_S8_EEENS6_IJNS7_ILi64EEENS7_ILi96EEENS7_ILi192EEEEEENS_10bfloat16_tEfNS_4arch4Sm90ELb0ELb0ELb1ELb1ELb1ELb0ELb1ELb0ELi3ELi1ELi1ELi1ELb0EEENS1_21CollectiveEpilogueBwdISD_SE_SG_Li384ELb1ELb1ELi3EEENS1_19SingleTileSchedulerILb1ELb0ELb0ELi96EEEEEEEEEvNT_6ParamsE,"aw",@nobits
	.sectionflags	@""
	.align	16
	.zero		1024


//--------------------- .nv.shared._ZN7cutlass13device_kernelIN5flash11enable_sm90INS1_16FlashAttnBwdSm90INS1_25CollectiveMainloopBwdSm90ILi2ELi1ELi1EN4cute5tupleIJNS5_1CILi1EEES8_S8_EEENS6_IJNS7_ILi64EEENS7_ILi96EEENS7_ILi192EEEEEENS_10bfloat16_tEfNS_4arch4Sm90ELb0ELb0ELb1ELb1ELb0ELb0ELb1ELb0ELi3ELi1ELi1ELi1ELb0EEENS1_24CollectiveEpilogueBwdGQAISD_fSG_Li384ELb1ELb0EEENS1_19SingleTileSchedulerILb1ELb0ELb0ELi96EEEEEEEEEvNT_6ParamsE --------------------------
	.section	.nv.shared._ZN7cutlass13device_kernelIN5flash11enable_sm90INS1_16FlashAttnBwdSm90INS1_25CollectiveMainloopBwdSm90ILi2ELi1ELi1EN4cute5tupleIJNS5_1CILi1EEES8_S8_EEENS6_IJNS7_ILi64EEENS7_ILi96EEENS7_ILi192EEEEEENS_10bfloat16_tEfNS_4arch4Sm90ELb0ELb0ELb1ELb1ELb0ELb0ELb1ELb0ELi3ELi1ELi1ELi1ELb0EEENS1_24CollectiveEpilogueBwdGQAISD_fSG_Li384ELb1ELb0EEENS1_19SingleTileSchedulerILb1ELb0ELb0ELi96EEEEEEEEEvNT_6ParamsE,"aw",@nobits
	.sectionflags	@""
	.align	16
	.zero		1024


//--------------------- .nv.shared._ZN7cutlass13device_kernelIN5flash11enable_sm90INS1_16FlashAttnBwdSm90INS1_25CollectiveMainloopBwdSm90ILi2ELi1ELi1EN4cute5tupleIJNS5_1CILi1EEES8_S8_EEENS6_IJNS7_ILi64EEENS7_ILi96EEENS7_ILi192EEEEEENS_10bfloat16_tEfNS_4arch4Sm90ELb0ELb0ELb1ELb1ELb1ELb0ELb1ELb0ELi3ELi1ELi1ELi1ELb0EEENS1_24CollectiveEpilogueBwdGQAISD_fSG_Li384ELb1ELb1EEENS1_19SingleTileSchedulerILb1ELb0ELb0ELi96EEEEEEEEEvNT_6ParamsE --------------------------
	.section	.nv.shared._ZN7cutlass13device_kernelIN5flash11enable_sm90INS1_16FlashAttnBwdSm90INS1_25CollectiveMainloopBwdSm90ILi2ELi1ELi1EN4cute5tupleIJNS5_1CILi1EEES8_S8_EEENS6_IJNS7_ILi64EEENS7_ILi96EEENS7_ILi192EEEEEENS_10bfloat16_tEfNS_4arch4Sm90ELb0ELb0ELb1ELb1ELb1ELb0ELb1ELb0ELi3ELi1ELi1ELi1ELb0EEENS1_24CollectiveEpilogueBwdGQAISD_fSG_Li384ELb1ELb1EEENS1_19SingleTileSchedulerILb1ELb0ELb0ELi96EEEEEEEEEvNT_6ParamsE,"aw",@nobits
	.sectionflags	@""
	.align	16
	.zero		1024


//--------------------- .nv.shared._ZN7cutlass13device_kernelIN5flash11enable_sm90INS1_16FlashAttnBwdSm90INS1_25CollectiveMainloopBwdSm90ILi2ELi1ELi1EN4cute5tupleIJNS5_1CILi1EEES8_S8_EEENS6_IJNS7_ILi64EEENS7_ILi96EEENS7_ILi192EEEEEENS_10bfloat16_tEfNS_4arch4Sm90ELb0ELb1ELb1ELb0ELb0ELb0ELb1ELb0ELi3ELi1ELi1ELi1ELb0EEENS1_21CollectiveEpilogueBwdISD_SE_SG_Li384ELb0ELb1ELi3EEENS1_19SingleTileSchedulerILb0ELb0ELb0ELi96EEEEEEEEEvNT_6ParamsE --------------------------
	.section	.nv.shared._ZN7cutlass13device_kernelIN5flash11enable_sm90INS1_16FlashAttnBwdSm90INS1_25CollectiveMainloopBwdSm90ILi2ELi1ELi1EN4cute5tupleIJNS5_1CILi1EEES8_S8_EEENS6_IJNS7_ILi64EEENS7_ILi96EEENS7_ILi192EEEEEENS_10bfloat16_tEfNS_4arch4Sm90ELb0ELb1ELb1ELb0ELb0ELb0ELb1ELb0ELi3ELi1ELi1ELi1ELb0EEENS1_21CollectiveEpilogueBwdISD_SE_SG_Li384ELb0ELb1ELi3EEENS1_19SingleTileSchedulerILb0ELb0ELb0ELi96EEEEEEEEEvNT_6ParamsE,"aw",@nobits
	.sectionflags	@""
	.align	16
	.zero		1024


//--------------------- .nv.shared._ZN7cutlass13device_kernelIN5flash11enable_sm90INS1_16FlashAttnBwdSm90INS1_25CollectiveMainloopBwdSm90ILi2ELi1ELi1EN4cute5tupleIJNS5_1CILi1EEES8_S8_EEENS6_IJNS7_ILi64EEENS7_ILi96EEENS7_ILi192EEEEEENS_10bfloat16_tEfNS_4arch4Sm90ELb0ELb1ELb1ELb0ELb1ELb0ELb1ELb0ELi3ELi1ELi1ELi1ELb0EEENS1_21CollectiveEpilogueBwdISD_SE_SG_Li384ELb0ELb1ELi3EEENS1_19SingleTileSchedulerILb0ELb0ELb0ELi96EEEEEEEEEvNT_6ParamsE --------------------------
	.section	.nv.shared._ZN7cutlass13device_kernelIN5flash11enable_sm90INS1_16FlashAttnBwdSm90INS1_25CollectiveMainloopBwdSm90ILi2ELi1ELi1EN4cute5tupleIJNS5_1CILi1EEES8_S8_EEENS6_IJNS7_ILi64EEENS7_ILi96EEENS7_ILi192EEEEEENS_10bfloat16_tEfNS_4arch4Sm90ELb0ELb1ELb1ELb0ELb1ELb0ELb1ELb0ELi3ELi1ELi1ELi1ELb0EEENS1_21CollectiveEpilogueBwdISD_SE_SG_Li384ELb0ELb1ELi3EEENS1_19SingleTileSchedulerILb0ELb0ELb0ELi96EEEEEEEEEvNT_6ParamsE,"aw",@nobits
	.sectionflags	@""
	.align	16
	.zero		1024


//--------------------- .nv.shared._ZN7cutlass13device_kernelIN5flash11enable_sm90INS1_16FlashAttnBwdSm90INS1_25CollectiveMainloopBwdSm90ILi2ELi1ELi1EN4cute5tupleIJNS5_1CILi1EEES8_S8_EEENS6_IJNS7_ILi64EEENS7_ILi96EEENS7_ILi192EEEEEENS_10bfloat16_tEfNS_4arch4Sm90ELb0ELb1ELb1ELb0ELb0ELb0ELb1ELb0ELi3ELi1ELi1ELi1ELb0EEENS1_24CollectiveEpilogueBwdGQAISD_fSG_Li384ELb0ELb0EEENS1_19SingleTileSchedulerILb0ELb0ELb0ELi96EEEEEEEEEvNT_6ParamsE --------------------------
	.section	.nv.shared._ZN7cutlass13device_kernelIN5flash11enable_sm90INS1_16FlashAttnBwdSm90INS1_25CollectiveMainloopBwdSm90ILi2ELi1ELi1EN4cute5tupleIJNS5_1CILi1EEES8_S8_EEENS6_IJNS7_ILi64EEENS7_ILi96EEENS7_ILi192EEEEEENS_10bfloat16_tEfNS_4arch4Sm90ELb0ELb1ELb1ELb0ELb0ELb0ELb1ELb0ELi3ELi1ELi1ELi1ELb0EEENS1_24CollectiveEpilogueBwdGQAISD_fSG_Li384ELb0ELb0EEENS1_19SingleTileSchedulerILb0ELb0ELb0ELi96EEEEEEEEEvNT_6ParamsE,"aw",@nobits
	.sectionflags	@""
	.align	16
	.zero		1024


//--------------------- .nv.shared._ZN7cutlass13device_kernelIN5flash11enable_sm90INS1_16FlashAttnBwdSm90INS1_25CollectiveMainloopBwdSm90ILi2ELi1ELi1EN4cute5tupleIJNS5_1CILi1EEES8_S8_EEENS6_IJNS7_ILi64EEENS7_ILi96EEENS7_ILi192EEEEEENS_10bfloat16_tEfNS_4arch4Sm90ELb0ELb1ELb1ELb0ELb1ELb0ELb1ELb0ELi3ELi1ELi1ELi1ELb0EEENS1_24CollectiveEpilogueBwdGQAISD_fSG_Li384ELb0ELb1EEENS1_19SingleTileSchedulerILb0ELb0ELb0ELi96EEEEEEEEEvNT_6ParamsE --------------------------
	.section	.nv.shared._ZN7cutlass13device_kernelIN5flash11enable_sm90INS1_16FlashAttnBwdSm90INS1_25CollectiveMainloopBwdSm90ILi2ELi1ELi1EN4cute5tupleIJNS5_1CILi1EEES8_S8_EEENS6_IJNS7_ILi64EEENS7_ILi96EEENS7_ILi192EEEEEENS_10bfloat16_tEfNS_4arch4Sm90ELb0ELb1ELb1ELb0ELb1ELb0ELb1ELb0ELi3ELi1ELi1ELi1ELb0EEENS1_24CollectiveEpilogueBwdGQAISD_fSG_Li384ELb0ELb1EEENS1_19SingleTileSchedulerILb0ELb0ELb0ELi96EEEEEEEEEvNT_6ParamsE,"aw",@nobits
	.sectionflags	@""
	.align	16
	.zero		1024


//--------------------- .nv.shared._ZN7cutlass13device_kernelIN5flash11enable_sm90INS1_16FlashAttnBwdSm90INS1_25CollectiveMainloopBwdSm90ILi2ELi1ELi1EN4cute5tupleIJNS5_1CILi1EEES8_S8_EEENS6_IJNS7_ILi64EEENS7_ILi96EEENS7_ILi192EEEEEENS_10bfloat16_tEfNS_4arch4Sm90ELb0ELb1ELb1ELb1ELb0ELb0ELb1ELb0ELi3ELi1ELi1ELi1ELb0EEENS1_21CollectiveEpilogueBwdISD_SE_SG_Li384ELb1ELb1ELi3EEENS1_19SingleTileSchedulerILb1ELb0ELb0ELi96EEEEEEEEEvNT_6ParamsE --------------------------
	.section	.nv.shared._ZN7cutlass13device_kernelIN5flash11enable_sm90INS1_16FlashAttnBwdSm90INS1_25CollectiveMainloopBwdSm90ILi2ELi1ELi1EN4cute5tupleIJNS5_1CILi1EEES8_S8_EEENS6_IJNS7_ILi64EEENS7_ILi96EEENS7_ILi192EEEEEENS_10bfloat16_tEfNS_4arch4Sm90ELb0ELb1ELb1ELb1ELb0ELb0ELb1ELb0ELi3ELi1ELi1ELi1ELb0EEENS1_21CollectiveEpilogueBwdISD_SE_SG_Li384ELb1ELb1ELi3EEENS1_19SingleTileSchedulerILb1ELb0ELb0ELi96EEEEEEEEEvNT_6ParamsE,"aw",@nobits
	.sectionflags	@""
	.align	16
	.zero		1024


//--------------------- .nv.shared._ZN7cutlass13device_kernelIN5flash11enable_sm90INS1_16FlashAttnBwdSm90INS1_25CollectiveMainloopBwdSm90ILi2ELi1ELi1EN4cute5tupleIJNS5_1CILi1EEES8_S8_EEENS6_IJNS7_ILi64EEENS7_ILi96EEENS7_ILi192EEEEEENS_10bfloat16_tEfNS_4arch4Sm90ELb0ELb1ELb1ELb1ELb1ELb0ELb1ELb0ELi3ELi1ELi1ELi1ELb0EEENS1_21CollectiveEpilogueBwdISD_SE_SG_Li384ELb1ELb1ELi3EEENS1_19SingleTileSchedulerILb1ELb0ELb0ELi96EEEEEEEEEvNT_6ParamsE --------------------------
	.section	.nv.shared._ZN7cutlass13device_kernelIN5flash11enable_sm90INS1_16FlashAttnBwdSm90INS1_25CollectiveMainloopBwdSm90ILi2ELi1ELi1EN4cute5tupleIJNS5_1CILi1EEES8_S8_EEENS6_IJNS7_ILi64EEENS7_ILi96EEENS7_ILi192EEEEEENS_10bfloat16_tEfNS_4arch4Sm90ELb0ELb1ELb1ELb1ELb1ELb0ELb1ELb0ELi3ELi1ELi1ELi1ELb0EEENS1_21CollectiveEpilogueBwdISD_SE_SG_Li384ELb1ELb1ELi3EEENS1_19SingleTileSchedulerILb1ELb0ELb0ELi96EEEEEEEEEvNT_6ParamsE,"aw",@nobits
	.sectionflags	@""
	.align	16
	.zero		1024


//--------------------- .nv.shared._ZN7cutlass13device_kernelIN5flash11enable_sm90INS1_16FlashAttnBwdSm90INS1_25CollectiveMainloopBwdSm90ILi2ELi1ELi1EN4cute5tupleIJNS5_1CILi1EEES8_S8_EEENS6_IJNS7_ILi64EEENS7_ILi96EEENS7_ILi192EEEEEENS_10bfloat16_tEfNS_4arch4Sm90ELb0ELb1ELb1ELb1ELb0ELb0ELb1ELb0ELi3ELi1ELi1ELi1ELb0EEENS1_24CollectiveEpilogueBwdGQAISD_fSG_Li384ELb1ELb0EEENS1_19SingleTileSchedulerILb1ELb0ELb0ELi96EEEEEEEEEvNT_6ParamsE --------------------------
	.section	.nv.shared._ZN7cutlass13device_kernelIN5flash11enable_sm90INS1_16FlashAttnBwdSm90INS1_25CollectiveMainloopBwdSm90ILi2ELi1ELi1EN4cute5tupleIJNS5_1CILi1EEES8_S8_EEENS6_IJNS7_ILi64EEENS7_ILi96EEENS7_ILi192EEEEEENS_10bfloat16_tEfNS_4arch4Sm90ELb0ELb1ELb1ELb1ELb0ELb0ELb1ELb0ELi3ELi1ELi1ELi1ELb0EEENS1_24CollectiveEpilogueBwdGQAISD_fSG_Li384ELb1ELb0EEENS1_19SingleTileSchedulerILb1ELb0ELb0ELi96EEEEEEEEEvNT_6ParamsE,"aw",@nobits
	.sectionflags	@""
	.align	16
	.zero		1024


//--------------------- .nv.shared._ZN7cutlass13device_kernelIN5flash11enable_sm90INS1_16FlashAttnBwdSm90INS1_25CollectiveMainloopBwdSm90ILi2ELi1ELi1EN4cute5tupleIJNS5_1CILi1EEES8_S8_EEENS6_IJNS7_ILi64EEENS7_ILi96EEENS7_ILi192EEEEEENS_10bfloat16_tEfNS_4arch4Sm90ELb0ELb1ELb1ELb1ELb1ELb0ELb1ELb0ELi3ELi1ELi1ELi1ELb0EEENS1_24CollectiveEpilogueBwdGQAISD_fSG_Li384ELb1ELb1EEENS1_19SingleTileSchedulerILb1ELb0ELb0ELi96EEEEEEEEEvNT_6ParamsE --------------------------
	.section	.nv.shared._ZN7cutlass13device_kernelIN5flash11enable_sm90INS1_16FlashAttnBwdSm90INS1_25CollectiveMainloopBwdSm90ILi2ELi1ELi1EN4cute5tupleIJNS5_1CILi1EEES8_S8_EEENS6_IJNS7_ILi64EEENS7_ILi96EEENS7_ILi192EEEEEENS_10bfloat16_tEfNS_4arch4Sm90ELb0ELb1ELb1ELb1ELb1ELb0ELb1ELb0ELi3ELi1ELi1ELi1ELb0EEENS1_24CollectiveEpilogueBwdGQAISD_fSG_Li384ELb1ELb1EEENS1_19SingleTileSchedulerILb1ELb0ELb0ELi96EEEEEEEEEvNT_6ParamsE,"aw",@nobits
	.sectionflags	@""
	.align	16
	.zero		1024


//--------------------- .nv.shared._ZN7cutlass13device_kernelIN5flash11enable_sm90INS1_16FlashAttnBwdSm90INS1_25CollectiveMainloopBwdSm90ILi2ELi1ELi1EN4cute5tupleIJNS5_1CILi1EEES8_S8_EEENS6_IJNS7_ILi64EEENS7_ILi96EEENS7_ILi192EEEEEENS_10bfloat16_tEfNS_4arch4Sm90ELb1ELb0ELb1ELb0ELb0ELb0ELb1ELb0ELi3ELi1ELi1ELi1ELb0EEENS1_21CollectiveEpilogueBwdISD_SE_SG_Li384ELb0ELb1ELi3EEENS1_25SingleTileBwdLPTSchedulerILb0ELi96ELb0EEEEEEEEEvNT_6ParamsE --------------------------
	.section	.nv.shared._ZN7cutlass13device_kernelIN5flash11enable_sm90INS1_16FlashAttnBwdSm90INS1_25CollectiveMainloopBwdSm90ILi2ELi1ELi1EN4cute5tupleIJNS5_1CILi1EEES8_S8_EEENS6_IJNS7_ILi64EEENS7_ILi96EEENS7_ILi192EEEEEENS_10bfloat16_tEfNS_4arch4Sm90ELb1ELb0ELb1ELb0ELb0ELb0ELb1ELb0ELi3ELi1ELi1ELi1ELb0EEENS1_21CollectiveEpilogueBwdISD_SE_SG_Li384ELb0ELb1ELi3EEENS1_25SingleTileBwdLPTSchedulerILb0ELi96ELb0EEEEEEEEEvNT_6ParamsE,"aw",@nobits
	.sectionflags	@""
	.align	16
	.zero		1024


//--------------------- .nv.shared._ZN7cutlass13device_kernelIN5flash11enable_sm90INS1_16FlashAttnBwdSm90INS1_25CollectiveMainloopBwdSm90ILi2ELi1ELi1EN4cute5tupleIJNS5_1CILi1EEES8_S8_EEENS6_IJNS7_ILi64EEENS7_ILi96EEENS7_ILi192EEEEEENS_10bfloat16_tEfNS_4arch4Sm90ELb1ELb0ELb1ELb0ELb1ELb0ELb1ELb0ELi3ELi1ELi1ELi1ELb0EEENS1_21CollectiveEpilogueBwdISD_SE_SG_Li384ELb0ELb1ELi3EEENS1_25SingleTileBwdLPTSchedulerILb0ELi96ELb1EEEEEEEEEvNT_6ParamsE --------------------------
	.section	.nv.shared._ZN7cutlass13device_kernelIN5flash11enable_sm90INS1_16FlashAttnBwdSm90INS1_25CollectiveMainloopBwdSm90ILi2ELi1ELi1EN4cute5tupleIJNS5_1CILi1EEES8_S8_EEENS6_IJNS7_ILi64EEENS7_ILi96EEENS7_ILi192EEEEEENS_10bfloat16_tEfNS_4arch4Sm90ELb1ELb0ELb1ELb0ELb1ELb0ELb1ELb0ELi3ELi1ELi1ELi1ELb0EEENS1_21CollectiveEpilogueBwdISD_SE_SG_Li384ELb0ELb1ELi3EEENS1_25SingleTileBwdLPTSchedulerILb0ELi96ELb1EEEEEEEEEvNT_6ParamsE,"aw",@nobits
	.sectionflags	@""
	.align	16
	.zero		1024


//--------------------- .nv.shared._ZN7cutlass13device_kernelIN5flash11enable_sm90INS1_16FlashAttnBwdSm90INS1_25CollectiveMainloopBwdSm90ILi2ELi1ELi1EN4cute5tupleIJNS5_1CILi1EEES8_S8_EEENS6_IJNS7_ILi64EEENS7_ILi96EEENS7_ILi192EEEEEENS_10bfloat16_tEfNS_4arch4Sm90ELb1ELb0ELb1ELb0ELb0ELb0ELb1ELb0ELi3ELi1ELi1ELi1ELb0EEENS1_24CollectiveEpilogueBwdGQAISD_fSG_Li384ELb0ELb0EEENS1_25SingleTileBwdLPTSchedulerILb0ELi96ELb0EEEEEEEEEvNT_6ParamsE --------------------------
	.section	.nv.shared._ZN7cutlass13device_kernelIN5flash11enable_sm90INS1_16FlashAttnBwdSm90INS1_25CollectiveMainloopBwdSm90ILi2ELi1ELi1EN4cute5tupleIJNS5_1CILi1EEES8_S8_EEENS6_IJNS7_ILi64EEENS7_ILi96EEENS7_ILi192EEEEEENS_10bfloat16_tEfNS_4arch4Sm90ELb1ELb0ELb1ELb0ELb0ELb0ELb1ELb0ELi3ELi1ELi1ELi1ELb0EEENS1_24CollectiveEpilogueBwdGQAISD_fSG_Li384ELb0ELb0EEENS1_25SingleTileBwdLPTSchedulerILb0ELi96ELb0EEEEEEEEEvNT_6ParamsE,"aw",@nobits
	.sectionflags	@""
	.align	16
	.zero		1024


//--------------------- .nv.shared._ZN7cutlass13device_kernelIN5flash11enable_sm90INS1_16FlashAttnBwdSm90INS1_25CollectiveMainloopBwdSm90ILi2ELi1ELi1EN4cute5tupleIJNS5_1CILi1EEES8_S8_EEENS6_IJNS7_ILi64EEENS7_ILi96EEENS7_ILi192EEEEEENS_10bfloat16_tEfNS_4arch4Sm90ELb1ELb0ELb1ELb0ELb1ELb0ELb1ELb0ELi3ELi1ELi1ELi1ELb0EEENS1_24CollectiveEpilogueBwdGQAISD_fSG_Li384ELb0ELb1EEENS1_25SingleTileBwdLPTSchedulerILb0ELi96ELb1EEEEEEEEEvNT_6ParamsE --------------------------
	.section	.nv.shared._ZN7cutlass13device_kernelIN5flash11enable_sm90INS1_16FlashAttnBwdSm90INS1_25CollectiveMainloopBwdSm90ILi2ELi1ELi1EN4cute5tupleIJNS5_1CILi1EEES8_S8_EEENS6_IJNS7_ILi64EEENS7_ILi96EEENS7_ILi192EEEEEENS_10bfloat16_tEfNS_4arch4Sm90ELb1ELb0ELb1ELb0ELb1ELb0ELb1ELb0ELi3ELi1ELi1ELi1ELb0EEENS1_24CollectiveEpilogueBwdGQAISD_fSG_Li384ELb0ELb1EEENS1_25SingleTileBwdLPTSchedulerILb0ELi96ELb1EEEEEEEEEvNT_6ParamsE,"aw",@nobits
	.sectionflags	@""
	.align	16
	.zero		1024


//--------------------- .nv.shared._ZN7cutlass13device_kernelIN5flash22FlashAttnBwdPreprocessIN4cute5tupleIJNS3_1CILi64EEENS5_ILi192EEEEEENS_10bfloat16_tEfNS_4arch4Sm90ELb1ELb0EEEEEvNT_6ParamsE --------------------------
	.section	.nv.shared._ZN7cutlass13device_kernelIN5flash22FlashAttnBwdPreprocessIN4cute5tupleIJNS3_1CILi64EEENS5_ILi192EEEEEENS_10bfloat16_tEfNS_4arch4Sm90ELb1ELb0EEEEEvNT_6ParamsE,"aw",@nobits
	.sectionflags	@""
	.align	16
	.zero		1024


//--------------------- .nv.shared._ZN7cutlass13device_kernelIN5flash11enable_sm90INS1_16FlashAttnBwdSm90INS1_25CollectiveMainloopBwdSm90ILi2ELi1ELi1EN4cute5tupleIJNS5_1CILi1EEES8_S8_EEENS6_IJNS7_ILi64EEENS7_ILi96EEENS7_ILi192EEEEEENS_10bfloat16_tEfNS_4arch4Sm90ELb1ELb0ELb1ELb1ELb0ELb0ELb1ELb0ELi3ELi1ELi1ELi1ELb0EEENS1_21CollectiveEpilogueBwdISD_SE_SG_Li384ELb1ELb1ELi3EEENS1_25SingleTileBwdLPTSchedulerILb1ELi96ELb0EEEEEEEEEvNT_6ParamsE --------------------------
	.section	.nv.shared._ZN7cutlass13device_kernelIN5flash11enable_sm90INS1_16FlashAttnBwdSm90INS1_25CollectiveMainloopBwdSm90ILi2ELi1ELi1EN4cute5tupleIJNS5_1CILi1EEES8_S8_EEENS6_IJNS7_ILi64EEENS7_ILi96EEENS7_ILi192EEEEEENS_10bfloat16_tEfNS_4arch4Sm90ELb1ELb0ELb1ELb1ELb0ELb0ELb1ELb0ELi3ELi1ELi1ELi1ELb0EEENS1_21CollectiveEpilogueBwdISD_SE_SG_Li384ELb1ELb1ELi3EEENS1_25SingleTileBwdLPTSchedulerILb1ELi96ELb0EEEEEEEEEvNT_6ParamsE,"aw",@nobits
	.sectionflags	@""
	.align	16
	.zero		1024


//--------------------- .nv.shared._ZN7cutlass13device_kernelIN5flash11enable_sm90INS1_16FlashAttnBwdSm90INS1_25CollectiveMainloopBwdSm90ILi2ELi1ELi1EN4cute5tupleIJNS5_1CILi1EEES8_S8_EEENS6_IJNS7_ILi64EEENS7_ILi96EEENS7_ILi192EEEEEENS_10bfloat16_tEfNS_4arch4Sm90ELb1ELb0ELb1ELb1ELb1ELb0ELb1ELb0ELi3ELi1ELi1ELi1ELb0EEENS1_21CollectiveEpilogueBwdISD_SE_SG_Li384ELb1ELb1ELi3EEENS1_25SingleTileBwdLPTSchedulerILb1ELi96ELb1EEEEEEEEEvNT_6ParamsE --------------------------
	.section	.nv.shared._ZN7cutlass13device_kernelIN5flash11enable_sm90INS1_16FlashAttnBwdSm90INS1_25CollectiveMainloopBwdSm90ILi2ELi1ELi1EN4cute5tupleIJNS5_1CILi1EEES8_S8_EEENS6_IJNS7_ILi64EEENS7_ILi96EEENS7_ILi192EEEEEENS_10bfloat16_tEfNS_4arch4Sm90ELb1ELb0ELb1ELb1ELb1ELb0ELb1ELb0ELi3ELi1ELi1ELi1ELb0EEENS1_21CollectiveEpilogueBwdISD_SE_SG_Li384ELb1ELb1ELi3EEENS1_25SingleTileBwdLPTSchedulerILb1ELi96ELb1EEEEEEEEEvNT_6ParamsE,"aw",@nobits
	.sectionflags	@""
	.align	16
	.zero		1024


//--------------------- .nv.shared._ZN7cutlass13device_kernelIN5flash11enable_sm90INS1_16FlashAttnBwdSm90INS1_25CollectiveMainloopBwdSm90ILi2ELi1ELi1EN4cute5tupleIJNS5_1CILi1EEES8_S8_EEENS6_IJNS7_ILi64EEENS7_ILi96EEENS7_ILi192EEEEEENS_10bfloat16_tEfNS_4arch4Sm90ELb1ELb0ELb1ELb1ELb0ELb0ELb1ELb0ELi3ELi1ELi1ELi1ELb0EEENS1_24CollectiveEpilogueBwdGQAISD_fSG_Li384ELb1ELb0EEENS1_25SingleTileBwdLPTSchedulerILb1ELi96ELb0EEEEEEEEEvNT_6ParamsE --------------------------
	.section	.nv.shared._ZN7cutlass13device_kernelIN5flash11enable_sm90INS1_16FlashAttnBwdSm90INS1_25CollectiveMainloopBwdSm90ILi2ELi1ELi1EN4cute5tupleIJNS5_1CILi1EEES8_S8_EEENS6_IJNS7_ILi64EEENS7_ILi96EEENS7_ILi192EEEEEENS_10bfloat16_tEfNS_4arch4Sm90ELb1ELb0ELb1ELb1ELb0ELb0ELb1ELb0ELi3ELi1ELi1ELi1ELb0EEENS1_24CollectiveEpilogueBwdGQAISD_fSG_Li384ELb1ELb0EEENS1_25SingleTileBwdLPTSchedulerILb1ELi96ELb0EEEEEEEEEvNT_6ParamsE,"aw",@nobits
	.sectionflags	@""
	.align	16
	.zero		1024


//--------------------- .nv.shared._ZN7cutlass13device_kernelIN5flash32FlashAttnBwdPostprocessConvertdQIN4cute5tupleIJNS3_1CILi96EEENS5_ILi192EEEEEENS_10bfloat16_tEfNS_4arch4Sm90ELi384ENS3_8TiledMMAINS3_8MMA_AtomIJNS3_4SM904GMMA27MMA_64x96x16_F32BF16BF16_SSILNSF_5MajorE1ELSH_1ELNSF_7ScaleInE1ELSI_1EEEEEENS3_6LayoutINS4_IJNS5_ILi3EEENS5_ILi1EEESN_EEENS4_IJSN_NS5_ILi0EEESP_EEEEENS4_IJNS3_10UnderscoreESS_SS_EEEEELb1EEEEEvNT_6ParamsE --------------------------
	.section	.nv.shared._ZN7cutlass13device_kernelIN5flash32FlashAttnBwdPostprocessConvertdQIN4cute5tupleIJNS3_1CILi96EEENS5_ILi192EEEEEENS_10bfloat16_tEfNS_4arch4Sm90ELi384ENS3_8TiledMMAINS3_8MMA_AtomIJNS3_4SM904GMMA27MMA_64x96x16_F32BF16BF16_SSILNSF_5MajorE1ELSH_1ELNSF_7ScaleInE1ELSI_1EEEEEENS3_6LayoutINS4_IJNS5_ILi3EEENS5_ILi1EEESN_EEENS4_IJSN_NS5_ILi0EEESP_EEEEENS4_IJNS3_10UnderscoreESS_SS_EEEEELb1EEEEEvNT_6ParamsE,"aw",@nobits
	.sectionflags	@""
	.align	16
	.zero		1024


//--------------------- .nv.shared._ZN7cutlass13device_kernelIN5flash32FlashAttnBwdPostprocessConvertdQIN4cute5tupleIJNS3_1CILi64EEENS5_ILi192EEEEEENS_10bfloat16_tEfNS_4arch4Sm90ELi384ENS3_8TiledMMAINS3_8MMA_AtomIJNS3_4SM904GMMA27MMA_64x64x16_F32BF16BF16_SSILNSF_5MajorE0ELSH_1ELNSF_7ScaleInE1ELSI_1EEEEEENS3_6LayoutINS4_IJNS5_ILi1EEENS5_ILi3EEESM_EEENS4_IJNS5_ILi0EEESM_SP_EEEEENS4_IJNS3_10UnderscoreESS_SS_EEEEELb0EEEEEvNT_6ParamsE --------------------------
	.section	.nv.shared._ZN7cutlass13device_kernelIN5flash32FlashAttnBwdPostprocessConvertdQIN4cute5tupleIJNS3_1CILi64EEENS5_ILi192EEEEEENS_10bfloat16_tEfNS_4arch4Sm90ELi384ENS3_8TiledMMAINS3_8MMA_AtomIJNS3_4SM904GMMA27MMA_64x64x16_F32BF16BF16_SSILNSF_5MajorE0ELSH_1ELNSF_7ScaleInE1ELSI_1EEEEEENS3_6LayoutINS4_IJNS5_ILi1EEENS5_ILi3EEESM_EEENS4_IJNS5_ILi0EEESM_SP_EEEEENS4_IJNS3_10UnderscoreESS_SS_EEEEELb0EEEEEvNT_6ParamsE,"aw",@nobits
	.sectionflags	@""
	.align	16
	.zero		1024


//--------------------- .nv.shared._ZN7cutlass13device_kernelIN5flash11enable_sm90INS1_16FlashAttnBwdSm90INS1_25CollectiveMainloopBwdSm90ILi2ELi1ELi1EN4cute5tupleIJNS5_1CILi1EEES8_S8_EEENS6_IJNS7_ILi64EEENS7_ILi96EEENS7_ILi192EEEEEENS_10bfloat16_tEfNS_4arch4Sm90ELb1ELb0ELb1ELb1ELb1ELb0ELb1ELb0ELi3ELi1ELi1ELi1ELb0EEENS1_24CollectiveEpilogueBwdGQAISD_fSG_Li384ELb1ELb1EEENS1_25SingleTileBwdLPTSchedulerILb1ELi96ELb1EEEEEEEEEvNT_6ParamsE --------------------------
	.section	.nv.shared._ZN7cutlass13device_kernelIN5flash11enable_sm90INS1_16FlashAttnBwdSm90INS1_25CollectiveMainloopBwdSm90ILi2ELi1ELi1EN4cute5tupleIJNS5_1CILi1EEES8_S8_EEENS6_IJNS7_ILi64EEENS7_ILi96EEENS7_ILi192EEEEEENS_10bfloat16_tEfNS_4arch4Sm90ELb1ELb0ELb1ELb1ELb1ELb0ELb1ELb0ELi3ELi1ELi1ELi1ELb0EEENS1_24CollectiveEpilogueBwdGQAISD_fSG_Li384ELb1ELb1EEENS1_25SingleTileBwdLPTSchedulerILb1ELi96ELb1EEEEEEEEEvNT_6ParamsE,"aw",@nobits
	.sectionflags	@""
	.align	16
	.zero		1024


//--------------------- .nv.shared._ZN7cutlass13device_kernelIN5flash22FlashAttnBwdPreprocessIN4cute5tupleIJNS3_1CILi64EEENS5_ILi192EEEEEENS_10bfloat16_tEfNS_4arch4Sm90ELb1ELb1EEEEEvNT_6ParamsE --------------------------
	.section	.nv.shared._ZN7cutlass13device_kernelIN5flash22FlashAttnBwdPreprocessIN4cute5tupleIJNS3_1CILi64EEENS5_ILi192EEEEEENS_10bfloat16_tEfNS_4arch4Sm90ELb1ELb1EEEEEvNT_6ParamsE,"aw",@nobits
	.sectionflags	@""
	.align	16
	.zero		1024


//--------------------- .nv.constant0._ZN7cutlass13device_kernelIN5flash11enable_sm90INS1_16FlashAttnBwdSm90INS1_25CollectiveMainloopBwdSm90ILi2ELi1ELi1EN4cute5tupleIJNS5_1CILi1EEES8_S8_EEENS6_IJNS7_ILi64EEENS7_ILi96EEENS7_ILi192EEEEEENS_10bfloat16_tEfNS_4arch4Sm90ELb0ELb0ELb1ELb0ELb0ELb0ELb1ELb0ELi3ELi1ELi1ELi1ELb0EEENS1_21CollectiveEpilogueBwdISD_SE_SG_Li384ELb0ELb1ELi3EEENS1_19SingleTileSchedulerILb0ELb0ELb0ELi96EEEEEEEEEvNT_6ParamsE --------------------------
	.section	.nv.constant0._ZN7cutlass13device_kernelIN5flash11enable_sm90INS1_16FlashAttnBwdSm90INS1_25CollectiveMainloopBwdSm90ILi2ELi1ELi1EN4cute5tupleIJNS5_1CILi1EEES8_S8_EEENS6_IJNS7_ILi64EEENS7_ILi96EEENS7_ILi192EEEEEENS_10bfloat16_tEfNS_4arch4Sm90ELb0ELb0ELb1ELb0ELb0ELb0ELb1ELb0ELi3ELi1ELi1ELi1ELb0EEENS1_21CollectiveEpilogueBwdISD_SE_SG_Li384ELb0ELb1ELi3EEENS1_19SingleTileSchedulerILb0ELb0ELb0ELi96EEEEEEEEEvNT_6ParamsE,"a",@progbits
	.sectionflags	@""
	.align	4
.nv.constant0._ZN7cutlass13device_kernelIN5flash11enable_sm90INS1_16FlashAttnBwdSm90INS1_25CollectiveMainloopBwdSm90ILi2ELi1ELi1EN4cute5tupleIJNS5_1CILi1EEES8_S8_EEENS6_IJNS7_ILi64EEENS7_ILi96EEENS7_ILi192EEEEEENS_10bfloat16_tEfNS_4arch4Sm90ELb0ELb0ELb1ELb0ELb0ELb0ELb1ELb0ELi3ELi1ELi1ELi1ELb0EEENS1_21CollectiveEpilogueBwdISD_SE_SG_Li384ELb0ELb1ELi3EEENS1_19SingleTileSchedulerILb0ELb0ELb0ELi96EEEEEEEEEvNT_6ParamsE:
	.zero		2944


//--------------------- .nv.constant0._ZN7cutlass13device_kernelIN5flash11enable_sm90INS1_16FlashAttnBwdSm90INS1_25CollectiveMainloopBwdSm90ILi2ELi1ELi1EN4cute5tupleIJNS5_1CILi1EEES8_S8_EEENS6_IJNS7_ILi64EEENS7_ILi96EEENS7_ILi192EEEEEENS_10bfloat16_tEfNS_4arch4Sm90ELb0ELb0ELb1ELb0ELb1ELb0ELb1ELb0ELi3ELi1ELi1ELi1ELb0EEENS1_21CollectiveEpilogueBwdISD_SE_SG_Li384ELb0ELb1ELi3EEENS1_19SingleTileSchedulerILb0ELb0ELb0ELi96EEEEEEEEEvNT_6ParamsE --------------------------
	.section	.nv.constant0._ZN7cutlass13device_kernelIN5flash11enable_sm90INS1_16FlashAttnBwdSm90INS1_25CollectiveMainloopBwdSm90ILi2ELi1ELi1EN4cute5tupleIJNS5_1CILi1EEES8_S8_EEENS6_IJNS7_ILi64EEENS7_ILi96EEENS7_ILi192EEEEEENS_10bfloat16_tEfNS_4arch4Sm90ELb0ELb0ELb1ELb0ELb1ELb0ELb1ELb0ELi3ELi1ELi1ELi1ELb0EEENS1_21CollectiveEpilogueBwdISD_SE_SG_Li384ELb0ELb1ELi3EEENS1_19SingleTileSchedulerILb0ELb0ELb0ELi96EEEEEEEEEvNT_6ParamsE,"a",@progbits
	.sectionflags	@""
	.align	4
.nv.constant0._ZN7cutlass13device_kernelIN5flash11enable_sm90INS1_16FlashAttnBwdSm90INS1_25CollectiveMainloopBwdSm90ILi2ELi1ELi1EN4cute5tupleIJNS5_1CILi1EEES8_S8_EEENS6_IJNS7_ILi64EEENS7_ILi96EEENS7_ILi192EEEEEENS_10bfloat16_tEfNS_4arch4Sm90ELb0ELb0ELb1ELb0ELb1ELb0ELb1ELb0ELi3ELi1ELi1ELi1ELb0EEENS1_21CollectiveEpilogueBwdISD_SE_SG_Li384ELb0ELb1ELi3EEENS1_19SingleTileSchedulerILb0ELb0ELb0ELi96EEEEEEEEEvNT_6ParamsE:
	.zero		2944


//--------------------- .nv.constant0._ZN7cutlass13device_kernelIN5flash11enable_sm90INS1_16FlashAttnBwdSm90INS1_25CollectiveMainloopBwdSm90ILi2ELi1ELi1EN4cute5tupleIJNS5_1CILi1EEES8_S8_EEENS6_IJNS7_ILi64EEENS7_ILi96EEENS7_ILi192EEEEEENS_10bfloat16_tEfNS_4arch4Sm90ELb0ELb0ELb1ELb0ELb0ELb0ELb1ELb0ELi3ELi1ELi1ELi1ELb0EEENS1_24CollectiveEpilogueBwdGQAISD_fSG_Li384ELb0ELb0EEENS1_19SingleTileSchedulerILb0ELb0ELb0ELi96EEEEEEEEEvNT_6ParamsE --------------------------
	.section	.nv.constant0._ZN7cutlass13device_kernelIN5flash11enable_sm90INS1_16FlashAttnBwdSm90INS1_25CollectiveMainloopBwdSm90ILi2ELi1ELi1EN4cute5tupleIJNS5_1CILi1EEES8_S8_EEENS6_IJNS7_ILi64EEENS7_ILi96EEENS7_ILi192EEEEEENS_10bfloat16_tEfNS_4arch4Sm90ELb0ELb0ELb1ELb0ELb0ELb0ELb1ELb0ELi3ELi1ELi1ELi1ELb0EEENS1_24CollectiveEpilogueBwdGQAISD_fSG_Li384ELb0ELb0EEENS1_19SingleTileSchedulerILb0ELb0ELb0ELi96EEEEEEEEEvNT_6ParamsE,"a",@progbits
	.sectionflags	@""
	.align	4
.nv.constant0._ZN7cutlass13device_kernelIN5flash11enable_sm90INS1_16FlashAttnBwdSm90INS1_25CollectiveMainloopBwdSm90ILi2ELi1ELi1EN4cute5tupleIJNS5_1CILi1EEES8_S8_EEENS6_IJNS7_ILi64EEENS7_ILi96EEENS7_ILi192EEEEEENS_10bfloat16_tEfNS_4arch4Sm90ELb0ELb0ELb1ELb0ELb0ELb0ELb1ELb0ELi3ELi1ELi1ELi1ELb0EEENS1_24CollectiveEpilogueBwdGQAISD_fSG_Li384ELb0ELb0EEENS1_19SingleTileSchedulerILb0ELb0ELb0ELi96EEEEEEEEEvNT_6ParamsE:
	.zero		2304


//--------------------- .nv.constant0._ZN7cutlass13device_kernelIN5flash11enable_sm90INS1_16FlashAttnBwdSm90INS1_25CollectiveMainloopBwdSm90ILi2ELi1ELi1EN4cute5tupleIJNS5_1CILi1EEES8_S8_EEENS6_IJNS7_ILi64EEENS7_ILi96EEENS7_ILi192EEEEEENS_10bfloat16_tEfNS_4arch4Sm90ELb0ELb0ELb1ELb0ELb1ELb0ELb1ELb0ELi3ELi1ELi1ELi1ELb0EEENS1_24CollectiveEpilogueBwdGQAISD_fSG_Li384ELb0ELb1EEENS1_19SingleTileSchedulerILb0ELb0ELb0ELi96EEEEEEEEEvNT_6ParamsE --------------------------
	.section	.nv.constant0._ZN7cutlass13device_kernelIN5flash11enable_sm90INS1_16FlashAttnBwdSm90INS1_25CollectiveMainloopBwdSm90ILi2ELi1ELi1EN4cute5tupleIJNS5_1CILi1EEES8_S8_EEENS6_IJNS7_ILi64EEENS7_ILi96EEENS7_ILi192EEEEEENS_10bfloat16_tEfNS_4arch4Sm90ELb0ELb0ELb1ELb0ELb1ELb0ELb1ELb0ELi3ELi1ELi1ELi1ELb0EEENS1_24CollectiveEpilogueBwdGQAISD_fSG_Li384ELb0ELb1EEENS1_19SingleTileSchedulerILb0ELb0ELb0ELi96EEEEEEEEEvNT_6ParamsE,"a",@progbits
	.sectionflags	@""
	.align	4
.nv.constant0._ZN7cutlass13device_kernelIN5flash11enable_sm90INS1_16FlashAttnBwdSm90INS1_25CollectiveMainloopBwdSm90ILi2ELi1ELi1EN4cute5tupleIJNS5_1CILi1EEES8_S8_EEENS6_IJNS7_ILi64EEENS7_ILi96EEENS7_ILi192EEEEEENS_10bfloat16_tEfNS_4arch4Sm90ELb0ELb0ELb1ELb0ELb1ELb0ELb1ELb0ELi3ELi1ELi1ELi1ELb0EEENS1_24CollectiveEpilogueBwdGQAISD_fSG_Li384ELb0ELb1EEENS1_19SingleTileSchedulerILb0ELb0ELb0ELi96EEEEEEEEEvNT_6ParamsE:
	.zero		2304


//--------------------- .nv.constant0._ZN7cutlass13device_kernelIN5flash11enable_sm90INS1_16FlashAttnBwdSm90INS1_25CollectiveMainloopBwdSm90ILi2ELi1ELi1EN4cute5tupleIJNS5_1CILi1EEES8_S8_EEENS6_IJNS7_ILi64EEENS7_ILi96EEENS7_ILi192EEEEEENS_10bfloat16_tEfNS_4arch4Sm90ELb0ELb0ELb1ELb1ELb0ELb0ELb1ELb0ELi3ELi1ELi1ELi1ELb0EEENS1_21CollectiveEpilogueBwdISD_SE_SG_Li384ELb1ELb1ELi3EEENS1_19SingleTileSchedulerILb1ELb0ELb0ELi96EEEEEEEEEvNT_6ParamsE --------------------------
	.section	.nv.constant0._ZN7cutlass13device_kernelIN5flash11enable_sm90INS1_16FlashAttnBwdSm90INS1_25CollectiveMainloopBwdSm90ILi2ELi1ELi1EN4cute5tupleIJNS5_1CILi1EEES8_S8_EEENS6_IJNS7_ILi64EEENS7_ILi96EEENS7_ILi192EEEEEENS_10bfloat16_tEfNS_4arch4Sm90ELb0ELb0ELb1ELb1ELb0ELb0ELb1ELb0ELi3ELi1ELi1ELi1ELb0EEENS1_21CollectiveEpilogueBwdISD_SE_SG_Li384ELb1ELb1ELi3EEENS1_19SingleTileSchedulerILb1ELb0ELb0ELi96EEEEEEEEEvNT_6ParamsE,"a",@progbits
	.sectionflags	@""
	.align	4
.nv.constant0._ZN7cutlass13device_kernelIN5flash11enable_sm90INS1_16FlashAttnBwdSm90INS1_25CollectiveMainloopBwdSm90ILi2ELi1ELi1EN4cute5tupleIJNS5_1CILi1EEES8_S8_EEENS6_IJNS7_ILi64EEENS7_ILi96EEENS7_ILi192EEEEEENS_10bfloat16_tEfNS_4arch4Sm90ELb0ELb0ELb1ELb1ELb0ELb0ELb1ELb0ELi3ELi1ELi1ELi1ELb0EEENS1_21CollectiveEpilogueBwdISD_SE_SG_Li384ELb1ELb1ELi3EEENS1_19SingleTileSchedulerILb1ELb0ELb0ELi96EEEEEEEEEvNT_6ParamsE:
	.zero		2304


//--------------------- .nv.constant0._ZN7cutlass13device_kernelIN5flash11enable_sm90INS1_16FlashAttnBwdSm90INS1_25CollectiveMainloopBwdSm90ILi2ELi1ELi1EN4cute5tupleIJNS5_1CILi1EEES8_S8_EEENS6_IJNS7_ILi64EEENS7_ILi96EEENS7_ILi192EEEEEENS_10bfloat16_tEfNS_4arch4Sm90ELb0ELb0ELb1ELb1ELb1ELb0ELb1ELb0ELi3ELi1ELi1ELi1ELb0EEENS1_21CollectiveEpilogueBwdISD_SE_SG_Li384ELb1ELb1ELi3EEENS1_19SingleTileSchedulerILb1ELb0ELb0ELi96EEEEEEEEEvNT_6ParamsE --------------------------
	.section	.nv.constant0._ZN7cutlass13device_kernelIN5flash11enable_sm90INS1_16FlashAttnBwdSm90INS1_25CollectiveMainloopBwdSm90ILi2ELi1ELi1EN4cute5tupleIJNS5_1CILi1EEES8_S8_EEENS6_IJNS7_ILi64EEENS7_ILi96EEENS7_ILi192EEEEEENS_10bfloat16_tEfNS_4arch4Sm90ELb0ELb0ELb1ELb1ELb1ELb0ELb1ELb0ELi3ELi1ELi1ELi1ELb0EEENS1_21CollectiveEpilogueBwdISD_SE_SG_Li384ELb1ELb1ELi3EEENS1_19SingleTileSchedulerILb1ELb0ELb0ELi96EEEEEEEEEvNT_6ParamsE,"a",@progbits
	.sectionflags	@""
	.align	4
.nv.constant0._ZN7cutlass13device_kernelIN5flash11enable_sm90INS1_16FlashAttnBwdSm90INS1_25CollectiveMainloopBwdSm90ILi2ELi1ELi1EN4cute5tupleIJNS5_1CILi1EEES8_S8_EEENS6_IJNS7_ILi64EEENS7_ILi96EEENS7_ILi192EEEEEENS_10bfloat16_tEfNS_4arch4Sm90ELb0ELb0ELb1ELb1ELb1ELb0ELb1ELb0ELi3ELi1ELi1ELi1ELb0EEENS1_21CollectiveEpilogueBwdISD_SE_SG_Li384ELb1ELb1ELi3EEENS1_19SingleTileSchedulerILb1ELb0ELb0ELi96EEEEEEEEEvNT_6ParamsE:
	.zero		2304


//--------------------- .nv.constant0._ZN7cutlass13device_kernelIN5flash11enable_sm90INS1_16FlashAttnBwdSm90INS1_25CollectiveMainloopBwdSm90ILi2ELi1ELi1EN4cute5tupleIJNS5_1CILi1EEES8_S8_EEENS6_IJNS7_ILi64EEENS7_ILi96EEENS7_ILi192EEEEEENS_10bfloat16_tEfNS_4arch4Sm90ELb0ELb0ELb1ELb1ELb0ELb0ELb1ELb0ELi3ELi1ELi1ELi1ELb0EEENS1_24CollectiveEpilogueBwdGQAISD_fSG_Li384ELb1ELb0EEENS1_19SingleTileSchedulerILb1ELb0ELb0ELi96EEEEEEEEEvNT_6ParamsE --------------------------
	.section	.nv.constant0._ZN7cutlass13device_kernelIN5flash11enable_sm90INS1_16FlashAttnBwdSm90INS1_25CollectiveMainloopBwdSm90ILi2ELi1ELi1EN4cute5tupleIJNS5_1CILi1EEES8_S8_EEENS6_IJNS7_ILi64EEENS7_ILi96EEENS7_ILi192EEEEEENS_10bfloat16_tEfNS_4arch4Sm90ELb0ELb0ELb1ELb1ELb0ELb0ELb1ELb0ELi3ELi1ELi1ELi1ELb0EEENS1_24CollectiveEpilogueBwdGQAISD_fSG_Li384ELb1ELb0EEENS1_19SingleTileSchedulerILb1ELb0ELb0ELi96EEEEEEEEEvNT_6ParamsE,"a",@progbits
	.sectionflags	@""
	.align	4
.nv.constant0._ZN7cutlass13device_kernelIN5flash11enable_sm90INS1_16FlashAttnBwdSm90INS1_25CollectiveMainloopBwdSm90ILi2ELi1ELi1EN4cute5tupleIJNS5_1CILi1EEES8_S8_EEENS6_IJNS7_ILi64EEENS7_ILi96EEENS7_ILi192EEEEEENS_10bfloat16_tEfNS_4arch4Sm90ELb0ELb0ELb1ELb1ELb0ELb0ELb1ELb0ELi3ELi1ELi1ELi1ELb0EEENS1_24CollectiveEpilogueBwdGQAISD_fSG_Li384ELb1ELb0EEENS1_19SingleTileSchedulerILb1ELb0ELb0ELi96EEEEEEEEEvNT_6ParamsE:
	.zero		2304


//--------------------- .nv.constant0._ZN7cutlass13device_kernelIN5flash11enable_sm90INS1_16FlashAttnBwdSm90INS1_25CollectiveMainloopBwdSm90ILi2ELi1ELi1EN4cute5tupleIJNS5_1CILi1EEES8_S8_EEENS6_IJNS7_ILi64EEENS7_ILi96EEENS7_ILi192EEEEEENS_10bfloat16_tEfNS_4arch4Sm90ELb0ELb0ELb1ELb1ELb1ELb0ELb1ELb0ELi3ELi1ELi1ELi1ELb0EEENS1_24CollectiveEpilogueBwdGQAISD_fSG_Li384ELb1ELb1EEENS1_19SingleTileSchedulerILb1ELb0ELb0ELi96EEEEEEEEEvNT_6ParamsE --------------------------
	.section	.nv.constant0._ZN7cutlass13device_kernelIN5flash11enable_sm90INS1_16FlashAttnBwdSm90INS1_25CollectiveMainloopBwdSm90ILi2ELi1ELi1EN4cute5tupleIJNS5_1CILi1EEES8_S8_EEENS6_IJNS7_ILi64EEENS7_ILi96EEENS7_ILi192EEEEEENS_10bfloat16_tEfNS_4arch4Sm90ELb0ELb0ELb1ELb1ELb1ELb0ELb1ELb0ELi3ELi1ELi1ELi1ELb0EEENS1_24CollectiveEpilogueBwdGQAISD_fSG_Li384ELb1ELb1EEENS1_19SingleTileSchedulerILb1ELb0ELb0ELi96EEEEEEEEEvNT_6ParamsE,"a",@progbits
	.sectionflags	@""
	.align	4
.nv.constant0._ZN7cutlass13device_kernelIN5flash11enable_sm90INS1_16FlashAttnBwdSm90INS1_25CollectiveMainloopBwdSm90ILi2ELi1ELi1EN4cute5tupleIJNS5_1CILi1EEES8_S8_EEENS6_IJNS7_ILi64EEENS7_ILi96EEENS7_ILi192EEEEEENS_10bfloat16_tEfNS_4arch4Sm90ELb0ELb0ELb1ELb1ELb1ELb0ELb1ELb0ELi3ELi1ELi1ELi1ELb0EEENS1_24CollectiveEpilogueBwdGQAISD_fSG_Li384ELb1ELb1EEENS1_19SingleTileSchedulerILb1ELb0ELb0ELi96EEEEEEEEEvNT_6ParamsE:
	.zero		2304


//--------------------- .nv.constant0._ZN7cutlass13device_kernelIN5flash11enable_sm90INS1_16FlashAttnBwdSm90INS1_25CollectiveMainloopBwdSm90ILi2ELi1ELi1EN4cute5tupleIJNS5_1CILi1EEES8_S8_EEENS6_IJNS7_ILi64EEENS7_ILi96EEENS7_ILi192EEEEEENS_10bfloat16_tEfNS_4arch4Sm90ELb0ELb1ELb1ELb0ELb0ELb0ELb1ELb0ELi3ELi1ELi1ELi1ELb0EEENS1_21CollectiveEpilogueBwdISD_SE_SG_Li384ELb0ELb1ELi3EEENS1_19SingleTileSchedulerILb0ELb0ELb0ELi96EEEEEEEEEvNT_6ParamsE --------------------------
	.section	.nv.constant0._ZN7cutlass13device_kernelIN5flash11enable_sm90INS1_16FlashAttnBwdSm90INS1_25CollectiveMainloopBwdSm90ILi2ELi1ELi1EN4cute5tupleIJNS5_1CILi1EEES8_S8_EEENS6_IJNS7_ILi64EEENS7_ILi96EEENS7_ILi192EEEEEENS_10bfloat16_tEfNS_4arch4Sm90ELb0ELb1ELb1ELb0ELb0ELb0ELb1ELb0ELi3ELi1ELi1ELi1ELb0EEENS1_21CollectiveEpilogueBwdISD_SE_SG_Li384ELb0ELb1ELi3EEENS1_19SingleTileSchedulerILb0ELb0ELb0ELi96EEEEEEEEEvNT_6ParamsE,"a",@progbits
	.sectionflags	@""
	.align	4
.nv.constant0._ZN7cutlass13device_kernelIN5flash11enable_sm90INS1_16FlashAttnBwdSm90INS1_25CollectiveMainloopBwdSm90ILi2ELi1ELi1EN4cute5tupleIJNS5_1CILi1EEES8_S8_EEENS6_IJNS7_ILi64EEENS7_ILi96EEENS7_ILi192EEEEEENS_10bfloat16_tEfNS_4arch4Sm90ELb0ELb1ELb1ELb0ELb0ELb0ELb1ELb0ELi3ELi1ELi1ELi1ELb0EEENS1_21CollectiveEpilogueBwdISD_SE_SG_Li384ELb0ELb1ELi3EEENS1_19SingleTileSchedulerILb0ELb0ELb0ELi96EEEEEEEEEvNT_6ParamsE:
	.zero		2944


//--------------------- .nv.constant0._ZN7cutlass13device_kernelIN5flash11enable_sm90INS1_16FlashAttnBwdSm90INS1_25CollectiveMainloopBwdSm90ILi2ELi1ELi1EN4cute5tupleIJNS5_1CILi1EEES8_S8_EEENS6_IJNS7_ILi64EEENS7_ILi96EEENS7_ILi192EEEEEENS_10bfloat16_tEfNS_4arch4Sm90ELb0ELb1ELb1ELb0ELb1ELb0ELb1ELb0ELi3ELi1ELi1ELi1ELb0EEENS1_21CollectiveEpilogueBwdISD_SE_SG_Li384ELb0ELb1ELi3EEENS1_19SingleTileSchedulerILb0ELb0ELb0ELi96EEEEEEEEEvNT_6ParamsE --------------------------
	.section	.nv.constant0._ZN7cutlass13device_kernelIN5flash11enable_sm90INS1_16FlashAttnBwdSm90INS1_25CollectiveMainloopBwdSm90ILi2ELi1ELi1EN4cute5tupleIJNS5_1CILi1EEES8_S8_EEENS6_IJNS7_ILi64EEENS7_ILi96EEENS7_ILi192EEEEEENS_10bfloat16_tEfNS_4arch4Sm90ELb0ELb1ELb1ELb0ELb1ELb0ELb1ELb0ELi3ELi1ELi1ELi1ELb0EEENS1_21CollectiveEpilogueBwdISD_SE_SG_Li384ELb0ELb1ELi3EEENS1_19SingleTileSchedulerILb0ELb0ELb0ELi96EEEEEEEEEvNT_6ParamsE,"a",@progbits
	.sectionflags	@""
	.align	4
.nv.constant0._ZN7cutlass13device_kernelIN5flash11enable_sm90INS1_16FlashAttnBwdSm90INS1_25CollectiveMainloopBwdSm90ILi2ELi1ELi1EN4cute5tupleIJNS5_1CILi1EEES8_S8_EEENS6_IJNS7_ILi64EEENS7_ILi96EEENS7_ILi192EEEEEENS_10bfloat16_tEfNS_4arch4Sm90ELb0ELb1ELb1ELb0ELb1ELb0ELb1ELb0ELi3ELi1ELi1ELi1ELb0EEENS1_21CollectiveEpilogueBwdISD_SE_SG_Li384ELb0ELb1ELi3EEENS1_19SingleTileSchedulerILb0ELb0ELb0ELi96EEEEEEEEEvNT_6ParamsE:
	.zero		2944


//--------------------- .nv.constant0._ZN7cutlass13device_kernelIN5flash11enable_sm90INS1_16FlashAttnBwdSm90INS1_25CollectiveMainloopBwdSm90ILi2ELi1ELi1EN4cute5tupleIJNS5_1CILi1EEES8_S8_EEENS6_IJNS7_ILi64EEENS7_ILi96EEENS7_ILi192EEEEEENS_10bfloat16_tEfNS_4arch4Sm90ELb0ELb1ELb1ELb0ELb0ELb0ELb1ELb0ELi3ELi1ELi1ELi1ELb0EEENS1_24CollectiveEpilogueBwdGQAISD_fSG_Li384ELb0ELb0EEENS1_19SingleTileSchedulerILb0ELb0ELb0ELi96EEEEEEEEEvNT_6ParamsE --------------------------
	.section	.nv.constant0._ZN7cutlass13device_kernelIN5flash11enable_sm90INS1_16FlashAttnBwdSm90INS1_25CollectiveMainloopBwdSm90ILi2ELi1ELi1EN4cute5tupleIJNS5_1CILi1EEES8_S8_EEENS6_IJNS7_ILi64EEENS7_ILi96EEENS7_ILi192EEEEEENS_10bfloat16_tEfNS_4arch4Sm90ELb0ELb1ELb1ELb0ELb0ELb0ELb1ELb0ELi3ELi1ELi1ELi1ELb0EEENS1_24CollectiveEpilogueBwdGQAISD_fSG_Li384ELb0ELb0EEENS1_19SingleTileSchedulerILb0ELb0ELb0ELi96EEEEEEEEEvNT_6ParamsE,"a",@progbits
	.sectionflags	@""
	.align	4
.nv.constant0._ZN7cutlass13device_kernelIN5flash11enable_sm90INS1_16FlashAttnBwdSm90INS1_25CollectiveMainloopBwdSm90ILi2ELi1ELi1EN4cute5tupleIJNS5_1CILi1EEES8_S8_EEENS6_IJNS7_ILi64EEENS7_ILi96EEENS7_ILi192EEEEEENS_10bfloat16_tEfNS_4arch4Sm90ELb0ELb1ELb1ELb0ELb0ELb0ELb1ELb0ELi3ELi1ELi1ELi1ELb0EEENS1_24CollectiveEpilogueBwdGQAISD_fSG_Li384ELb0ELb0EEENS1_19SingleTileSchedulerILb0ELb0ELb0ELi96EEEEEEEEEvNT_6ParamsE:
	.zero		2304


//--------------------- .nv.constant0._ZN7cutlass13device_kernelIN5flash11enable_sm90INS1_16FlashAttnBwdSm90INS1_25CollectiveMainloopBwdSm90ILi2ELi1ELi1EN4cute5tupleIJNS5_1CILi1EEES8_S8_EEENS6_IJNS7_ILi64EEENS7_ILi96EEENS7_ILi192EEEEEENS_10bfloat16_tEfNS_4arch4Sm90ELb0ELb1ELb1ELb0ELb1ELb0ELb1ELb0ELi3ELi1ELi1ELi1ELb0EEENS1_24CollectiveEpilogueBwdGQAISD_fSG_Li384ELb0ELb1EEENS1_19SingleTileSchedulerILb0ELb0ELb0ELi96EEEEEEEEEvNT_6ParamsE --------------------------
	.section	.nv.constant0._ZN7cutlass13device_kernelIN5flash11enable_sm90INS1_16FlashAttnBwdSm90INS1_25CollectiveMainloopBwdSm90ILi2ELi1ELi1EN4cute5tupleIJNS5_1CILi1EEES8_S8_EEENS6_IJNS7_ILi64EEENS7_ILi96EEENS7_ILi192EEEEEENS_10bfloat16_tEfNS_4arch4Sm90ELb0ELb1ELb1ELb0ELb1ELb0ELb1ELb0ELi3ELi1ELi1ELi1ELb0EEENS1_24CollectiveEpilogueBwdGQAISD_fSG_Li384ELb0ELb1EEENS1_19SingleTileSchedulerILb0ELb0ELb0ELi96EEEEEEEEEvNT_6ParamsE,"a",@progbits
	.sectionflags	@""
	.align	4
.nv.constant0._ZN7cutlass13device_kernelIN5flash11enable_sm90INS1_16FlashAttnBwdSm90INS1_25CollectiveMainloopBwdSm90ILi2ELi1ELi1EN4cute5tupleIJNS5_1CILi1EEES8_S8_EEENS6_IJNS7_ILi64EEENS7_ILi96EEENS7_ILi192EEEEEENS_10bfloat16_tEfNS_4arch4Sm90ELb0ELb1ELb1ELb0ELb1ELb0ELb1ELb0ELi3ELi1ELi1ELi1ELb0EEENS1_24CollectiveEpilogueBwdGQAISD_fSG_Li384ELb0ELb1EEENS1_19SingleTileSchedulerILb0ELb0ELb0ELi96EEEEEEEEEvNT_6ParamsE:
	.zero		2304


//--------------------- .nv.constant0._ZN7cutlass13device_kernelIN5flash11enable_sm90INS1_16FlashAttnBwdSm90INS1_25CollectiveMainloopBwdSm90ILi2ELi1ELi1EN4cute5tupleIJNS5_1CILi1EEES8_S8_EEENS6_IJNS7_ILi64EEENS7_ILi96EEENS7_ILi192EEEEEENS_10bfloat16_tEfNS_4arch4Sm90ELb0ELb1ELb1ELb1ELb0ELb0ELb1ELb0ELi3ELi1ELi1ELi1ELb0EEENS1_21CollectiveEpilogueBwdISD_SE_SG_Li384ELb1ELb1ELi3EEENS1_19SingleTileSchedulerILb1ELb0ELb0ELi96EEEEEEEEEvNT_6ParamsE --------------------------
	.section	.nv.constant0._ZN7cutlass13device_kernelIN5flash11enable_sm90INS1_16FlashAttnBwdSm90INS1_25CollectiveMainloopBwdSm90ILi2ELi1ELi1EN4cute5tupleIJNS5_1CILi1EEES8_S8_EEENS6_IJNS7_ILi64EEENS7_ILi96EEENS7_ILi192EEEEEENS_10bfloat16_tEfNS_4arch4Sm90ELb0ELb1ELb1ELb1ELb0ELb0ELb1ELb0ELi3ELi1ELi1ELi1ELb0EEENS1_21CollectiveEpilogueBwdISD_SE_SG_Li384ELb1ELb1ELi3EEENS1_19SingleTileSchedulerILb1ELb0ELb0ELi96EEEEEEEEEvNT_6ParamsE,"a",@progbits
	.sectionflags	@""
	.align	4
.nv.constant0._ZN7cutlass13device_kernelIN5flash11enable_sm90INS1_16FlashAttnBwdSm90INS1_25CollectiveMainloopBwdSm90ILi2ELi1ELi1EN4cute5tupleIJNS5_1CILi1EEES8_S8_EEENS6_IJNS7_ILi64EEENS7_ILi96EEENS7_ILi192EEEEEENS_10bfloat16_tEfNS_4arch4Sm90ELb0ELb1ELb1ELb1ELb0ELb0ELb1ELb0ELi3ELi1ELi1ELi1ELb0EEENS1_21CollectiveEpilogueBwdISD_SE_SG_Li384ELb1ELb1ELi3EEENS1_19SingleTileSchedulerILb1ELb0ELb0ELi96EEEEEEEEEvNT_6ParamsE:
	.zero		2304


//--------------------- .nv.constant0._ZN7cutlass13device_kernelIN5flash11enable_sm90INS1_16FlashAttnBwdSm90INS1_25CollectiveMainloopBwdSm90ILi2ELi1ELi1EN4cute5tupleIJNS5_1CILi1EEES8_S8_EEENS6_IJNS7_ILi64EEENS7_ILi96EEENS7_ILi192EEEEEENS_10bfloat16_tEfNS_4arch4Sm90ELb0ELb1ELb1ELb1ELb1ELb0ELb1ELb0ELi3ELi1ELi1ELi1ELb0EEENS1_21CollectiveEpilogueBwdISD_SE_SG_Li384ELb1ELb1ELi3EEENS1_19SingleTileSchedulerILb1ELb0ELb0ELi96EEEEEEEEEvNT_6ParamsE --------------------------
	.section	.nv.constant0._ZN7cutlass13device_kernelIN5flash11enable_sm90INS1_16FlashAttnBwdSm90INS1_25CollectiveMainloopBwdSm90ILi2ELi1ELi1EN4cute5tupleIJNS5_1CILi1EEES8_S8_EEENS6_IJNS7_ILi64EEENS7_ILi96EEENS7_ILi192EEEEEENS_10bfloat16_tEfNS_4arch4Sm90ELb0ELb1ELb1ELb1ELb1ELb0ELb1ELb0ELi3ELi1ELi1ELi1ELb0EEENS1_21CollectiveEpilogueBwdISD_SE_SG_Li384ELb1ELb1ELi3EEENS1_19SingleTileSchedulerILb1ELb0ELb0ELi96EEEEEEEEEvNT_6ParamsE,"a",@progbits
	.sectionflags	@""
	.align	4
.nv.constant0._ZN7cutlass13device_kernelIN5flash11enable_sm90INS1_16FlashAttnBwdSm90INS1_25CollectiveMainloopBwdSm90ILi2ELi1ELi1EN4cute5tupleIJNS5_1CILi1EEES8_S8_EEENS6_IJNS7_ILi64EEENS7_ILi96EEENS7_ILi192EEEEEENS_10bfloat16_tEfNS_4arch4Sm90ELb0ELb1ELb1ELb1ELb1ELb0ELb1ELb0ELi3ELi1ELi1ELi1ELb0EEENS1_21CollectiveEpilogueBwdISD_SE_SG_Li384ELb1ELb1ELi3EEENS1_19SingleTileSchedulerILb1ELb0ELb0ELi96EEEEEEEEEvNT_6ParamsE:
	.zero		2304


//--------------------- .nv.constant0._ZN7cutlass13device_kernelIN5flash11enable_sm90INS1_16FlashAttnBwdSm90INS1_25CollectiveMainloopBwdSm90ILi2ELi1ELi1EN4cute5tupleIJNS5_1CILi1EEES8_S8_EEENS6_IJNS7_ILi64EEENS7_ILi96EEENS7_ILi192EEEEEENS_10bfloat16_tEfNS_4arch4Sm90ELb0ELb1ELb1ELb1ELb0ELb0ELb1ELb0ELi3ELi1ELi1ELi1ELb0EEENS1_24CollectiveEpilogueBwdGQAISD_fSG_Li384ELb1ELb0EEENS1_19SingleTileSchedulerILb1ELb0ELb0ELi96EEEEEEEEEvNT_6ParamsE --------------------------
	.section	.nv.constant0._ZN7cutlass13device_kernelIN5flash11enable_sm90INS1_16FlashAttnBwdSm90INS1_25CollectiveMainloopBwdSm90ILi2ELi1ELi1EN4cute5tupleIJNS5_1CILi1EEES8_S8_EEENS6_IJNS7_ILi64EEENS7_ILi96EEENS7_ILi192EEEEEENS_10bfloat16_tEfNS_4arch4Sm90ELb0ELb1ELb1ELb1ELb0ELb0ELb1ELb0ELi3ELi1ELi1ELi1ELb0EEENS1_24CollectiveEpilogueBwdGQAISD_fSG_Li384ELb1ELb0EEENS1_19SingleTileSchedulerILb1ELb0ELb0ELi96EEEEEEEEEvNT_6ParamsE,"a",@progbits
	.sectionflags	@""
	.align	4
.nv.constant0._ZN7cutlass13device_kernelIN5flash11enable_sm90INS1_16FlashAttnBwdSm90INS1_25CollectiveMainloopBwdSm90ILi2ELi1ELi1EN4cute5tupleIJNS5_1CILi1EEES8_S8_EEENS6_IJNS7_ILi64EEENS7_ILi96EEENS7_ILi192EEEEEENS_10bfloat16_tEfNS_4arch4Sm90ELb0ELb1ELb1ELb1ELb0ELb0ELb1ELb0ELi3ELi1ELi1ELi1ELb0EEENS1_24CollectiveEpilogueBwdGQAISD_fSG_Li384ELb1ELb0EEENS1_19SingleTileSchedulerILb1ELb0ELb0ELi96EEEEEEEEEvNT_6ParamsE:
	.zero		2304


//--------------------- .nv.constant0._ZN7cutlass13device_kernelIN5flash11enable_sm90INS1_16FlashAttnBwdSm90INS1_25CollectiveMainloopBwdSm90ILi2ELi1ELi1EN4cute5tupleIJNS5_1CILi1EEES8_S8_EEENS6_IJNS7_ILi64EEENS7_ILi96EEENS7_ILi192EEEEEENS_10bfloat16_tEfNS_4arch4Sm90ELb0ELb1ELb1ELb1ELb1ELb0ELb1ELb0ELi3ELi1ELi1ELi1ELb0EEENS1_24CollectiveEpilogueBwdGQAISD_fSG_Li384ELb1ELb1EEENS1_19SingleTileSchedulerILb1ELb0ELb0ELi96EEEEEEEEEvNT_6ParamsE --------------------------
	.section	.nv.constant0._ZN7cutlass13device_kernelIN5flash11enable_sm90INS1_16FlashAttnBwdSm90INS1_25CollectiveMainloopBwdSm90ILi2ELi1ELi1EN4cute5tupleIJNS5_1CILi1EEES8_S8_EEENS6_IJNS7_ILi64EEENS7_ILi96EEENS7_ILi192EEEEEENS_10bfloat16_tEfNS_4arch4Sm90ELb0ELb1ELb1ELb1ELb1ELb0ELb1ELb0ELi3ELi1ELi1ELi1ELb0EEENS1_24CollectiveEpilogueBwdGQAISD_fSG_Li384ELb1ELb1EEENS1_19SingleTileSchedulerILb1ELb0ELb0ELi96EEEEEEEEEvNT_6ParamsE,"a",@progbits
	.sectionflags	@""
	.align	4
.nv.constant0._ZN7cutlass13device_kernelIN5flash11enable_sm90INS1_16FlashAttnBwdSm90INS1_25CollectiveMainloopBwdSm90ILi2ELi1ELi1EN4cute5tupleIJNS5_1CILi1EEES8_S8_EEENS6_IJNS7_ILi64EEENS7_ILi96EEENS7_ILi192EEEEEENS_10bfloat16_tEfNS_4arch4Sm90ELb0ELb1ELb1ELb1ELb1ELb0ELb1ELb0ELi3ELi1ELi1ELi1ELb0EEENS1_24CollectiveEpilogueBwdGQAISD_fSG_Li384ELb1ELb1EEENS1_19SingleTileSchedulerILb1ELb0ELb0ELi96EEEEEEEEEvNT_6ParamsE:
	.zero		2304


//--------------------- .nv.constant0._ZN7cutlass13device_kernelIN5flash11enable_sm90INS1_16FlashAttnBwdSm90INS1_25CollectiveMainloopBwdSm90ILi2ELi1ELi1EN4cute5tupleIJNS5_1CILi1EEES8_S8_EEENS6_IJNS7_ILi64EEENS7_ILi96EEENS7_ILi192EEEEEENS_10bfloat16_tEfNS_4arch4Sm90ELb1ELb0ELb1ELb0ELb0ELb0ELb1ELb0ELi3ELi1ELi1ELi1ELb0EEENS1_21CollectiveEpilogueBwdISD_SE_SG_Li384ELb0ELb1ELi3EEENS1_25SingleTileBwdLPTSchedulerILb0ELi96ELb0EEEEEEEEEvNT_6ParamsE --------------------------
	.section	.nv.constant0._ZN7cutlass13device_kernelIN5flash11enable_sm90INS1_16FlashAttnBwdSm90INS1_25CollectiveMainloopBwdSm90ILi2ELi1ELi1EN4cute5tupleIJNS5_1CILi1EEES8_S8_EEENS6_IJNS7_ILi64EEENS7_ILi96EEENS7_ILi192EEEEEENS_10bfloat16_tEfNS_4arch4Sm90ELb1ELb0ELb1ELb0ELb0ELb0ELb1ELb0ELi3ELi1ELi1ELi1ELb0EEENS1_21CollectiveEpilogueBwdISD_SE_SG_Li384ELb0ELb1ELi3EEENS1_25SingleTileBwdLPTSchedulerILb0ELi96ELb0EEEEEEEEEvNT_6ParamsE,"a",@progbits
	.sectionflags	@""
	.align	4
.nv.constant0._ZN7cutlass13device_kernelIN5flash11enable_sm90INS1_16FlashAttnBwdSm90INS1_25CollectiveMainloopBwdSm90ILi2ELi1ELi1EN4cute5tupleIJNS5_1CILi1EEES8_S8_EEENS6_IJNS7_ILi64EEENS7_ILi96EEENS7_ILi192EEEEEENS_10bfloat16_tEfNS_4arch4Sm90ELb1ELb0ELb1ELb0ELb0ELb0ELb1ELb0ELi3ELi1ELi1ELi1ELb0EEENS1_21CollectiveEpilogueBwdISD_SE_SG_Li384ELb0ELb1ELi3EEENS1_25SingleTileBwdLPTSchedulerILb0ELi96ELb0EEEEEEEEEvNT_6ParamsE:
	.zero		2944


//--------------------- .nv.constant0._ZN7cutlass13device_kernelIN5flash11enable_sm90INS1_16FlashAttnBwdSm90INS1_25CollectiveMainloopBwdSm90ILi2ELi1ELi1EN4cute5tupleIJNS5_1CILi1EEES8_S8_EEENS6_IJNS7_ILi64EEENS7_ILi96EEENS7_ILi192EEEEEENS_10bfloat16_tEfNS_4arch4Sm90ELb1ELb0ELb1ELb0ELb1ELb0ELb1ELb0ELi3ELi1ELi1ELi1ELb0EEENS1_21CollectiveEpilogueBwdISD_SE_SG_Li384ELb0ELb1ELi3EEENS1_25SingleTileBwdLPTSchedulerILb0ELi96ELb1EEEEEEEEEvNT_6ParamsE --------------------------
	.section	.nv.constant0._ZN7cutlass13device_kernelIN5flash11enable_sm90INS1_16FlashAttnBwdSm90INS1_25CollectiveMainloopBwdSm90ILi2ELi1ELi1EN4cute5tupleIJNS5_1CILi1EEES8_S8_EEENS6_IJNS7_ILi64EEENS7_ILi96EEENS7_ILi192EEEEEENS_10bfloat16_tEfNS_4arch4Sm90ELb1ELb0ELb1ELb0ELb1ELb0ELb1ELb0ELi3ELi1ELi1ELi1ELb0EEENS1_21CollectiveEpilogueBwdISD_SE_SG_Li384ELb0ELb1ELi3EEENS1_25SingleTileBwdLPTSchedulerILb0ELi96ELb1EEEEEEEEEvNT_6ParamsE,"a",@progbits
	.sectionflags	@""
	.align	4
.nv.constant0._ZN7cutlass13device_kernelIN5flash11enable_sm90INS1_16FlashAttnBwdSm90INS1_25CollectiveMainloopBwdSm90ILi2ELi1ELi1EN4cute5tupleIJNS5_1CILi1EEES8_S8_EEENS6_IJNS7_ILi64EEENS7_ILi96EEENS7_ILi192EEEEEENS_10bfloat16_tEfNS_4arch4Sm90ELb1ELb0ELb1ELb0ELb1ELb0ELb1ELb0ELi3ELi1ELi1ELi1ELb0EEENS1_21CollectiveEpilogueBwdISD_SE_SG_Li384ELb0ELb1ELi3EEENS1_25SingleTileBwdLPTSchedulerILb0ELi96ELb1EEEEEEEEEvNT_6ParamsE:
	.zero		2944


//--------------------- .nv.constant0._ZN7cutlass13device_kernelIN5flash11enable_sm90INS1_16FlashAttnBwdSm90INS1_25CollectiveMainloopBwdSm90ILi2ELi1ELi1EN4cute5tupleIJNS5_1CILi1EEES8_S8_EEENS6_IJNS7_ILi64EEENS7_ILi96EEENS7_ILi192EEEEEENS_10bfloat16_tEfNS_4arch4Sm90ELb1ELb0ELb1ELb0ELb0ELb0ELb1ELb0ELi3ELi1ELi1ELi1ELb0EEENS1_24CollectiveEpilogueBwdGQAISD_fSG_Li384ELb0ELb0EEENS1_25SingleTileBwdLPTSchedulerILb0ELi96ELb0EEEEEEEEEvNT_6ParamsE --------------------------
	.section	.nv.constant0._ZN7cutlass13device_kernelIN5flash11enable_sm90INS1_16FlashAttnBwdSm90INS1_25CollectiveMainloopBwdSm90ILi2ELi1ELi1EN4cute5tupleIJNS5_1CILi1EEES8_S8_EEENS6_IJNS7_ILi64EEENS7_ILi96EEENS7_ILi192EEEEEENS_10bfloat16_tEfNS_4arch4Sm90ELb1ELb0ELb1ELb0ELb0ELb0ELb1ELb0ELi3ELi1ELi1ELi1ELb0EEENS1_24CollectiveEpilogueBwdGQAISD_fSG_Li384ELb0ELb0EEENS1_25SingleTileBwdLPTSchedulerILb0ELi96ELb0EEEEEEEEEvNT_6ParamsE,"a",@progbits
	.sectionflags	@""
	.align	4
.nv.constant0._ZN7cutlass13device_kernelIN5flash11enable_sm90INS1_16FlashAttnBwdSm90INS1_25CollectiveMainloopBwdSm90ILi2ELi1ELi1EN4cute5tupleIJNS5_1CILi1EEES8_S8_EEENS6_IJNS7_ILi64EEENS7_ILi96EEENS7_ILi192EEEEEENS_10bfloat16_tEfNS_4arch4Sm90ELb1ELb0ELb1ELb0ELb0ELb0ELb1ELb0ELi3ELi1ELi1ELi1ELb0EEENS1_24CollectiveEpilogueBwdGQAISD_fSG_Li384ELb0ELb0EEENS1_25SingleTileBwdLPTSchedulerILb0ELi96ELb0EEEEEEEEEvNT_6ParamsE:
	.zero		2432


//--------------------- .nv.constant0._ZN7cutlass13device_kernelIN5flash11enable_sm90INS1_16FlashAttnBwdSm90INS1_25CollectiveMainloopBwdSm90ILi2ELi1ELi1EN4cute5tupleIJNS5_1CILi1EEES8_S8_EEENS6_IJNS7_ILi64EEENS7_ILi96EEENS7_ILi192EEEEEENS_10bfloat16_tEfNS_4arch4Sm90ELb1ELb0ELb1ELb0ELb1ELb0ELb1ELb0ELi3ELi1ELi1ELi1ELb0EEENS1_24CollectiveEpilogueBwdGQAISD_fSG_Li384ELb0ELb1EEENS1_25SingleTileBwdLPTSchedulerILb0ELi96ELb1EEEEEEEEEvNT_6ParamsE --------------------------
	.section	.nv.constant0._ZN7cutlass13device_kernelIN5flash11enable_sm90INS1_16FlashAttnBwdSm90INS1_25CollectiveMainloopBwdSm90ILi2ELi1ELi1EN4cute5tupleIJNS5_1CILi1EEES8_S8_EEENS6_IJNS7_ILi64EEENS7_ILi96EEENS7_ILi192EEEEEENS_10bfloat16_tEfNS_4arch4Sm90ELb1ELb0ELb1ELb0ELb1ELb0ELb1ELb0ELi3ELi1ELi1ELi1ELb0EEENS1_24CollectiveEpilogueBwdGQAISD_fSG_Li384ELb0ELb1EEENS1_25SingleTileBwdLPTSchedulerILb0ELi96ELb1EEEEEEEEEvNT_6ParamsE,"a",@progbits
	.sectionflags	@""
	.align	4
.nv.constant0._ZN7cutlass13device_kernelIN5flash11enable_sm90INS1_16FlashAttnBwdSm90INS1_25CollectiveMainloopBwdSm90ILi2ELi1ELi1EN4cute5tupleIJNS5_1CILi1EEES8_S8_EEENS6_IJNS7_ILi64EEENS7_ILi96EEENS7_ILi192EEEEEENS_10bfloat16_tEfNS_4arch4Sm90ELb1ELb0ELb1ELb0ELb1ELb0ELb1ELb0ELi3ELi1ELi1ELi1ELb0EEENS1_24CollectiveEpilogueBwdGQAISD_fSG_Li384ELb0ELb1EEENS1_25SingleTileBwdLPTSchedulerILb0ELi96ELb1EEEEEEEEEvNT_6ParamsE:
	.zero		2432


//--------------------- .nv.constant0._ZN7cutlass13device_kernelIN5flash22FlashAttnBwdPreprocessIN4cute5tupleIJNS3_1CILi64EEENS5_ILi192EEEEEENS_10bfloat16_tEfNS_4arch4Sm90ELb1ELb0EEEEEvNT_6ParamsE --------------------------
	.section	.nv.constant0._ZN7cutlass13device_kernelIN5flash22FlashAttnBwdPreprocessIN4cute5tupleIJNS3_1CILi64EEENS5_ILi192EEEEEENS_10bfloat16_tEfNS_4arch4Sm90ELb1ELb0EEEEEvNT_6ParamsE,"a",@progbits
	.sectionflags	@""
	.align	4
.nv.constant0._ZN7cutlass13device_kernelIN5flash22FlashAttnBwdPreprocessIN4cute5tupleIJNS3_1CILi64EEENS5_ILi192EEEEEENS_10bfloat16_tEfNS_4arch4Sm90ELb1ELb0EEEEEvNT_6ParamsE:
	.zero		768


//--------------------- .nv.constant0._ZN7cutlass13device_kernelIN5flash11enable_sm90INS1_16FlashAttnBwdSm90INS1_25CollectiveMainloopBwdSm90ILi2ELi1ELi1EN4cute5tupleIJNS5_1CILi1EEES8_S8_EEENS6_IJNS7_ILi64EEENS7_ILi96EEENS7_ILi192EEEEEENS_10bfloat16_tEfNS_4arch4Sm90ELb1ELb0ELb1ELb1ELb0ELb0ELb1ELb0ELi3ELi1ELi1ELi1ELb0EEENS1_21CollectiveEpilogueBwdISD_SE_SG_Li384ELb1ELb1ELi3EEENS1_25SingleTileBwdLPTSchedulerILb1ELi96ELb0EEEEEEEEEvNT_6ParamsE --------------------------
	.section	.nv.constant0._ZN7cutlass13device_kernelIN5flash11enable_sm90INS1_16FlashAttnBwdSm90INS1_25CollectiveMainloopBwdSm90ILi2ELi1ELi1EN4cute5tupleIJNS5_1CILi1EEES8_S8_EEENS6_IJNS7_ILi64EEENS7_ILi96EEENS7_ILi192EEEEEENS_10bfloat16_tEfNS_4arch4Sm90ELb1ELb0ELb1ELb1ELb0ELb0ELb1ELb0ELi3ELi1ELi1ELi1ELb0EEENS1_21CollectiveEpilogueBwdISD_SE_SG_Li384ELb1ELb1ELi3EEENS1_25SingleTileBwdLPTSchedulerILb1ELi96ELb0EEEEEEEEEvNT_6ParamsE,"a",@progbits
	.sectionflags	@""
	.align	4
.nv.constant0._ZN7cutlass13device_kernelIN5flash11enable_sm90INS1_16FlashAttnBwdSm90INS1_25CollectiveMainloopBwdSm90ILi2ELi1ELi1EN4cute5tupleIJNS5_1CILi1EEES8_S8_EEENS6_IJNS7_ILi64EEENS7_ILi96EEENS7_ILi192EEEEEENS_10bfloat16_tEfNS_4arch4Sm90ELb1ELb0ELb1ELb1ELb0ELb0ELb1ELb0ELi3ELi1ELi1ELi1ELb0EEENS1_21CollectiveEpilogueBwdISD_SE_SG_Li384ELb1ELb1ELi3EEENS1_25SingleTileBwdLPTSchedulerILb1ELi96ELb0EEEEEEEEEvNT_6ParamsE:
	.zero		2304


//--------------------- .nv.constant0._ZN7cutlass13device_kernelIN5flash11enable_sm90INS1_16FlashAttnBwdSm90INS1_25CollectiveMainloopBwdSm90ILi2ELi1ELi1EN4cute5tupleIJNS5_1CILi1EEES8_S8_EEENS6_IJNS7_ILi64EEENS7_ILi96EEENS7_ILi192EEEEEENS_10bfloat16_tEfNS_4arch4Sm90ELb1ELb0ELb1ELb1ELb1ELb0ELb1ELb0ELi3ELi1ELi1ELi1ELb0EEENS1_21CollectiveEpilogueBwdISD_SE_SG_Li384ELb1ELb1ELi3EEENS1_25SingleTileBwdLPTSchedulerILb1ELi96ELb1EEEEEEEEEvNT_6ParamsE --------------------------
	.section	.nv.constant0._ZN7cutlass13device_kernelIN5flash11enable_sm90INS1_16FlashAttnBwdSm90INS1_25CollectiveMainloopBwdSm90ILi2ELi1ELi1EN4cute5tupleIJNS5_1CILi1EEES8_S8_EEENS6_IJNS7_ILi64EEENS7_ILi96EEENS7_ILi192EEEEEENS_10bfloat16_tEfNS_4arch4Sm90ELb1ELb0ELb1ELb1ELb1ELb0ELb1ELb0ELi3ELi1ELi1ELi1ELb0EEENS1_21CollectiveEpilogueBwdISD_SE_SG_Li384ELb1ELb1ELi3EEENS1_25SingleTileBwdLPTSchedulerILb1ELi96ELb1EEEEEEEEEvNT_6ParamsE,"a",@progbits
	.sectionflags	@""
	.align	4
.nv.constant0._ZN7cutlass13device_kernelIN5flash11enable_sm90INS1_16FlashAttnBwdSm90INS1_25CollectiveMainloopBwdSm90ILi2ELi1ELi1EN4cute5tupleIJNS5_1CILi1EEES8_S8_EEENS6_IJNS7_ILi64EEENS7_ILi96EEENS7_ILi192EEEEEENS_10bfloat16_tEfNS_4arch4Sm90ELb1ELb0ELb1ELb1ELb1ELb0ELb1ELb0ELi3ELi1ELi1ELi1ELb0EEENS1_21CollectiveEpilogueBwdISD_SE_SG_Li384ELb1ELb1ELi3EEENS1_25SingleTileBwdLPTSchedulerILb1ELi96ELb1EEEEEEEEEvNT_6ParamsE:
	.zero		2304


//--------------------- .nv.constant0._ZN7cutlass13device_kernelIN5flash11enable_sm90INS1_16FlashAttnBwdSm90INS1_25CollectiveMainloopBwdSm90ILi2ELi1ELi1EN4cute5tupleIJNS5_1CILi1EEES8_S8_EEENS6_IJNS7_ILi64EEENS7_ILi96EEENS7_ILi192EEEEEENS_10bfloat16_tEfNS_4arch4Sm90ELb1ELb0ELb1ELb1ELb0ELb0ELb1ELb0ELi3ELi1ELi1ELi1ELb0EEENS1_24CollectiveEpilogueBwdGQAISD_fSG_Li384ELb1ELb0EEENS1_25SingleTileBwdLPTSchedulerILb1ELi96ELb0EEEEEEEEEvNT_6ParamsE --------------------------
	.section	.nv.constant0._ZN7cutlass13device_kernelIN5flash11enable_sm90INS1_16FlashAttnBwdSm90INS1_25CollectiveMainloopBwdSm90ILi2ELi1ELi1EN4cute5tupleIJNS5_1CILi1EEES8_S8_EEENS6_IJNS7_ILi64EEENS7_ILi96EEENS7_ILi192EEEEEENS_10bfloat16_tEfNS_4arch4Sm90ELb1ELb0ELb1ELb1ELb0ELb0ELb1ELb0ELi3ELi1ELi1ELi1ELb0EEENS1_24CollectiveEpilogueBwdGQAISD_fSG_Li384ELb1ELb0EEENS1_25SingleTileBwdLPTSchedulerILb1ELi96ELb0EEEEEEEEEvNT_6ParamsE,"a",@progbits
	.sectionflags	@""
	.align	4
.nv.constant0._ZN7cutlass13device_kernelIN5flash11enable_sm90INS1_16FlashAttnBwdSm90INS1_25CollectiveMainloopBwdSm90ILi2ELi1ELi1EN4cute5tupleIJNS5_1CILi1EEES8_S8_EEENS6_IJNS7_ILi64EEENS7_ILi96EEENS7_ILi192EEEEEENS_10bfloat16_tEfNS_4arch4Sm90ELb1ELb0ELb1ELb1ELb0ELb0ELb1ELb0ELi3ELi1ELi1ELi1ELb0EEENS1_24CollectiveEpilogueBwdGQAISD_fSG_Li384ELb1ELb0EEENS1_25SingleTileBwdLPTSchedulerILb1ELi96ELb0EEEEEEEEEvNT_6ParamsE:
	.zero		2432


//--------------------- .nv.constant0._ZN7cutlass13device_kernelIN5flash32FlashAttnBwdPostprocessConvertdQIN4cute5tupleIJNS3_1CILi96EEENS5_ILi192EEEEEENS_10bfloat16_tEfNS_4arch4Sm90ELi384ENS3_8TiledMMAINS3_8MMA_AtomIJNS3_4SM904GMMA27MMA_64x96x16_F32BF16BF16_SSILNSF_5MajorE1ELSH_1ELNSF_7ScaleInE1ELSI_1EEEEEENS3_6LayoutINS4_IJNS5_ILi3EEENS5_ILi1EEESN_EEENS4_IJSN_NS5_ILi0EEESP_EEEEENS4_IJNS3_10UnderscoreESS_SS_EEEEELb1EEEEEvNT_6ParamsE --------------------------
	.section	.nv.constant0._ZN7cutlass13device_kernelIN5flash32FlashAttnBwdPostprocessConvertdQIN4cute5tupleIJNS3_1CILi96EEENS5_ILi192EEEEEENS_10bfloat16_tEfNS_4arch4Sm90ELi384ENS3_8TiledMMAINS3_8MMA_AtomIJNS3_4SM904GMMA27MMA_64x96x16_F32BF16BF16_SSILNSF_5MajorE1ELSH_1ELNSF_7ScaleInE1ELSI_1EEEEEENS3_6LayoutINS4_IJNS5_ILi3EEENS5_ILi1EEESN_EEENS4_IJSN_NS5_ILi0EEESP_EEEEENS4_IJNS3_10UnderscoreESS_SS_EEEEELb1EEEEEvNT_6ParamsE,"a",@progbits
	.sectionflags	@""
	.align	4
.nv.constant0._ZN7cutlass13device_kernelIN5flash32FlashAttnBwdPostprocessConvertdQIN4cute5tupleIJNS3_1CILi96EEENS5_ILi192EEEEEENS_10bfloat16_tEfNS_4arch4Sm90ELi384ENS3_8TiledMMAINS3_8MMA_AtomIJNS3_4SM904GMMA27MMA_64x96x16_F32BF16BF16_SSILNSF_5MajorE1ELSH_1ELNSF_7ScaleInE1ELSI_1EEEEEENS3_6LayoutINS4_IJNS5_ILi3EEENS5_ILi1EEESN_EEENS4_IJSN_NS5_ILi0EEESP_EEEEENS4_IJNS3_10UnderscoreESS_SS_EEEEELb1EEEEEvNT_6ParamsE:
	.zero		640


//--------------------- .nv.constant0._ZN7cutlass13device_kernelIN5flash32FlashAttnBwdPostprocessConvertdQIN4cute5tupleIJNS3_1CILi64EEENS5_ILi192EEEEEENS_10bfloat16_tEfNS_4arch4Sm90ELi384ENS3_8TiledMMAINS3_8MMA_AtomIJNS3_4SM904GMMA27MMA_64x64x16_F32BF16BF16_SSILNSF_5MajorE0ELSH_1ELNSF_7ScaleInE1ELSI_1EEEEEENS3_6LayoutINS4_IJNS5_ILi1EEENS5_ILi3EEESM_EEENS4_IJNS5_ILi0EEESM_SP_EEEEENS4_IJNS3_10UnderscoreESS_SS_EEEEELb0EEEEEvNT_6ParamsE --------------------------
	.section	.nv.constant0._ZN7cutlass13device_kernelIN5flash32FlashAttnBwdPostprocessConvertdQIN4cute5tupleIJNS3_1CILi64EEENS5_ILi192EEEEEENS_10bfloat16_tEfNS_4arch4Sm90ELi384ENS3_8TiledMMAINS3_8MMA_AtomIJNS3_4SM904GMMA27MMA_64x64x16_F32BF16BF16_SSILNSF_5MajorE0ELSH_1ELNSF_7ScaleInE1ELSI_1EEEEEENS3_6LayoutINS4_IJNS5_ILi1EEENS5_ILi3EEESM_EEENS4_IJNS5_ILi0EEESM_SP_EEEEENS4_IJNS3_10UnderscoreESS_SS_EEEEELb0EEEEEvNT_6ParamsE,"a",@progbits
	.sectionflags	@""
	.align	4
.nv.constant0._ZN7cutlass13device_kernelIN5flash32FlashAttnBwdPostprocessConvertdQIN4cute5tupleIJNS3_1CILi64EEENS5_ILi192EEEEEENS_10bfloat16_tEfNS_4arch4Sm90ELi384ENS3_8TiledMMAINS3_8MMA_AtomIJNS3_4SM904GMMA27MMA_64x64x16_F32BF16BF16_SSILNSF_5MajorE0ELSH_1ELNSF_7ScaleInE1ELSI_1EEEEEENS3_6LayoutINS4_IJNS5_ILi1EEENS5_ILi3EEESM_EEENS4_IJNS5_ILi0EEESM_SP_EEEEENS4_IJNS3_10UnderscoreESS_SS_EEEEELb0EEEEEvNT_6ParamsE:
	.zero		640


//--------------------- .nv.constant0._ZN7cutlass13device_kernelIN5flash11enable_sm90INS1_16FlashAttnBwdSm90INS1_25CollectiveMainloopBwdSm90ILi2ELi1ELi1EN4cute5tupleIJNS5_1CILi1EEES8_S8_EEENS6_IJNS7_ILi64EEENS7_ILi96EEENS7_ILi192EEEEEENS_10bfloat16_tEfNS_4arch4Sm90ELb1ELb0ELb1ELb1ELb1ELb0ELb1ELb0ELi3ELi1ELi1ELi1ELb0EEENS1_24CollectiveEpilogueBwdGQAISD_fSG_Li384ELb1ELb1EEENS1_25SingleTileBwdLPTSchedulerILb1ELi96ELb1EEEEEEEEEvNT_6ParamsE --------------------------
	.section	.nv.constant0._ZN7cutlass13device_kernelIN5flash11enable_sm90INS1_16FlashAttnBwdSm90INS1_25CollectiveMainloopBwdSm90ILi2ELi1ELi1EN4cute5tupleIJNS5_1CILi1EEES8_S8_EEENS6_IJNS7_ILi64EEENS7_ILi96EEENS7_ILi192EEEEEENS_10bfloat16_tEfNS_4arch4Sm90ELb1ELb0ELb1ELb1ELb1ELb0ELb1ELb0ELi3ELi1ELi1ELi1ELb0EEENS1_24CollectiveEpilogueBwdGQAISD_fSG_Li384ELb1ELb1EEENS1_25SingleTileBwdLPTSchedulerILb1ELi96ELb1EEEEEEEEEvNT_6ParamsE,"a",@progbits
	.sectionflags	@""
	.align	4
.nv.constant0._ZN7cutlass13device_kernelIN5flash11enable_sm90INS1_16FlashAttnBwdSm90INS1_25CollectiveMainloopBwdSm90ILi2ELi1ELi1EN4cute5tupleIJNS5_1CILi1EEES8_S8_EEENS6_IJNS7_ILi64EEENS7_ILi96EEENS7_ILi192EEEEEENS_10bfloat16_tEfNS_4arch4Sm90ELb1ELb0ELb1ELb1ELb1ELb0ELb1ELb0ELi3ELi1ELi1ELi1ELb0EEENS1_24CollectiveEpilogueBwdGQAISD_fSG_Li384ELb1ELb1EEENS1_25SingleTileBwdLPTSchedulerILb1ELi96ELb1EEEEEEEEEvNT_6ParamsE:
	.zero		2432


//--------------------- .nv.constant0._ZN7cutlass13device_kernelIN5flash22FlashAttnBwdPreprocessIN4cute5tupleIJNS3_1CILi64EEENS5_ILi192EEEEEENS_10bfloat16_tEfNS_4arch4Sm90ELb1ELb1EEEEEvNT_6ParamsE --------------------------
	.section	.nv.constant0._ZN7cutlass13device_kernelIN5flash22FlashAttnBwdPreprocessIN4cute5tupleIJNS3_1CILi64EEENS5_ILi192EEEEEENS_10bfloat16_tEfNS_4arch4Sm90ELb1ELb1EEEEEvNT_6ParamsE,"a",@progbits
	.sectionflags	@""
	.align	4
.nv.constant0._ZN7cutlass13device_kernelIN5flash22FlashAttnBwdPreprocessIN4cute5tupleIJNS3_1CILi64EEENS5_ILi192EEEEEENS_10bfloat16_tEfNS_4arch4Sm90ELb1ELb1EEEEEvNT_6ParamsE:
	.zero		768


//--------------------- SYMBOLS --------------------------

	.type		.nv.reservedSmem.offset0,@object
	.size		.nv.reservedSmem.offset0,0x4
	.type		__assertfail,@function
